def attn_fwd(
    Q,
    K,
    V,
    Out,
    Lse,
    sm_scale,
    stride_qz,
    stride_qh,
    stride_qm,
    stride_qk,
    stride_kz,
    stride_kh,
    stride_kn,
    stride_kk,
    stride_vz,
    stride_vh,
    stride_vn,
    stride_vk,
    stride_oz,
    stride_oh,
    stride_om,
    stride_ok,
    seqlen_q,
    seqlen_k,
    BLOCK_M: tl.constexpr,
    BLOCK_N: tl.constexpr,
    HEAD_DIM: tl.constexpr,
    CAUSAL: tl.constexpr,
):
    start_m = tl.program_id(0)
    off_hz = tl.program_id(1)
    q_off = off_hz * stride_qh
    k_off = off_hz * stride_kh
    v_off = off_hz * stride_vh
    offs_m = start_m * BLOCK_M + tl.arange(0, BLOCK_M)
    offs_d = tl.arange(0, HEAD_DIM)
    offs_n = tl.arange(0, BLOCK_N)
    q_ptrs = Q + q_off + offs_m[:, None] * stride_qm + offs_d[None, :] * stride_qk
    k_ptrs = K + k_off + offs_d[:, None] * stride_kk + offs_n[None, :] * stride_kn
    v_ptrs = V + v_off + offs_n[:, None] * stride_vn + offs_d[None, :] * stride_vk
    m_i = tl.full([BLOCK_M], float("-inf"), dtype=tl.float32)
    l_i = tl.zeros([BLOCK_M], dtype=tl.float32) + 1.0
    acc = tl.zeros([BLOCK_M, HEAD_DIM], dtype=tl.float32)
    q = tl.load(q_ptrs)
    acc, l_i, m_i = _attn_fwd_inner(
        acc,
        l_i,
        m_i,
        q,
        k_ptrs,
        v_ptrs,
        sm_scale,
        stride_kn,
        stride_vn,
        start_m,
        seqlen_k,
        BLOCK_M,
        BLOCK_N,
        HEAD_DIM,
        CAUSAL,
    )
    acc = acc / l_i[:, None]
    lse = m_i + tl.math.log2(l_i) / 1.4426950408889634
    o_ptrs = (
        Out
        + off_hz * stride_oh
        + offs_m[:, None] * stride_om
        + offs_d[None, :] * stride_ok
    )
    tl.store(o_ptrs, acc.to(Out.dtype.element_ty))
    tl.store(Lse + off_hz * seqlen_q + offs_m, lse)

# config = {"BLOCK_M": 32, "BLOCK_N": 64, "HEAD_DIM": 512, "arch": "sm_90", "causal": false, "dtype": "fp8e4m3", "num_stages": 2, "num_warps": 8}
# arch = sm_90


// ===== COMPILED SASS (sm_90a) =====

	.target	sm_90a

	.elftype	@"ET_EXEC"


//--------------------- .note.nv.tkinfo           --------------------------
	.section	.note.nv.tkinfo,"",@"SHT_NOTE"
	.sectionflags	@"SHF_NOTE_NV_TKINFO"
	.tkinfo
        /*0018*/ 	.word	0x00000002
        /*0030*/ 	.string	""
        /*0030*/ 	.string	"ptxas"
        /*0030*/ 	.string	"Cuda compilation tools, release 13.0, V13.0.88"
        /*0030*/ 	.string	"Build cuda_13.0.r13.0/compiler.36424714_0"
        /*0030*/ 	.string	"-v  -suppress-debug-info  -lineinfo  -arch sm_90a "



//--------------------- .note.nv.cuinfo           --------------------------
	.section	.note.nv.cuinfo,"",@"SHT_NOTE"
	.sectionflags	@"SHF_NOTE_NV_CUINFO"
        /*0018*/ 	.short	0x0002
        /*001a*/ 	.short	0x005a
        /*001c*/ 	.short	0x0082
	.zero		2


//--------------------- .nv.info                  --------------------------
	.section	.nv.info,"",@"SHT_CUDA_INFO"
	.align	4


	//----- nvinfo : EIATTR_REGCOUNT
	.align		4
        /*0000*/ 	.byte	0x04, 0x2f
        /*0002*/ 	.short	(.L_2 - .L_1)
	.align		4
.L_1:
        /*0004*/ 	.word	index@(attn_fwd)
        /*0008*/ 	.word	0x000000ff


	//----- nvinfo : EIATTR_FRAME_SIZE
	.align		4
.L_2:
        /*000c*/ 	.byte	0x04, 0x11
        /*000e*/ 	.short	(.L_4 - .L_3)
	.align		4
.L_3:
        /*0010*/ 	.word	index@(attn_fwd)
        /*0014*/ 	.word	0x00000740


	//----- nvinfo : EIATTR_MIN_STACK_SIZE
	.align		4
.L_4:
        /*0018*/ 	.byte	0x04, 0x12
        /*001a*/ 	.short	(.L_6 - .L_5)
	.align		4
.L_5:
        /*001c*/ 	.word	index@(attn_fwd)
        /*0020*/ 	.word	0x00000740
.L_6:


//--------------------- .nv.compat                --------------------------
	.section	.nv.compat,"",@"SHT_CUDA_COMPAT_INFO"
	.align	4
        /*0000*/ 	.byte	0x02, 0x09, 0x01, 0x00, 0x02, 0x02, 0x02, 0x00, 0x02, 0x05, 0x05, 0x00, 0x03, 0x07, 0x01, 0x01
        /*0010*/ 	.byte	0x02, 0x03, 0x00, 0x00, 0x02, 0x06, 0x01, 0x00, 0x04, 0x0b, 0x08, 0x00, 0x00, 0x00, 0x00, 0x00
        /*0020*/ 	.byte	0x00, 0x00, 0x00, 0x00


//--------------------- .nv.info.attn_fwd         --------------------------
	.section	.nv.info.attn_fwd,"",@"SHT_CUDA_INFO"
	.sectionflags	@""
	.align	4


	//----- nvinfo : EIATTR_CUDA_API_VERSION
	.align		4
        /*0000*/ 	.byte	0x04, 0x37
        /*0002*/ 	.short	(.L_8 - .L_7)
.L_7:
        /*0004*/ 	.word	0x00000082


	//----- nvinfo : EIATTR_KPARAM_INFO
	.align		4
.L_8:
        /*0008*/ 	.byte	0x04, 0x17
        /*000a*/ 	.short	(.L_10 - .L_9)
.L_9:
        /*000c*/ 	.word	0x00000000
        /*0010*/ 	.short	0x0019
        /*0012*/ 	.short	0x0080
        /*0014*/ 	.byte	0x00, 0xf4, 0x21, 0x00


	//----- nvinfo : EIATTR_KPARAM_INFO
	.align		4
.L_10:
        /*0018*/ 	.byte	0x04, 0x17
        /*001a*/ 	.short	(.L_12 - .L_11)
.L_11:
        /*001c*/ 	.word	0x00000000
        /*0020*/ 	.short	0x0018
        /*0022*/ 	.short	0x0078
        /*0024*/ 	.byte	0x00, 0xf4, 0x21, 0x00


	//----- nvinfo : EIATTR_KPARAM_INFO
	.align		4
.L_12:
        /*0028*/ 	.byte	0x04, 0x17
        /*002a*/ 	.short	(.L_14 - .L_13)
.L_13:
        /*002c*/ 	.word	0x00000000
        /*0030*/ 	.short	0x0017
        /*0032*/ 	.short	0x0070
        /*0034*/ 	.byte	0x00, 0xf0, 0x11, 0x00


	//----- nvinfo : EIATTR_KPARAM_INFO
	.align		4
.L_14:
        /*0038*/ 	.byte	0x04, 0x17
        /*003a*/ 	.short	(.L_16 - .L_15)
.L_15:
        /*003c*/ 	.word	0x00000000
        /*0040*/ 	.short	0x0016
        /*0042*/ 	.short	0x006c
        /*0044*/ 	.byte	0x00, 0xf0, 0x11, 0x00


	//----- nvinfo : EIATTR_KPARAM_INFO
	.align		4
.L_16:
        /*0048*/ 	.byte	0x04, 0x17
        /*004a*/ 	.short	(.L_18 - .L_17)
.L_17:
        /*004c*/ 	.word	0x00000000
        /*0050*/ 	.short	0x0015
        /*0052*/ 	.short	0x0068
        /*0054*/ 	.byte	0x00, 0xf0, 0x11, 0x00


	//----- nvinfo : EIATTR_KPARAM_INFO
	.align		4
.L_18:
        /*0058*/ 	.byte	0x04, 0x17
        /*005a*/ 	.short	(.L_20 - .L_19)
.L_19:
        /*005c*/ 	.word	0x00000000
        /*0060*/ 	.short	0x0014
        /*0062*/ 	.short	0x0064
        /*0064*/ 	.byte	0x00, 0xf0, 0x11, 0x00


	//----- nvinfo : EIATTR_KPARAM_INFO
	.align		4
.L_20:
        /*0068*/ 	.byte	0x04, 0x17
        /*006a*/ 	.short	(.L_22 - .L_21)
.L_21:
        /*006c*/ 	.word	0x00000000
        /*0070*/ 	.short	0x0013
        /*0072*/ 	.short	0x0060
        /*0074*/ 	.byte	0x00, 0xf0, 0x11, 0x00


	//----- nvinfo : EIATTR_KPARAM_INFO
	.align		4
.L_22:
        /*0078*/ 	.byte	0x04, 0x17
        /*007a*/ 	.short	(.L_24 - .L_23)
.L_23:
        /*007c*/ 	.word	0x00000000
        /*0080*/ 	.short	0x0012
        /*0082*/ 	.short	0x005c
        /*0084*/ 	.byte	0x00, 0xf0, 0x11, 0x00


	//----- nvinfo : EIATTR_KPARAM_INFO
	.align		4
.L_24:
        /*0088*/ 	.byte	0x04, 0x17
        /*008a*/ 	.short	(.L_26 - .L_25)
.L_25:
        /*008c*/ 	.word	0x00000000
        /*0090*/ 	.short	0x0011
        /*0092*/ 	.short	0x0058
        /*0094*/ 	.byte	0x00, 0xf0, 0x11, 0x00


	//----- nvinfo : EIATTR_KPARAM_INFO
	.align		4
.L_26:
        /*0098*/ 	.byte	0x04, 0x17
        /*009a*/ 	.short	(.L_28 - .L_27)
.L_27:
        /*009c*/ 	.word	0x00000000
        /*00a0*/ 	.short	0x0010
        /*00a2*/ 	.short	0x0054
        /*00a4*/ 	.byte	0x00, 0xf0, 0x11, 0x00


	//----- nvinfo : EIATTR_KPARAM_INFO
	.align		4
.L_28:
        /*00a8*/ 	.byte	0x04, 0x17
        /*00aa*/ 	.short	(.L_30 - .L_29)
.L_29:
        /*00ac*/ 	.word	0x00000000
        /*00b0*/ 	.short	0x000f
        /*00b2*/ 	.short	0x0050
        /*00b4*/ 	.byte	0x00, 0xf0, 0x11, 0x00


	//----- nvinfo : EIATTR_KPARAM_INFO
	.align		4
.L_30:
        /*00b8*/ 	.byte	0x04, 0x17
        /*00ba*/ 	.short	(.L_32 - .L_31)
.L_31:
        /*00bc*/ 	.word	0x00000000
        /*00c0*/ 	.short	0x000e
        /*00c2*/ 	.short	0x004c
        /*00c4*/ 	.byte	0x00, 0xf0, 0x11, 0x00


	//----- nvinfo : EIATTR_KPARAM_INFO
	.align		4
.L_32:
        /*00c8*/ 	.byte	0x04, 0x17
        /*00ca*/ 	.short	(.L_34 - .L_33)
.L_33:
        /*00cc*/ 	.word	0x00000000
        /*00d0*/ 	.short	0x000d
        /*00d2*/ 	.short	0x0048
        /*00d4*/ 	.byte	0x00, 0xf0, 0x11, 0x00


	//----- nvinfo : EIATTR_KPARAM_INFO
	.align		4
.L_34:
        /*00d8*/ 	.byte	0x04, 0x17
        /*00da*/ 	.short	(.L_36 - .L_35)
.L_35:
        /*00dc*/ 	.word	0x00000000
        /*00e0*/ 	.short	0x000c
        /*00e2*/ 	.short	0x0044
        /*00e4*/ 	.byte	0x00, 0xf0, 0x11, 0x00


	//----- nvinfo : EIATTR_KPARAM_INFO
	.align		4
.L_36:
        /*00e8*/ 	.byte	0x04, 0x17
        /*00ea*/ 	.short	(.L_38 - .L_37)
.L_37:
        /*00ec*/ 	.word	0x00000000
        /*00f0*/ 	.short	0x000b
        /*00f2*/ 	.short	0x0040
        /*00f4*/ 	.byte	0x00, 0xf0, 0x11, 0x00


	//----- nvinfo : EIATTR_KPARAM_INFO
	.align		4
.L_38:
        /*00f8*/ 	.byte	0x04, 0x17
        /*00fa*/ 	.short	(.L_40 - .L_39)
.L_39:
        /*00fc*/ 	.word	0x00000000
        /*0100*/ 	.short	0x000a
        /*0102*/ 	.short	0x003c
        /*0104*/ 	.byte	0x00, 0xf0, 0x11, 0x00


	//----- nvinfo : EIATTR_KPARAM_INFO
	.align		4
.L_40:
        /*0108*/ 	.byte	0x04, 0x17
        /*010a*/ 	.short	(.L_42 - .L_41)
.L_41:
        /*010c*/ 	.word	0x00000000
        /*0110*/ 	.short	0x0009
        /*0112*/ 	.short	0x0038
        /*0114*/ 	.byte	0x00, 0xf0, 0x11, 0x00


	//----- nvinfo : EIATTR_KPARAM_INFO
	.align		4
.L_42:
        /*0118*/ 	.byte	0x04, 0x17
        /*011a*/ 	.short	(.L_44 - .L_43)
.L_43:
        /*011c*/ 	.word	0x00000000
        /*0120*/ 	.short	0x0008
        /*0122*/ 	.short	0x0034
        /*0124*/ 	.byte	0x00, 0xf0, 0x11, 0x00


	//----- nvinfo : EIATTR_KPARAM_INFO
	.align		4
.L_44:
        /*0128*/ 	.byte	0x04, 0x17
        /*012a*/ 	.short	(.L_46 - .L_45)
.L_45:
        /*012c*/ 	.word	0x00000000
        /*0130*/ 	.short	0x0007
        /*0132*/ 	.short	0x0030
        /*0134*/ 	.byte	0x00, 0xf0, 0x11, 0x00


	//----- nvinfo : EIATTR_KPARAM_INFO
	.align		4
.L_46:
        /*0138*/ 	.byte	0x04, 0x17
        /*013a*/ 	.short	(.L_48 - .L_47)
.L_47:
        /*013c*/ 	.word	0x00000000
        /*0140*/ 	.short	0x0006
        /*0142*/ 	.short	0x002c
        /*0144*/ 	.byte	0x00, 0xf0, 0x11, 0x00


	//----- nvinfo : EIATTR_KPARAM_INFO
	.align		4
.L_48:
        /*0148*/ 	.byte	0x04, 0x17
        /*014a*/ 	.short	(.L_50 - .L_49)
.L_49:
        /*014c*/ 	.word	0x00000000
        /*0150*/ 	.short	0x0005
        /*0152*/ 	.short	0x0028
        /*0154*/ 	.byte	0x00, 0xf0, 0x11, 0x00


	//----- nvinfo : EIATTR_KPARAM_INFO
	.align		4
.L_50:
        /*0158*/ 	.byte	0x04, 0x17
        /*015a*/ 	.short	(.L_52 - .L_51)
.L_51:
        /*015c*/ 	.word	0x00000000
        /*0160*/ 	.short	0x0004
        /*0162*/ 	.short	0x0020
        /*0164*/ 	.byte	0x00, 0xf4, 0x21, 0x00


	//----- nvinfo : EIATTR_KPARAM_INFO
	.align		4
.L_52:
        /*0168*/ 	.byte	0x04, 0x17
        /*016a*/ 	.short	(.L_54 - .L_53)
.L_53:
        /*016c*/ 	.word	0x00000000
        /*0170*/ 	.short	0x0003
        /*0172*/ 	.short	0x0018
        /*0174*/ 	.byte	0x00, 0xf4, 0x21, 0x00


	//----- nvinfo : EIATTR_KPARAM_INFO
	.align		4
.L_54:
        /*0178*/ 	.byte	0x04, 0x17
        /*017a*/ 	.short	(.L_56 - .L_55)
.L_55:
        /*017c*/ 	.word	0x00000000
        /*0180*/ 	.short	0x0002
        /*0182*/ 	.short	0x0010
        /*0184*/ 	.byte	0x00, 0xf4, 0x21, 0x00


	//----- nvinfo : EIATTR_KPARAM_INFO
	.align		4
.L_56:
        /*0188*/ 	.byte	0x04, 0x17
        /*018a*/ 	.short	(.L_58 - .L_57)
.L_57:
        /*018c*/ 	.word	0x00000000
        /*0190*/ 	.short	0x0001
        /*0192*/ 	.short	0x0008
        /*0194*/ 	.byte	0x00, 0xf4, 0x21, 0x00


	//----- nvinfo : EIATTR_KPARAM_INFO
	.align		4
.L_58:
        /*0198*/ 	.byte	0x04, 0x17
        /*019a*/ 	.short	(.L_60 - .L_59)
.L_59:
        /*019c*/ 	.word	0x00000000
        /*01a0*/ 	.short	0x0000
        /*01a2*/ 	.short	0x0000
        /*01a4*/ 	.byte	0x00, 0xf4, 0x21, 0x00


	//----- nvinfo : EIATTR_SPARSE_MMA_MASK
	.align		4
.L_60:
        /*01a8*/ 	.byte	0x03, 0x50
        /*01aa*/ 	.short	0x0000


	//----- nvinfo : EIATTR_MAXREG_COUNT
	.align		4
        /*01ac*/ 	.byte	0x03, 0x1b
        /*01ae*/ 	.short	0x00ff


	//----- nvinfo : EIATTR_NUM_BARRIERS
	.align		4
        /*01b0*/ 	.byte	0x02, 0x4c
        /*01b2*/ 	.byte	0x01
	.zero		1


	//----- nvinfo : EIATTR_ANNOTATIONS
	.align		4
        /*01b4*/ 	.byte	0x04, 0x55
        /*01b6*/ 	.short	(.L_62 - .L_61)


	//   ....[0]....
.L_61:
        /*01b8*/ 	.word	0x00000001
        /*01bc*/ 	.byte	0x40, 0x22, 0x00, 0x00, 0x01, 0x00, 0x00, 0x00, 0xa0, 0x22, 0x00, 0x00, 0x01, 0x00, 0x00, 0x00
        /* <DEDUP_REMOVED lines=461> */
        /*1e9c*/ 	.byte	0x30, 0xf4, 0x00, 0x00, 0x01, 0x00, 0x00, 0x00, 0x70, 0xf4, 0x00, 0x00


	//----- nvinfo : EIATTR_MERCURY_ISA_VERSION
	.align		4
.L_62:
        /*1ea8*/ 	.byte	0x03, 0x5f
        /*1eaa*/ 	.short	0x0101


	//----- nvinfo : EIATTR_COOP_GROUP_MASK_REGIDS
	.align		4
        /*1eac*/ 	.byte	0x04, 0x29
        /*1eae*/ 	.short	(.L_64 - .L_63)


	//   ....[0]....
.L_63:
        /*1eb0*/ 	.word	0xffffffff


	//   ....[1]....
        /*1eb4*/ 	.word	0xffffffff


	//   ....[2]....
        /*1eb8*/ 	.word	0xffffffff


	//   ....[3]....
        /*1ebc*/ 	.word	0xffffffff


	//   ....[4]....
        /*1ec0*/ 	.word	0xffffffff


	//   ....[5]....
        /*1ec4*/ 	.word	0xffffffff


	//   ....[6]....
        /*1ec8*/ 	.word	0xffffffff


	//   ....[7]....
        /*1ecc*/ 	.word	0xffffffff


	//   ....[8]....
        /*1ed0*/ 	.word	0xffffffff


	//   ....[9]....
        /*1ed4*/ 	.word	0xffffffff


	//   ....[10]....
        /*1ed8*/ 	.word	0xffffffff


	//   ....[11]....
        /*1edc*/ 	.word	0xffffffff


	//   ....[12]....
        /*1ee0*/ 	.word	0xffffffff


	//   ....[13]....
        /*1ee4*/ 	.word	0xffffffff


	//   ....[14]....
        /*1ee8*/ 	.word	0xffffffff


	//   ....[15]....
        /*1eec*/ 	.word	0xffffffff


	//   ....[16]....
        /*1ef0*/ 	.word	0xffffffff


	//   ....[17]....
        /*1ef4*/ 	.word	0xffffffff


	//   ....[18]....
        /*1ef8*/ 	.word	0xffffffff


	//   ....[19]....
        /*1efc*/ 	.word	0xffffffff


	//   ....[20]....
        /*1f00*/ 	.word	0xffffffff


	//   ....[21]....
        /*1f04*/ 	.word	0xffffffff


	//----- nvinfo : EIATTR_COOP_GROUP_INSTR_OFFSETS
	.align		4
.L_64:
        /*1f08*/ 	.byte	0x04, 0x28
        /*1f0a*/ 	.short	(.L_66 - .L_65)


	//   ....[0]....
.L_65:
        /*1f0c*/ 	.word	0x0000cb10


	//   ....[1]....
        /*1f10*/ 	.word	0x0000cb20


	//   ....[2]....
        /*1f14*/ 	.word	0x0000cb30


	//   ....[3]....
        /*1f18*/ 	.word	0x0000cb40


	//   ....[4]....
        /*1f1c*/ 	.word	0x0000cb90


	//   ....[5]....
        /*1f20*/ 	.word	0x0000cba0


	//   ....[6]....
        /*1f24*/ 	.word	0x0000cbb0


	//   ....[7]....
        /*1f28*/ 	.word	0x0000cbc0


	//   ....[8]....
        /*1f2c*/ 	.word	0x0000cd00


	//   ....[9]....
        /*1f30*/ 	.word	0x0000cd20


	//   ....[10]....
        /*1f34*/ 	.word	0x0000cd40


	//   ....[11]....
        /*1f38*/ 	.word	0x0000cf60


	//   ....[12]....
        /*1f3c*/ 	.word	0x0000cf80


	//   ....[13]....
        /*1f40*/ 	.word	0x0000cfb0


	//   ....[14]....
        /*1f44*/ 	.word	0x0000d060


	//   ....[15]....
        /*1f48*/ 	.word	0x0000d070


	//   ....[16]....
        /*1f4c*/ 	.word	0x0000d080


	//   ....[17]....
        /*1f50*/ 	.word	0x0000d0b0


	//   ....[18]....
        /*1f54*/ 	.word	0x0000d0c0


	//   ....[19]....
        /*1f58*/ 	.word	0x0000d160


	//   ....[20]....
        /*1f5c*/ 	.word	0x0000d180


	//   ....[21]....
        /*1f60*/ 	.word	0x0000d1a0


	//----- nvinfo : EIATTR_EXIT_INSTR_OFFSETS
	.align		4
.L_66:
        /*1f64*/ 	.byte	0x04, 0x1c
        /*1f66*/ 	.short	(.L_68 - .L_67)


	//   ....[0]....
.L_67:
        /*1f68*/ 	.word	0x00015030


	//   ....[1]....
        /*1f6c*/ 	.word	0x00015060


	//----- nvinfo : EIATTR_REQNTID
	.align		4
.L_68:
        /*1f70*/ 	.byte	0x04, 0x10
        /*1f72*/ 	.short	(.L_70 - .L_69)
.L_69:
        /*1f74*/ 	.word	0x00000100
        /*1f78*/ 	.word	0x00000001
        /*1f7c*/ 	.word	0x00000001


	//----- nvinfo : EIATTR_CBANK_PARAM_SIZE
	.align		4
.L_70:
        /*1f80*/ 	.byte	0x03, 0x19
        /*1f82*/ 	.short	0x0088


	//----- nvinfo : EIATTR_PARAM_CBANK
	.align		4
        /*1f84*/ 	.byte	0x04, 0x0a
        /*1f86*/ 	.short	(.L_72 - .L_71)
	.align		4
.L_71:
        /*1f88*/ 	.word	index@(.nv.constant0.attn_fwd)
        /*1f8c*/ 	.short	0x0210
        /*1f8e*/ 	.short	0x0088


	//----- nvinfo : EIATTR_SW_WAR
	.align		4
.L_72:
        /*1f90*/ 	.byte	0x04, 0x36
        /*1f92*/ 	.short	(.L_74 - .L_73)
.L_73:
        /*1f94*/ 	.word	0x00000008
.L_74:


//--------------------- .nv.callgraph             --------------------------
	.section	.nv.callgraph,"",@"SHT_CUDA_CALLGRAPH"
	.align	4
	.sectionentsize	8
	.align		4
        /*0000*/ 	.word	0x00000000
	.align		4
        /*0004*/ 	.word	0xffffffff
	.align		4
        /*0008*/ 	.word	0x00000000
	.align		4
        /*000c*/ 	.word	0xfffffffe
	.align		4
        /*0010*/ 	.word	0x00000000
	.align		4
        /*0014*/ 	.word	0xfffffffd
	.align		4
        /*0018*/ 	.word	0x00000000
	.align		4
        /*001c*/ 	.word	0xfffffffc


//--------------------- .nv.constant4             --------------------------
	.section	.nv.constant4,"a",@progbits
	.align	8
	.align		8
.nv.constant4:
        /*0000*/ 	.dword	_$_str


//--------------------- .text.attn_fwd            --------------------------
	.section	.text.attn_fwd,"ax",@progbits
	.align	128
        .global         attn_fwd
        .type           attn_fwd,@function
        .size           attn_fwd,(.L_x_3 - attn_fwd)
        .other          attn_fwd,@"STO_CUDA_ENTRY STV_DEFAULT"
attn_fwd:
.text.attn_fwd:
[----:B------:R-:W0:Y:S01]  /*0000*/  LDC R1, c[0x0][0x28] ;  /* 0x00000a00ff017b82 */ /* 0x000e220000000800 */
[----:B------:R-:W1:Y:S07]  /*0010*/  S2R R24, SR_TID.X ;  /* 0x0000000000187919 */ /* 0x000e6e0000002100 */
[----:B------:R-:W2:Y:S01]  /*0020*/  S2UR UR8, SR_CTAID.Y ;  /* 0x00000000000879c3 */ /* 0x000ea20000002600 */
[----:B------:R-:W-:Y:S01]  /*0030*/  ULDC.64 UR4, c[0x0][0x240] ;  /* 0x0000900000047ab9 */ /* 0x000fe20000000a00 */
[----:B------:R-:W-:Y:S01]  /*0040*/  ULDC.64 UR10, c[0x0][0x208] ;  /* 0x00008200000a7ab9 */ /* 0x000fe20000000a00 */
[----:B------:R-:W3:Y:S01]  /*0050*/  S2R R3, SR_CTAID.X ;  /* 0x0000000000037919 */ /* 0x000ee20000002500 */
[----:B0-----:R-:W-:-:S04]  /*0060*/  VIADD R1, R1, 0xfffff8c0 ;  /* 0xfffff8c001017836 */ /* 0x001fc80000000000 */
[----:B------:R-:W0:Y:S08]  /*0070*/  LDC R4, c[0x0][0x248] ;  /* 0x00009200ff047b82 */ /* 0x000e300000000800 */
[----:B------:R-:W4:Y:S01]  /*0080*/  LDC.64 R6, c[0x0][0x210] ;  /* 0x00008400ff067b82 */ /* 0x000f220000000a00 */
[----:B--2---:R-:W-:Y:S01]  /*0090*/  UIMAD UR4, UR8, UR4, URZ ;  /* 0x00000004080472a4 */ /* 0x004fe2000f8e023f */
[----:B-1----:R-:W-:-:S02]  /*00a0*/  LOP3.LUT R0, R24, 0x1f, RZ, 0xc0, !PT ;  /* 0x0000001f18007812 */ /* 0x002fc400078ec0ff */
[----:B------:R-:W-:-:S03]  /*00b0*/  SHF.R.U32.HI R5, RZ, 0x5, R24 ;  /* 0x00000005ff057819 */ /* 0x000fc60000011618 */
[----:B---3--:R-:W-:Y:S01]  /*00c0*/  IMAD R2, R3, 0x20, R0 ;  /* 0x0000002003027824 */ /* 0x008fe200078e0200 */
[----:B------:R-:W-:-:S03]  /*00d0*/  SGXT.U32 R5, R5, 0x3 ;  /* 0x000000030505781a */ /* 0x000fc60000000000 */
[----:B------:R-:W-:Y:S01]  /*00e0*/  IMAD R3, R2, UR5, RZ ;  /* 0x0000000502037c24 */ /* 0x000fe2000f8e02ff */
[----:B------:R-:W-:Y:S01]  /*00f0*/  USHF.R.S32.HI UR5, URZ, 0x1f, UR4 ;  /* 0x0000001f3f057899 */ /* 0x000fe20008011404 */
[----:B0-----:R-:W-:-:S03]  /*0100*/  IMAD R5, R5, R4, RZ ;  /* 0x0000000405057224 */ /* 0x001fc600078e02ff */
[----:B----4-:R-:W-:Y:S02]  /*0110*/  IADD3 R2, P0, P1, R3, UR4, R6 ;  /* 0x0000000403027c10 */ /* 0x010fe4000f91e006 */
[----:B------:R-:W-:Y:S01]  /*0120*/  SHF.R.S32.HI R0, RZ, 0x1f, R3 ;  /* 0x0000001fff007819 */ /* 0x000fe20000011403 */
[----:B------:R-:W-:-:S03]  /*0130*/  IMAD R3, R4, 0x8, R5 ;  /* 0x0000000804037824 */ /* 0x000fc600078e0205 */
[----:B------:R-:W-:Y:S01]  /*0140*/  IADD3.X R0, R0, UR5, R7, P0, P1 ;  /* 0x0000000500007c10 */ /* 0x000fe200087e2407 */
[C---:B------:R-:W-:Y:S01]  /*0150*/  IMAD R11, R4.reuse, 0x8, R3 ;  /* 0x00000008040b7824 */ /* 0x040fe200078e0203 */
[-C--:B------:R-:W-:Y:S02]  /*0160*/  IADD3 R8, P0, R5, R2.reuse, RZ ;  /* 0x0000000205087210 */ /* 0x080fe40007f1e0ff */
[----:B------:R-:W-:Y:S02]  /*0170*/  IADD3 R6, P1, R3, R2, RZ ;  /* 0x0000000203067210 */ /* 0x000fe40007f3e0ff */
[----:B------:R-:W-:Y:S01]  /*0180*/  LEA.HI.X.SX32 R9, R5, R0, 0x1, P0 ;  /* 0x0000000005097211 */ /* 0x000fe200000f0eff */
[C---:B------:R-:W-:Y:S01]  /*0190*/  IMAD R5, R4.reuse, 0x8, R11 ;  /* 0x0000000804057824 */ /* 0x040fe200078e020b */
[----:B------:R-:W-:Y:S02]  /*01a0*/  IADD3 R10, P0, R11, R2, RZ ;  /* 0x000000020b0a7210 */ /* 0x000fe40007f1e0ff */
[-C--:B------:R-:W-:Y:S01]  /*01b0*/  LEA.HI.X.SX32 R7, R3, R0.reuse, 0x1, P1 ;  /* 0x0000000003077211 */ /* 0x080fe200008f0eff */
[C---:B------:R-:W-:Y:S01]  /*01c0*/  IMAD R15, R4.reuse, 0x8, R5 ;  /* 0x00000008040f7824 */ /* 0x040fe200078e0205 */
[----:B------:R-:W-:Y:S01]  /*01d0*/  LEA.HI.X.SX32 R11, R11, R0, 0x1, P0 ;  /* 0x000000000b0b7211 */ /* 0x000fe200000f0eff */
[----:B------:R0:W2:Y:S01]  /*01e0*/  LDG.E.U8 R3, desc[UR10][R8.64] ;  /* 0x0000000a08037981 */ /* 0x0000a2000c1e1100 */
[----:B------:R-:W-:Y:S01]  /*01f0*/  IADD3 R12, P0, R5, R2, RZ ;  /* 0x00000002050c7210 */ /* 0x000fe20007f1e0ff */
[----:B------:R-:W-:-:S02]  /*0200*/  IMAD R17, R4, 0x8, R15 ;  /* 0x0000000804117824 */ /* 0x000fc400078e020f */
[----:B------:R-:W2:Y:S01]  /*0210*/  LDG.E.U8 R6, desc[UR10][R6.64] ;  /* 0x0000000a06067981 */ /* 0x000ea2000c1e1100 */
[----:B------:R-:W-:Y:S01]  /*0220*/  LEA.HI.X.SX32 R13, R5, R0, 0x1, P0 ;  /* 0x00000000050d7211 */ /* 0x000fe200000f0eff */
[C---:B------:R-:W-:Y:S01]  /*0230*/  IMAD R19, R4.reuse, 0x8, R17 ;  /* 0x0000000804137824 */ /* 0x040fe200078e0211 */
[C---:B------:R-:W-:Y:S01]  /*0240*/  IADD3 R14, P0, R15.reuse, R2, RZ ;  /* 0x000000020f0e7210 */ /* 0x040fe20007f1e0ff */
[----:B------:R1:W3:Y:S02]  /*0250*/  LDG.E.U8 R5, desc[UR10][R10.64] ;  /* 0x0000000a0a057981 */ /* 0x0002e4000c1e1100 */
[C---:B0-----:R-:W-:Y:S01]  /*0260*/  IMAD R9, R4.reuse, 0x8, R19 ;  /* 0x0000000804097824 */ /* 0x041fe200078e0213 */
[----:B------:R-:W-:Y:S01]  /*0270*/  LEA.HI.X.SX32 R15, R15, R0, 0x1, P0 ;  /* 0x000000000f0f7211 */ /* 0x000fe200000f0eff */
[----:B------:R0:W3:Y:S01]  /*0280*/  LDG.E.U8 R8, desc[UR10][R12.64] ;  /* 0x0000000a0c087981 */ /* 0x0000e2000c1e1100 */
[-C--:B------:R-:W-:Y:S02]  /*0290*/  IADD3 R16, P0, R17, R2.reuse, RZ ;  /* 0x0000000211107210 */ /* 0x080fe40007f1e0ff */
[----:B------:R-:W-:Y:S01]  /*02a0*/  IADD3 R18, P1, R19, R2, RZ ;  /* 0x0000000213127210 */ /* 0x000fe20007f3e0ff */
[----:B------:R4:W5:Y:S01]  /*02b0*/  LDG.E.U8 R7, desc[UR10][R14.64] ;  /* 0x0000000a0e077981 */ /* 0x000962000c1e1100 */
[----:B------:R-:W-:Y:S01]  /*02c0*/  LEA.HI.X.SX32 R17, R17, R0, 0x1, P0 ;  /* 0x0000000011117211 */ /* 0x000fe200000f0eff */
[----:B-1----:R-:W-:Y:S01]  /*02d0*/  IMAD R11, R4, 0x8, R9 ;  /* 0x00000008040b7824 */ /* 0x002fe200078e0209 */
[----:B------:R-:W-:-:S02]  /*02e0*/  IADD3 R20, P0, R9, R2, RZ ;  /* 0x0000000209147210 */ /* 0x000fc40007f1e0ff */
[-C--:B------:R-:W-:Y:S01]  /*02f0*/  LEA.HI.X.SX32 R19, R19, R0.reuse, 0x1, P1 ;  /* 0x0000000013137211 */ /* 0x080fe200008f0eff */
[----:B------:R1:W5:Y:S01]  /*0300*/  LDG.E.U8 R10, desc[UR10][R16.64] ;  /* 0x0000000a100a7981 */ /* 0x000362000c1e1100 */
[----:B------:R-:W-:Y:S01]  /*0310*/  LEA.HI.X.SX32 R21, R9, R0, 0x1, P0 ;  /* 0x0000000009157211 */ /* 0x000fe200000f0eff */
[C---:B------:R-:W-:Y:S01]  /*0320*/  IMAD R23, R4.reuse, 0x8, R11 ;  /* 0x0000000804177824 */ /* 0x040fe200078e020b */
[C---:B0-----:R-:W-:Y:S01]  /*0330*/  IADD3 R12, P0, R11.reuse, R2, RZ ;  /* 0x000000020b0c7210 */ /* 0x041fe20007f1e0ff */
[----:B------:R-:W3:Y:S03]  /*0340*/  LDG.E.U8 R9, desc[UR10][R18.64] ;  /* 0x0000000a12097981 */ /* 0x000ee6000c1e1100 */
[----:B------:R-:W-:Y:S01]  /*0350*/  LEA.HI.X.SX32 R13, R11, R0, 0x1, P0 ;  /* 0x000000000b0d7211 */ /* 0x000fe200000f0eff */
[C---:B------:R-:W-:Y:S01]  /*0360*/  IMAD R11, R4.reuse, 0x8, R23 ;  /* 0x00000008040b7824 */ /* 0x040fe200078e0217 */
[-C--:B----4-:R-:W-:Y:S01]  /*0370*/  IADD3 R14, P0, R23, R2.reuse, RZ ;  /* 0x00000002170e7210 */ /* 0x090fe20007f1e0ff */
[----:B------:R0:W3:Y:S02]  /*0380*/  LDG.E.U8 R26, desc[UR10][R20.64] ;  /* 0x0000000a141a7981 */ /* 0x0000e4000c1e1100 */
[----:B------:R-:W-:Y:S01]  /*0390*/  IMAD R25, R4, 0x8, R11 ;  /* 0x0000000804197824 */ /* 0x000fe200078e020b */
[----:B------:R-:W-:Y:S01]  /*03a0*/  IADD3 R22, P1, R11, R2, RZ ;  /* 0x000000020b167210 */ /* 0x000fe20007f3e0ff */
[----:B------:R4:W5:Y:S01]  /*03b0*/  LDG.E.U8 R27, desc[UR10][R12.64] ;  /* 0x0000000a0c1b7981 */ /* 0x000962000c1e1100 */
[----:B------:R-:W-:-:S02]  /*03c0*/  LEA.HI.X.SX32 R15, R23, R0, 0x1, P0 ;  /* 0x00000000170f7211 */ /* 0x000fc400000f0eff */
[----:B------:R-:W-:Y:S01]  /*03d0*/  LEA.HI.X.SX32 R23, R11, R0, 0x1, P1 ;  /* 0x000000000b177211 */ /* 0x000fe200008f0eff */
[C---:B------:R-:W-:Y:S01]  /*03e0*/  IMAD R11, R4.reuse, 0x8, R25 ;  /* 0x00000008040b7824 */ /* 0x040fe200078e0219 */
[C---:B-1----:R-:W-:Y:S01]  /*03f0*/  IADD3 R16, P0, R25.reuse, R2, RZ ;  /* 0x0000000219107210 */ /* 0x042fe20007f1e0ff */
[----:B------:R1:W5:Y:S03]  /*0400*/  LDG.E.U8 R28, desc[UR10][R14.64] ;  /* 0x0000000a0e1c7981 */ /* 0x000366000c1e1100 */
[----:B------:R-:W-:Y:S01]  /*0410*/  LEA.HI.X.SX32 R17, R25, R0, 0x1, P0 ;  /* 0x0000000019117211 */ /* 0x000fe200000f0eff */
[C---:B0-----:R-:W-:Y:S01]  /*0420*/  IMAD R21, R4.reuse, 0x8, R11 ;  /* 0x0000000804157824 */ /* 0x041fe200078e020b */
[C---:B------:R-:W-:Y:S01]  /*0430*/  IADD3 R18, P0, R11.reuse, R2, RZ ;  /* 0x000000020b127210 */ /* 0x040fe20007f1e0ff */
[----:B------:R0:W3:Y:S03]  /*0440*/  LDG.E.U8 R29, desc[UR10][R22.64] ;  /* 0x0000000a161d7981 */ /* 0x0000e6000c1e1100 */
[----:B------:R-:W-:Y:S01]  /*0450*/  LEA.HI.X.SX32 R19, R11, R0, 0x1, P0 ;  /* 0x000000000b137211 */ /* 0x000fe200000f0eff */
[C---:B------:R-:W-:Y:S01]  /*0460*/  IMAD R11, R4.reuse, 0x8, R21 ;  /* 0x00000008040b7824 */ /* 0x040fe200078e0215 */
[-C--:B----4-:R-:W-:Y:S01]  /*0470*/  IADD3 R12, P0, R21, R2.reuse, RZ ;  /* 0x00000002150c7210 */ /* 0x090fe20007f1e0ff */
[----:B------:R4:W3:Y:S02]  /*0480*/  LDG.E.U8 R30, desc[UR10][R16.64] ;  /* 0x0000000a101e7981 */ /* 0x0008e4000c1e1100 */
[----:B------:R-:W-:Y:S01]  /*0490*/  IMAD R25, R4, 0x8, R11 ;  /* 0x0000000804197824 */ /* 0x000fe200078e020b */
[----:B------:R-:W-:Y:S01]  /*04a0*/  IADD3 R20, P1, R11, R2, RZ ;  /* 0x000000020b147210 */ /* 0x000fe20007f3e0ff */
[----:B------:R4:W3:Y:S01]  /*04b0*/  LDG.E.U8 R31, desc[UR10][R18.64] ;  /* 0x0000000a121f7981 */ /* 0x0008e2000c1e1100 */
[----:B------:R-:W-:-:S02]  /*04c0*/  LEA.HI.X.SX32 R13, R21, R0, 0x1, P0 ;  /* 0x00000000150d7211 */ /* 0x000fc400000f0eff */
[----:B------:R-:W-:Y:S01]  /*04d0*/  LEA.HI.X.SX32 R21, R11, R0, 0x1, P1 ;  /* 0x000000000b157211 */ /* 0x000fe200008f0eff */
[C---:B------:R-:W-:Y:S01]  /*04e0*/  IMAD R11, R4.reuse, 0x8, R25 ;  /* 0x00000008040b7824 */ /* 0x040fe200078e0219 */
[C---:B-1----:R-:W-:Y:S01]  /*04f0*/  IADD3 R14, P0, R25.reuse, R2, RZ ;  /* 0x00000002190e7210 */ /* 0x042fe20007f1e0ff */
[----:B------:R1:W3:Y:S03]  /*0500*/  LDG.E.U8 R32, desc[UR10][R12.64] ;  /* 0x0000000a0c207981 */ /* 0x0002e6000c1e1100 */
[----:B------:R-:W-:Y:S01]  /*0510*/  LEA.HI.X.SX32 R15, R25, R0, 0x1, P0 ;  /* 0x00000000190f7211 */ /* 0x000fe200000f0eff */
[C---:B0-----:R-:W-:Y:S01]  /*0520*/  IMAD R23, R4.reuse, 0x8, R11 ;  /* 0x0000000804177824 */ /* 0x041fe200078e020b */
[C---:B----4-:R-:W-:Y:S01]  /*0530*/  IADD3 R16, P0, R11.reuse, R2, RZ ;  /* 0x000000020b107210 */ /* 0x050fe20007f1e0ff */
[----:B------:R0:W4:Y:S03]  /*0540*/  LDG.E.U8 R33, desc[UR10][R20.64] ;  /* 0x0000000a14217981 */ /* 0x000126000c1e1100 */
[----:B------:R-:W-:Y:S01]  /*0550*/  LEA.HI.X.SX32 R17, R11, R0, 0x1, P0 ;  /* 0x000000000b117211 */ /* 0x000fe200000f0eff */
[C---:B------:R-:W-:Y:S01]  /*0560*/  IMAD R11, R4.reuse, 0x8, R23 ;  /* 0x00000008040b7824 */ /* 0x040fe200078e0217 */
[-C--:B------:R-:W-:Y:S01]  /*0570*/  IADD3 R18, P0, R23, R2.reuse, RZ ;  /* 0x0000000217127210 */ /* 0x080fe20007f1e0ff */
[----:B------:R0:W4:Y:S02]  /*0580*/  LDG.E.U8 R34, desc[UR10][R14.64] ;  /* 0x0000000a0e227981 */ /* 0x000124000c1e1100 */
        /* <DEDUP_REMOVED lines=10> */
[C---:B------:R-:W-:Y:S01]  /*0630*/  IADD3 R14, P0, R11.reuse, R2, RZ ;  /* 0x000000020b0e7210 */ /* 0x040fe20007f1e0ff */
[----:B------:R0:W4:Y:S03]  /*0640*/  LDG.E.U8 R37, desc[UR10][R22.64] ;  /* 0x0000000a16257981 */ /* 0x000126000c1e1100 */
[----:B------:R-:W-:Y:S01]  /*0650*/  LEA.HI.X.SX32 R15, R11, R0, 0x1, P0 ;  /* 0x000000000b0f7211 */ /* 0x000fe200000f0eff */
[C---:B------:R-:W-:Y:S01]  /*0660*/  IMAD R11, R4.reuse, 0x8, R21 ;  /* 0x00000008040b7824 */ /* 0x040fe200078e0215 */
[-C--:B------:R-:W-:Y:S01]  /*0670*/  IADD3 R16, P0, R21, R2.reuse, RZ ;  /* 0x0000000215107210 */ /* 0x080fe20007f1e0ff */
[----:B------:R0:W4:Y:S02]  /*0680*/  LDG.E.U8 R38, desc[UR10][R12.64] ;  /* 0x0000000a0c267981 */ /* 0x000124000c1e1100 */
[----:B------:R-:W-:Y:S01]  /*0690*/  IMAD R25, R4, 0x8, R11 ;  /* 0x0000000804197824 */ /* 0x000fe200078e020b */
[----:B------:R-:W-:Y:S01]  /*06a0*/  IADD3 R20, P1, R11, R2, RZ ;  /* 0x000000020b147210 */ /* 0x000fe20007f3e0ff */
[----:B------:R0:W4:Y:S01]  /*06b0*/  LDG.E.U8 R39, desc[UR10][R14.64] ;  /* 0x0000000a0e277981 */ /* 0x000122000c1e1100 */
[----:B------:R-:W-:-:S02]  /*06c0*/  LEA.HI.X.SX32 R17, R21, R0, 0x1, P0 ;  /* 0x0000000015117211 */ /* 0x000fc400000f0eff */
[----:B------:R-:W-:Y:S01]  /*06d0*/  LEA.HI.X.SX32 R21, R11, R0, 0x1, P1 ;  /* 0x000000000b157211 */ /* 0x000fe200008f0eff */
[C---:B------:R-:W-:Y:S01]  /*06e0*/  IMAD R11, R4.reuse, 0x8, R25 ;  /* 0x00000008040b7824 */ /* 0x040fe200078e0219 */
[C---:B-1----:R-:W-:Y:S01]  /*06f0*/  IADD3 R18, P0, R25.reuse, R2, RZ ;  /* 0x0000000219127210 */ /* 0x042fe20007f1e0ff */
[----:B------:R1:W4:Y:S03]  /*0700*/  LDG.E.U8 R40, desc[UR10][R16.64] ;  /* 0x0000000a10287981 */ /* 0x000326000c1e1100 */
        /* <DEDUP_REMOVED lines=143> */
[----:B------:R1:W4:Y:S02]  /*1000*/  LDG.E.U8 R76, desc[UR10][R14.64] ;  /* 0x0000000a0e4c7981 */ /* 0x000324000c1e1100 */
[C---:B0-----:R-:W-:Y:S01]  /*1010*/  IMAD R21, R4.reuse, 0x8, R11 ;  /* 0x0000000804157824 */ /* 0x041fe200078e020b */
[----:B------:R-:W-:Y:S01]  /*1020*/  LEA.HI.X.SX32 R17, R25, R0, 0x1, P0 ;  /* 0x0000000019117211 */ /* 0x000fe200000f0eff */
[----:B------:R-:W4:Y:S01]  /*1030*/  LDG.E.U8 R22, desc[UR10][R22.64] ;  /* 0x0000000a16167981 */ /* 0x000f22000c1e1100 */
[----:B--2---:R-:W-:Y:S01]  /*1040*/  IADD3 R18, P0, R11, R2, RZ ;  /* 0x000000020b127210 */ /* 0x004fe20007f1e0ff */
[----:B------:R-:W-:-:S03]  /*1050*/  IMAD R25, R4, 0x8, R21 ;  /* 0x0000000804197824 */ /* 0x000fc600078e0215 */
[----:B------:R-:W-:Y:S01]  /*1060*/  LEA.HI.X.SX32 R19, R11, R0, 0x1, P0 ;  /* 0x000000000b137211 */ /* 0x000fe200000f0eff */
[----:B------:R-:W-:Y:S01]  /*1070*/  IMAD R11, R4, 0x8, R25 ;  /* 0x00000008040b7824 */ /* 0x000fe200078e0219 */
[-C--:B------:R-:W-:Y:S01]  /*1080*/  IADD3 R12, P0, R21, R2.reuse, RZ ;  /* 0x00000002150c7210 */ /* 0x080fe20007f1e0ff */
[----:B------:R-:W2:Y:S01]  /*1090*/  LDG.E.U8 R17, desc[UR10][R16.64] ;  /* 0x0000000a10117981 */ /* 0x000ea2000c1e1100 */
[----:B------:R-:W-:Y:S02]  /*10a0*/  IADD3 R20, P1, R25, R2, RZ ;  /* 0x0000000219147210 */ /* 0x000fe40007f3e0ff */
[----:B------:R-:W-:Y:S01]  /*10b0*/  LEA.HI.X.SX32 R13, R21, R0, 0x1, P0 ;  /* 0x00000000150d7211 */ /* 0x000fe200000f0eff */
[----:B------:R-:W2:Y:S01]  /*10c0*/  LDG.E.U8 R18, desc[UR10][R18.64] ;  /* 0x0000000a12127981 */ /* 0x000ea2000c1e1100 */
[----:B-1----:R-:W-:Y:S02]  /*10d0*/  IADD3 R14, P0, R11, R2, RZ ;  /* 0x000000020b0e7210 */ /* 0x002fe40007f1e0ff */
[----:B------:R-:W-:-:S02]  /*10e0*/  LEA.HI.X.SX32 R21, R25, R0, 0x1, P1 ;  /* 0x0000000019157211 */ /* 0x000fc400008f0eff */
[----:B------:R-:W-:Y:S01]  /*10f0*/  LEA.HI.X.SX32 R15, R11, R0, 0x1, P0 ;  /* 0x000000000b0f7211 */ /* 0x000fe200000f0eff */
[----:B------:R-:W2:Y:S04]  /*1100*/  LDG.E.U8 R13, desc[UR10][R12.64] ;  /* 0x0000000a0c0d7981 */ /* 0x000ea8000c1e1100 */
[----:B------:R-:W2:Y:S04]  /*1110*/  LDG.E.U8 R20, desc[UR10][R20.64] ;  /* 0x0000000a14147981 */ /* 0x000ea8000c1e1100 */
[----:B------:R-:W2:Y:S01]  /*1120*/  LDG.E.U8 R15, desc[UR10][R14.64] ;  /* 0x0000000a0e0f7981 */ /* 0x000ea2000c1e1100 */
[----:B------:R-:W0:Y:S01]  /*1130*/  S2UR UR7, SR_CgaCtaId ;  /* 0x00000000000779c3 */ /* 0x000e220000008800 */
[----:B------:R-:W-:-:S02]  /*1140*/  LOP3.LUT R2, R24, 0xc0, RZ, 0xc0, !PT ;  /* 0x000000c018027812 */ /* 0x000fc400078ec0ff */
[----:B------:R-:W-:Y:S01]  /*1150*/  LOP3.LUT R0, R24, 0xff, RZ, 0xc0, !PT ;  /* 0x000000ff18007812 */ /* 0x000fe200078ec0ff */
[----:B------:R-:W-:Y:S01]  /*1160*/  IMAD R3, R6, 0x100, R3 ;  /* 0x0000010006037824 */ /* 0x000fe200078e0203 */
[----:B------:R-:W-:Y:S01]  /*1170*/  SHF.R.U32.HI R11, RZ, 0x2, R2 ;  /* 0x00000002ff0b7819 */ /* 0x000fe20000011602 */
[----:B------:R-:W-:Y:S02]  /*1180*/  UMOV UR4, 0x400 ;  /* 0x0000040000047882 */ /* 0x000fe40000000000 */
[----:B------:R-:W-:Y:S01]  /*1190*/  IMAD.SHL.U32 R2, R0, 0x2, RZ ;  /* 0x0000000200027824 */ /* 0x000fe200078e00ff */
[----:B------:R-:W-:Y:S01]  /*11a0*/  F2FP.F16.E4M3.UNPACK_B R3, R3 ;  /* 0x00000003ff03723e */ /* 0x000fe200020006ff */
[----:B-----5:R-:W-:-:S03]  /*11b0*/  IMAD R27, R28, 0x100, R27 ;  /* 0x000001001c1b7824 */ /* 0x020fc600078e021b */
[----:B------:R-:W-:Y:S02]  /*11c0*/  LOP3.LUT R6, R2, R11, RZ, 0x3c, !PT ;  /* 0x0000000b02067212 */ /* 0x000fe400078e3cff */
[----:B------:R-:W-:Y:S02]  /*11d0*/  PRMT R2, R3, 0x7632, R2 ;  /* 0x0000763203027816 */ /* 0x000fe40000000002 */
[----:B------:R-:W-:Y:S01]  /*11e0*/  F2FP.F16.E4M3.UNPACK_B R27, R27 ;  /* 0x0000001bff1b723e */ /* 0x000fe200020006ff */
[----:B0-----:R-:W-:-:S09]  /*11f0*/  ULEA UR7, UR7, UR4, 0x18 ;  /* 0x0000000407077291 */ /* 0x001fd2000f8ec03f */
[----:B------:R0:W-:Y:S02]  /*1200*/  STS.U16 [R6+UR7+0x200], R2 ;  /* 0x0002000206007988 */ /* 0x0001e40008000407 */
[----:B0-----:R-:W-:Y:S01]  /*1210*/  PRMT R2, R27, 0x7632, R2 ;  /* 0x000076321b027816 */ /* 0x001fe20000000002 */
[----:B---3--:R-:W-:-:S04]  /*1220*/  IMAD R35, R36, 0x100, R35 ;  /* 0x0000010024237824 */ /* 0x008fc800078e0223 */
[----:B------:R0:W-:Y:S01]  /*1230*/  STS.U16 [R6+UR7+0x1200], R2 ;  /* 0x0012000206007988 */ /* 0x0001e20008000407 */
[----:B------:R-:W-:-:S04]  /*1240*/  F2FP.F16.E4M3.UNPACK_B R35, R35 ;  /* 0x00000023ff23723e */ /* 0x000fc800020006ff */
[----:B0-----:R-:W-:-:S05]  /*1250*/  PRMT R2, R35, 0x7632, R2 ;  /* 0x0000763223027816 */ /* 0x001fca0000000002 */
[----:B------:R0:W-:Y:S01]  /*1260*/  STS.U16 [R6+UR7+0x2200], R2 ;  /* 0x0022000206007988 */ /* 0x0001e20008000407 */
[----:B------:R-:W-:Y:S02]  /*1270*/  IMAD R9, R26, 0x100, R9 ;  /* 0x000001001a097824 */ /* 0x000fe400078e0209 */
[----:B------:R-:W-:Y:S02]  /*1280*/  IMAD R5, R8, 0x100, R5 ;  /* 0x0000010008057824 */ /* 0x000fe400078e0205 */
[----:B----4-:R-:W-:Y:S01]  /*1290*/  IMAD R33, R34, 0x100, R33 ;  /* 0x0000010022217824 */ /* 0x010fe200078e0221 */
[----:B------:R-:W-:Y:S01]  /*12a0*/  F2FP.F16.E4M3.UNPACK_B R9, R9 ;  /* 0x00000009ff09723e */ /* 0x000fe200020006ff */
[----:B------:R1:W-:Y:S01]  /*12b0*/  STS.U16 [R6+UR7], R3 ;  /* 0x0000000306007988 */ /* 0x0003e20008000407 */
[----:B------:R-:W-:-:S05]  /*12c0*/  IMAD R43, R44, 0x100, R43 ;  /* 0x000001002c2b7824 */ /* 0x000fca00078e022b */
[----:B------:R-:W-:-:S04]  /*12d0*/  F2FP.F16.E4M3.UNPACK_B R43, R43 ;  /* 0x0000002bff2b723e */ /* 0x000fc800020006ff */
[----:B0-----:R-:W-:-:S05]  /*12e0*/  PRMT R2, R43, 0x7632, R2 ;  /* 0x000076322b027816 */ /* 0x001fca0000000002 */
[----:B------:R0:W-:Y:S01]  /*12f0*/  STS.U16 [R6+UR7+0x3200], R2 ;  /* 0x0032000206007988 */ /* 0x0001e20008000407 */
[----:B-1----:R-:W-:Y:S01]  /*1300*/  PRMT R3, R9, 0x7632, R3 ;  /* 0x0000763209037816 */ /* 0x002fe20000000003 */
[----:B------:R-:W-:Y:S01]  /*1310*/  IMAD R29, R30, 0x100, R29 ;  /* 0x000001001e1d7824 */ /* 0x000fe200078e021d */
[----:B------:R-:W-:Y:S01]  /*1320*/  F2FP.F16.E4M3.UNPACK_B R5, R5 ;  /* 0x00000005ff05723e */ /* 0x000fe200020006ff */
[----:B------:R-:W-:Y:S01]  /*1330*/  IMAD R31, R32, 0x100, R31 ;  /* 0x00000100201f7824 */ /* 0x000fe200078e021f */
[----:B------:R-:W-:Y:S01]  /*1340*/  F2FP.F16.E4M3.UNPACK_B R33, R33 ;  /* 0x00000021ff21723e */ /* 0x000fe200020006ff */
[----:B------:R-:W-:Y:S01]  /*1350*/  IMAD R41, R42, 0x100, R41 ;  /* 0x000001002a297824 */ /* 0x000fe200078e0229 */
[----:B------:R1:W-:Y:S01]  /*1360*/  STS.U16 [R6+UR7+0xe00], R3 ;  /* 0x000e000306007988 */ /* 0x0003e20008000407 */
[----:B------:R-:W-:Y:S01]  /*1370*/  PRMT R4, R5, 0x7632, R4 ;  /* 0x0000763205047816 */ /* 0x000fe20000000004 */
        /* <DEDUP_REMOVED lines=10> */
[----:B------:R-:W-:Y:S01]  /*1420*/  F2FP.F16.E4M3.UNPACK_B R41, R41 ;  /* 0x00000029ff29723e */ /* 0x000fe200020006ff */
[----:B------:R1:W-:Y:S01]  /*1430*/  STS.U16 [R6+UR7+0x400], R5 ;  /* 0x0004000506007988 */ /* 0x0003e20008000407 */
[----:B------:R-:W-:-:S05]  /*1440*/  IMAD R59, R60, 0x100, R59 ;  /* 0x000001003c3b7824 */ /* 0x000fca00078e023b */
[----:B------:R-:W-:-:S04]  /*1450*/  F2FP.F16.E4M3.UNPACK_B R59, R59 ;  /* 0x0000003bff3b723e */ /* 0x000fc800020006ff */
[----:B0-----:R-:W-:-:S05]  /*1460*/  PRMT R2, R59, 0x7632, R2 ;  /* 0x000076323b027816 */ /* 0x001fca0000000002 */
[----:B------:R0:W-:Y:S01]  /*1470*/  STS.U16 [R6+UR7+0x5200], R2 ;  /* 0x0052000206007988 */ /* 0x0001e20008000407 */
[----:B-1----:R-:W-:-:S03]  /*1480*/  PRMT R5, R31, 0x7632, R5 ;  /* 0x000076321f057816 */ /* 0x002fc60000000005 */
[----:B------:R1:W-:Y:S01]  /*1490*/  STS.U16 [R6+UR7+0x600], R4 ;  /* 0x0006000406007988 */ /* 0x0003e20008000407 */
[----:B------:R-:W-:-:S05]  /*14a0*/  IMAD R65, R66, 0x100, R65 ;  /* 0x0000010042417824 */ /* 0x000fca00078e0241 */
[----:B------:R-:W-:-:S04]  /*14b0*/  F2FP.F16.E4M3.UNPACK_B R65, R65 ;  /* 0x00000041ff41723e */ /* 0x000fc800020006ff */
[----:B0-----:R-:W-:Y:S01]  /*14c0*/  PRMT R2, R65, 0x7632, R2 ;  /* 0x0000763241027816 */ /* 0x001fe20000000002 */
[----:B------:R0:W-:Y:S01]  /*14d0*/  STS.U16 [R6+UR7+0x1e00], R3 ;  /* 0x001e000306007988 */ /* 0x0001e20008000407 */
[----:B-1----:R-:W-:-:S03]  /*14e0*/  PRMT R4, R29, 0x7632, R4 ;  /* 0x000076321d047816 */ /* 0x002fc60000000004 */
[----:B------:R1:W-:Y:S01]  /*14f0*/  STS.U16 [R6+UR7+0x5e00], R2 ;  /* 0x005e000206007988 */ /* 0x0003e20008000407 */
[----:B------:R-:W-:Y:S01]  /*1500*/  F2FP.F16.E4M3.UNPACK_B R37, R37 ;  /* 0x00000025ff25723e */ /* 0x000fe200020006ff */
[----:B------:R-:W-:Y:S01]  /*1510*/  IMAD R45, R46, 0x100, R45 ;  /* 0x000001002e2d7824 */ /* 0x000fe200078e022d */
[----:B------:R-:W-:Y:S02]  /*1520*/  F2FP.F16.E4M3.UNPACK_B R39, R39 ;  /* 0x00000027ff27723e */ /* 0x000fe400020006ff */
[----:B0-----:R-:W-:Y:S01]  /*1530*/  PRMT R3, R41, 0x7632, R3 ;  /* 0x0000763229037816 */ /* 0x001fe20000000003 */
[----:B-1----:R-:W0:Y:S01]  /*1540*/  LDC R2, c[0x0][0x280] ;  /* 0x0000a000ff027b82 */ /* 0x002e220000000800 */
[----:B------:R-:W-:Y:S01]  /*1550*/  F2FP.F16.E4M3.UNPACK_B R49, R49 ;  /* 0x00000031ff31723e */ /* 0x000fe200020006ff */
[----:B------:R-:W-:Y:S02]  /*1560*/  IMAD R47, R48, 0x100, R47 ;  /* 0x00000100302f7824 */ /* 0x000fe400078e022f */
[----:B------:R-:W-:Y:S01]  /*1570*/  IMAD R57, R58, 0x100, R57 ;  /* 0x000001003a397824 */ /* 0x000fe200078e0239 */
[----:B------:R1:W-:Y:S01]  /*1580*/  STS.U16 [R6+UR7+0x1600], R4 ;  /* 0x0016000406007988 */ /* 0x0003e20008000407 */
[----:B------:R-:W-:-:S03]  /*1590*/  F2FP.F16.E4M3.UNPACK_B R45, R45 ;  /* 0x0000002dff2d723e */ /* 0x000fc600020006ff */
[----:B------:R3:W-:Y:S01]  /*15a0*/  STS.U16 [R6+UR7+0x1a00], R5 ;  /* 0x001a000506007988 */ /* 0x0007e20008000407 */
[----:B------:R-:W-:-:S03]  /*15b0*/  F2FP.F16.E4M3.UNPACK_B R47, R47 ;  /* 0x0000002fff2f723e */ /* 0x000fc600020006ff */
[----:B------:R4:W-:Y:S01]  /*15c0*/  STS.U16 [R6+UR7+0x2e00], R3 ;  /* 0x002e000306007988 */ /* 0x0009e20008000407 */
[----:B-1----:R-:W-:Y:S01]  /*15d0*/  PRMT R4, R37, 0x7632, R4 ;  /* 0x0000763225047816 */ /* 0x002fe20000000004 */
[----:B------:R-:W-:Y:S01]  /*15e0*/  IMAD R53, R54, 0x100, R53 ;  /* 0x0000010036357824 */ /* 0x000fe200078e0235 */
[----:B------:R-:W-:Y:S02]  /*15f0*/  F2FP.F16.E4M3.UNPACK_B R57, R57 ;  /* 0x00000039ff39723e */ /* 0x000fe400020006ff */
[----:B---3--:R-:W-:Y:S01]  /*1600*/  PRMT R5, R39, 0x7632, R5 ;  /* 0x0000763227057816 */ /* 0x008fe20000000005 */
[----:B------:R-:W-:Y:S01]  /*1610*/  IMAD R55, R56, 0x100, R55 ;  /* 0x0000010038377824 */ /* 0x000fe200078e0237 */
[----:B----4-:R-:W-:Y:S01]  /*1620*/  PRMT R3, R49, 0x7632, R3 ;  /* 0x0000763231037816 */ /* 0x010fe20000000003 */
        /* <DEDUP_REMOVED lines=24> */
[----:B------:R-:W-:Y:S02]  /*17b0*/  F2FP.F16.E4M3.UNPACK_B R69, R69 ;  /* 0x00000045ff45723e */ /* 0x000fe400020006ff */
[----:B----4-:R-:W-:Y:S01]  /*17c0*/  PRMT R3, R63, 0x7632, R3 ;  /* 0x000076323f037816 */ /* 0x010fe20000000003 */
[----:B------:R-:W-:-:S02]  /*17d0*/  IMAD R75, R76, 0x100, R75 ;  /* 0x000001004c4b7824 */ /* 0x000fc400078e024b */
[----:B--2---:R-:W-:Y:S02]  /*17e0*/  IMAD R17, R17, 0x100, R22 ;  /* 0x0000010011117824 */ /* 0x004fe400078e0216 */
[----:B------:R-:W-:Y:S02]  /*17f0*/  IMAD R13, R13, 0x100, R18 ;  /* 0x000001000d0d7824 */ /* 0x000fe400078e0212 */
[----:B------:R-:W-:Y:S01]  /*1800*/  IMAD R15, R15, 0x100, R20 ;  /* 0x000001000f0f7824 */ /* 0x000fe200078e0214 */
[----:B------:R1:W-:Y:S01]  /*1810*/  STS.U16 [R6+UR7+0x4600], R4 ;  /* 0x0046000406007988 */ /* 0x0003e20008000407 */
[----:B0-----:R-:W-:Y:S02]  /*1820*/  ISETP.GE.AND P0, PT, R2, 0x1, PT ;  /* 0x000000010200780c */ /* 0x001fe40003f06270 */
[----:B------:R-:W-:Y:S01]  /*1830*/  PRMT R8, R7, 0x7632, R8 ;  /* 0x0000763207087816 */ /* 0x000fe20000000008 */
[----:B------:R0:W-:Y:S01]  /*1840*/  STS.U16 [R6+UR7+0x4a00], R5 ;  /* 0x004a000506007988 */ /* 0x0001e20008000407 */
[----:B------:R-:W-:-:S03]  /*1850*/  F2FP.F16.E4M3.UNPACK_B R71, R71 ;  /* 0x00000047ff47723e */ /* 0x000fc600020006ff */
[----:B------:R2:W-:Y:S01]  /*1860*/  STS.U16 [R6+UR7+0x5a00], R3 ;  /* 0x005a000306007988 */ /* 0x0005e20008000407 */
[----:B-1----:R-:W-:Y:S02]  /*1870*/  PRMT R4, R61, 0x7632, R4 ;  /* 0x000076323d047816 */ /* 0x002fe40000000004 */
[----:B------:R-:W-:Y:S02]  /*1880*/  F2FP.F16.E4M3.UNPACK_B R73, R73 ;  /* 0x00000049ff49723e */ /* 0x000fe400020006ff */
[----:B0-----:R-:W-:Y:S02]  /*1890*/  PRMT R5, R67, 0x7632, R5 ;  /* 0x0000763243057816 */ /* 0x001fe40000000005 */
[----:B------:R-:W-:Y:S02]  /*18a0*/  F2FP.F16.E4M3.UNPACK_B R75, R75 ;  /* 0x0000004bff4b723e */ /* 0x000fe400020006ff */
[----:B--2---:R-:W-:Y:S02]  /*18b0*/  PRMT R3, R69, 0x7632, R3 ;  /* 0x0000763245037816 */ /* 0x004fe40000000003 */
[----:B------:R-:W-:-:S02]  /*18c0*/  F2FP.F16.E4M3.UNPACK_B R17, R17 ;  /* 0x00000011ff11723e */ /* 0x000fc400020006ff */
[----:B------:R-:W-:Y:S02]  /*18d0*/  F2FP.F16.E4M3.UNPACK_B R13, R13 ;  /* 0x0000000dff0d723e */ /* 0x000fe400020006ff */
[----:B------:R-:W-:Y:S01]  /*18e0*/  F2FP.F16.E4M3.UNPACK_B R15, R15 ;  /* 0x0000000fff0f723e */ /* 0x000fe200020006ff */
[----:B------:R0:W-:Y:S04]  /*18f0*/  STS.U16 [R6+UR7+0x800], R7 ;  /* 0x0008000706007988 */ /* 0x0001e80008000407 */
[----:B------:R1:W-:Y:S04]  /*1900*/  STS.U16 [R6+UR7+0xa00], R8 ;  /* 0x000a000806007988 */ /* 0x0003e80008000407 */
[----:B------:R2:W-:Y:S01]  /*1910*/  STS.U16 [R6+UR7+0xc00], R9 ;  /* 0x000c000906007988 */ /* 0x0005e20008000407 */
[----:B0-----:R-:W-:-:S03]  /*1920*/  PRMT R7, R17, 0x7632, R7 ;  /* 0x0000763211077816 */ /* 0x001fc60000000007 */
[----:B------:R0:W-:Y:S01]  /*1930*/  STS.U16 [R6+UR7+0x5600], R4 ;  /* 0x0056000406007988 */ /* 0x0001e20008000407 */
[----:B-1----:R-:W-:-:S03]  /*1940*/  PRMT R8, R13, 0x7632, R8 ;  /* 0x000076320d087816 */ /* 0x002fc60000000008 */
[----:B------:R1:W-:Y:S01]  /*1950*/  STS.U16 [R6+UR7+0x6200], R5 ;  /* 0x0062000506007988 */ /* 0x0003e20008000407 */
[----:B--2---:R-:W-:-:S03]  /*1960*/  PRMT R9, R15, 0x7632, R9 ;  /* 0x000076320f097816 */ /* 0x004fc60000000009 */
[----:B------:R2:W-:Y:S01]  /*1970*/  STS.U16 [R6+UR7+0x6600], R3 ;  /* 0x0066000306007988 */ /* 0x0005e20008000407 */
[----:B0-----:R-:W-:Y:S02]  /*1980*/  PRMT R4, R71, 0x7632, R4 ;  /* 0x0000763247047816 */ /* 0x001fe40000000004 */
[----:B-1----:R-:W-:Y:S02]  /*1990*/  PRMT R5, R73, 0x7632, R5 ;  /* 0x0000763249057816 */ /* 0x002fe40000000005 */
[----:B--2---:R-:W-:Y:S01]  /*19a0*/  PRMT R3, R75, 0x7632, R3 ;  /* 0x000076324b037816 */ /* 0x004fe20000000003 */
[----:B------:R-:W-:Y:S01]  /*19b0*/  STS.U16 [R6+UR7+0x1000], R27 ;  /* 0x0010001b06007988 */ /* 0x000fe20008000407 */
[----:B------:R-:W-:-:S03]  /*19c0*/  IMAD.MOV.U32 R2, RZ, RZ, -0x800000 ;  /* 0xff800000ff027424 */ /* 0x000fc600078e00ff */
[----:B------:R-:W-:Y:S01]  /*19d0*/  STS.U16 [R6+UR7+0x1400], R29 ;  /* 0x0014001d06007988 */ /* 0x000fe20008000407 */
[----:B------:R-:W-:-:S03]  /*19e0*/  IMAD.MOV.U32 R10, RZ, RZ, 0x3f800000 ;  /* 0x3f800000ff0a7424 */ /* 0x000fc600078e00ff */
[----:B------:R-:W-:Y:S01]  /*19f0*/  STS.U16 [R6+UR7+0x1800], R31 ;  /* 0x0018001f06007988 */ /* 0x000fe20008000407 */
[----:B------:R-:W-:-:S03]  /*1a00*/  IMAD.MOV.U32 R11, RZ, RZ, 0x3f800000 ;  /* 0x3f800000ff0b7424 */ /* 0x000fc600078e00ff */
[----:B------:R-:W-:Y:S01]  /*1a10*/  STS.U16 [R6+UR7+0x1c00], R33 ;  /* 0x001c002106007988 */ /* 0x000fe20008000407 */
[----:B------:R-:W-:-:S03]  /*1a20*/  IMAD.MOV.U32 R16, RZ, RZ, 0x3f800000 ;  /* 0x3f800000ff107424 */ /* 0x000fc600078e00ff */
[----:B------:R-:W-:Y:S01]  /*1a30*/  STS.U16 [R6+UR7+0x2000], R35 ;  /* 0x0020002306007988 */ /* 0x000fe20008000407 */
[----:B------:R-:W-:-:S03]  /*1a40*/  CS2R R92, SRZ ;  /* 0x00000000005c7805 */ /* 0x000fc6000001ff00 */
        /* <DEDUP_REMOVED lines=12> */
[----:B------:R0:W-:Y:S01]  /*1b10*/  STS.U16 [R6+UR7+0x3c00], R49 ;  /* 0x003c003106007988 */ /* 0x0001e20008000407 */
[----:B------:R-:W-:-:S03]  /*1b20*/  CS2R R106, SRZ ;  /* 0x00000000006a7805 */ /* 0x000fc6000001ff00 */
[----:B------:R1:W-:Y:S01]  /*1b30*/  STS.U16 [R6+UR7+0x4000], R51 ;  /* 0x0040003306007988 */ /* 0x0003e20008000407 */
[----:B------:R-:W-:-:S03]  /*1b40*/  CS2R R100, SRZ ;  /* 0x0000000000647805 */ /* 0x000fc6000001ff00 */
[----:B------:R2:W-:Y:S01]  /*1b50*/  STS.U16 [R6+UR7+0x4400], R53 ;  /* 0x0044003506007988 */ /* 0x0005e20008000407 */
[----:B------:R-:W-:-:S03]  /*1b60*/  CS2R R102, SRZ ;  /* 0x0000000000667805 */ /* 0x000fc6000001ff00 */
[----:B------:R3:W-:Y:S01]  /*1b70*/  STS.U16 [R6+UR7+0x4800], R55 ;  /* 0x0048003706007988 */ /* 0x0007e20008000407 */
[----:B0-----:R-:W-:-:S03]  /*1b80*/  CS2R R48, SRZ ;  /* 0x0000000000307805 */ /* 0x001fc6000001ff00 */
[----:B------:R-:W-:Y:S01]  /*1b90*/  STS.U16 [R6+UR7+0x4c00], R57 ;  /* 0x004c003906007988 */ /* 0x000fe20008000407 */
[----:B-1----:R-:W-:-:S03]  /*1ba0*/  CS2R R50, SRZ ;  /* 0x0000000000327805 */ /* 0x002fc6000001ff00 */
[----:B------:R-:W-:Y:S01]  /*1bb0*/  STS.U16 [R6+UR7+0x5000], R59 ;  /* 0x0050003b06007988 */ /* 0x000fe20008000407 */
[----:B--2---:R-:W-:-:S03]  /*1bc0*/  CS2R R52, SRZ ;  /* 0x0000000000347805 */ /* 0x004fc6000001ff00 */
[----:B------:R-:W-:Y:S01]  /*1bd0*/  STS.U16 [R6+UR7+0x5400], R61 ;  /* 0x0054003d06007988 */ /* 0x000fe20008000407 */
[----:B---3--:R-:W-:-:S03]  /*1be0*/  CS2R R54, SRZ ;  /* 0x0000000000367805 */ /* 0x008fc6000001ff00 */
        /* <DEDUP_REMOVED lines=10> */
[----:B------:R0:W-:Y:S01]  /*1c90*/  STS.U16 [R6+UR7+0x6a00], R4 ;  /* 0x006a000406007988 */ /* 0x0001e20008000407 */
[----:B-1----:R-:W-:-:S03]  /*1ca0*/  CS2R R66, SRZ ;  /* 0x0000000000427805 */ /* 0x002fc6000001ff00 */
[----:B------:R1:W-:Y:S01]  /*1cb0*/  STS.U16 [R6+UR7+0x6c00], R73 ;  /* 0x006c004906007988 */ /* 0x0003e20008000407 */
[----:B--2---:R-:W-:-:S03]  /*1cc0*/  CS2R R68, SRZ ;  /* 0x0000000000447805 */ /* 0x004fc6000001ff00 */
[----:B------:R2:W-:Y:S01]  /*1cd0*/  STS.U16 [R6+UR7+0x6e00], R5 ;  /* 0x006e000506007988 */ /* 0x0005e20008000407 */
[----:B---3--:R-:W-:-:S03]  /*1ce0*/  CS2R R70, SRZ ;  /* 0x0000000000467805 */ /* 0x008fc6000001ff00 */
[----:B------:R3:W-:Y:S01]  /*1cf0*/  STS.U16 [R6+UR7+0x7000], R75 ;  /* 0x0070004b06007988 */ /* 0x0007e20008000407 */
[----:B0-----:R-:W-:-:S03]  /*1d00*/  IMAD.MOV.U32 R4, RZ, RZ, -0x800000 ;  /* 0xff800000ff047424 */ /* 0x001fc600078e00ff */
[----:B------:R0:W-:Y:S01]  /*1d10*/  STS.U16 [R6+UR7+0x7200], R3 ;  /* 0x0072000306007988 */ /* 0x0001e20008000407 */
[----:B-1----:R-:W-:-:S03]  /*1d20*/  CS2R R72, SRZ ;  /* 0x0000000000487805 */ /* 0x002fc6000001ff00 */
[----:B------:R1:W-:Y:S01]  /*1d30*/  STS.U16 [R6+UR7+0x7400], R17 ;  /* 0x0074001106007988 */ /* 0x0003e20008000407 */
[----:B--2---:R-:W-:-:S03]  /*1d40*/  IMAD.MOV.U32 R5, RZ, RZ, -0x800000 ;  /* 0xff800000ff057424 */ /* 0x004fc600078e00ff */
[----:B------:R-:W-:Y:S01]  /*1d50*/  STS.U16 [R6+UR7+0x7600], R7 ;  /* 0x0076000706007988 */ /* 0x000fe20008000407 */
[----:B---3--:R-:W-:-:S03]  /*1d60*/  CS2R R74, SRZ ;  /* 0x00000000004a7805 */ /* 0x008fc6000001ff00 */
[----:B------:R-:W-:Y:S01]  /*1d70*/  STS.U16 [R6+UR7+0x7800], R13 ;  /* 0x0078000d06007988 */ /* 0x000fe20008000407 */
[----:B0-----:R-:W-:-:S03]  /*1d80*/  IMAD.MOV.U32 R3, RZ, RZ, -0x800000 ;  /* 0xff800000ff037424 */ /* 0x001fc600078e00ff */
[----:B------:R0:W-:Y:S01]  /*1d90*/  STS.U16 [R6+UR7+0x7a00], R8 ;  /* 0x007a000806007988 */ /* 0x0001e20008000407 */
[----:B-1----:R-:W-:-:S03]  /*1da0*/  IMAD.MOV.U32 R17, RZ, RZ, 0x3f800000 ;  /* 0x3f800000ff117424 */ /* 0x002fc600078e00ff */
[----:B------:R1:W-:Y:S01]  /*1db0*/  STS.U16 [R6+UR7+0x7c00], R15 ;  /* 0x007c000f06007988 */ /* 0x0003e20008000407 */
[----:B------:R-:W-:-:S03]  /*1dc0*/  CS2R R56, SRZ ;  /* 0x0000000000387805 */ /* 0x000fc6000001ff00 */
[----:B------:R1:W-:Y:S01]  /*1dd0*/  STS.U16 [R6+UR7+0x7e00], R9 ;  /* 0x007e000906007988 */ /* 0x0003e20008000407 */
[----:B------:R-:W-:Y:S02]  /*1de0*/  CS2R R58, SRZ ;  /* 0x00000000003a7805 */ /* 0x000fe4000001ff00 */
[----:B------:R-:W-:Y:S02]  /*1df0*/  CS2R R108, SRZ ;  /* 0x00000000006c7805 */ /* 0x000fe4000001ff00 */
[----:B------:R-:W-:Y:S02]  /*1e00*/  CS2R R110, SRZ ;  /* 0x00000000006e7805 */ /* 0x000fe4000001ff00 */
[----:B------:R-:W-:Y:S02]  /*1e10*/  CS2R R88, SRZ ;  /* 0x0000000000587805 */ /* 0x000fe4000001ff00 */
[----:B------:R-:W-:Y:S02]  /*1e20*/  CS2R R90, SRZ ;  /* 0x00000000005a7805 */ /* 0x000fe4000001ff00 */
[----:B------:R-:W-:-:S02]  /*1e30*/  CS2R R60, SRZ ;  /* 0x00000000003c7805 */ /* 0x000fc4000001ff00 */
[----:B------:R-:W-:Y:S02]  /*1e40*/  CS2R R62, SRZ ;  /* 0x00000000003e7805 */ /* 0x000fe4000001ff00 */
[----:B0-----:R-:W-:Y:S01]  /*1e50*/  LOP3.LUT R8, R24, 0x3f, RZ, 0xc0, !PT ;  /* 0x0000003f18087812 */ /* 0x001fe200078ec0ff */
[----:B-1----:R-:W-:Y:S06]  /*1e60*/  @!P0 BRA `(.L_x_0) ;  /* 0x000000f800008947 */ /* 0x002fec0003800000 */
[----:B------:R-:W0:Y:S01]  /*1e70*/  LDC R16, c[0x0][0x268] ;  /* 0x00009a00ff107b82 */ /* 0x000e220000000800 */
[----:B------:R-:W-:Y:S01]  /*1e80*/  SHF.R.U32.HI R2, RZ, 0x6, R24 ;  /* 0x00000006ff027819 */ /* 0x000fe20000011618 */
[----:B------:R-:W-:Y:S01]  /*1e90*/  ULDC.64 UR4, c[0x0][0x260] ;  /* 0x0000980000047ab9 */ /* 0x000fe20000000a00 */
[----:B------:R-:W-:Y:S01]  /*1ea0*/  LOP3.LUT P0, RZ, R24, 0x7, RZ, 0xc0, !PT ;  /* 0x0000000718ff7812 */ /* 0x000fe2000780c0ff */
[----:B------:R-:W-:Y:S01]  /*1eb0*/  UIMAD UR4, UR8, UR4, URZ ;  /* 0x00000004080472a4 */ /* 0x000fe2000f8e023f */
[----:B------:R-:W-:Y:S01]  /*1ec0*/  SGXT.U32 R2, R2, 0x2 ;  /* 0x000000020202781a */ /* 0x000fe20000000000 */
[----:B------:R-:W-:Y:S01]  /*1ed0*/  IMAD R3, R8, UR5, RZ ;  /* 0x0000000508037c24 */ /* 0x000fe2000f8e02ff */
[----:B------:R-:W-:Y:S01]  /*1ee0*/  LOP3.LUT P1, RZ, R24, 0x3, RZ, 0xc0, !PT ;  /* 0x0000000318ff7812 */ /* 0x000fe2000782c0ff */
[----:B------:R-:W1:Y:S01]  /*1ef0*/  LDC.64 R6, c[0x0][0x250] ;  /* 0x00009400ff067b82 */ /* 0x000e620000000a00 */
[----:B------:R-:W-:Y:S01]  /*1f00*/  USHF.R.S32.HI UR5, URZ, 0x1f, UR4 ;  /* 0x0000001f3f057899 */ /* 0x000fe20008011404 */
[----:B------:R-:W-:Y:S01]  /*1f10*/  UMOV UR6, URZ ;  /* 0x0000003f00067c82 */ /* 0x000fe20008000000 */
[----:B------:R-:W-:Y:S01]  /*1f20*/  ULDC UR12, c[0x0][0x238] ;  /* 0x00008e00000c7ab9 */ /* 0x000fe20000000800 */
[----:B------:R-:W-:Y:S01]  /*1f30*/  ULDC UR13, c[0x0][0x264] ;  /* 0x00009900000d7ab9 */ /* 0x000fe20000000800 */
[----:B------:R-:W-:Y:S01]  /*1f40*/  ULDC UR14, c[0x0][0x254] ;  /* 0x00009500000e7ab9 */ /* 0x000fe20000000800 */
[----:B------:R-:W-:-:S02]  /*1f50*/  ULDC UR15, c[0x0][0x254] ;  /* 0x00009500000f7ab9 */ /* 0x000fc40000000800 */
[----:B------:R-:W2:Y:S01]  /*1f60*/  LDC.64 R4, c[0x0][0x218] ;  /* 0x00008600ff047b82 */ /* 0x000ea20000000a00 */
[----:B0-----:R-:W-:-:S07]  /*1f70*/  IMAD R9, R2, R16, RZ ;  /* 0x0000001002097224 */ /* 0x001fce00078e02ff */
[----:B------:R-:W0:Y:S01]  /*1f80*/  LDC R15, c[0x0][0x258] ;  /* 0x00009600ff0f7b82 */ /* 0x000e220000000800 */
[----:B------:R-:W-:Y:S01]  /*1f90*/  SHF.R.S32.HI R2, RZ, 0x1f, R3 ;  /* 0x0000001fff027819 */ /* 0x000fe20000011403 */
[----:B------:R-:W-:-:S04]  /*1fa0*/  IMAD R23, R16, 0x4, R9 ;  /* 0x0000000410177824 */ /* 0x000fc800078e0209 */
[----:B------:R-:W-:Y:S02]  /*1fb0*/  IMAD R29, R16, 0x4, R23 ;  /* 0x00000004101d7824 */ /* 0x000fe400078e0217 */
[----:B------:R-:W3:Y:S01]  /*1fc0*/  LDC.64 R10, c[0x0][0x220] ;  /* 0x00008800ff0a7b82 */ /* 0x000ee20000000a00 */
[----:B-1----:R-:W-:Y:S01]  /*1fd0*/  IMAD R6, R6, UR8, RZ ;  /* 0x0000000806067c24 */ /* 0x002fe2000f8e02ff */
[----:B------:R-:W-:Y:S01]  /*1fe0*/  SHF.R.S32.HI R224, RZ, 0x1f, R7 ;  /* 0x0000001fffe07819 */ /* 0x000fe20000011407 */
[C---:B------:R-:W-:Y:S02]  /*1ff0*/  IMAD R31, R16.reuse, 0x4, R29 ;  /* 0x00000004101f7824 */ /* 0x040fe400078e021d */
[C---:B------:R-:W-:Y:S02]  /*2000*/  IMAD.SHL.U32 R228, R7.reuse, 0x2, RZ ;  /* 0x0000000207e47824 */ /* 0x040fe400078e00ff */
[----:B------:R-:W-:Y:S01]  /*2010*/  IMAD R35, R16, 0x4, R31 ;  /* 0x0000000410237824 */ /* 0x000fe200078e021f */
[----:B--2---:R-:W-:Y:S01]  /*2020*/  IADD3 R13, P2, R6, R4, RZ ;  /* 0x00000004060d7210 */ /* 0x004fe20007f5e0ff */
[----:B------:R-:W1:Y:S01]  /*2030*/  LDC R8, c[0x0][0x268] ;  /* 0x00009a00ff087b82 */ /* 0x000e620000000800 */
[----:B------:R-:W-:-:S02]  /*2040*/  IMAD R232, R7, 0x3, RZ ;  /* 0x0000000307e87824 */ /* 0x000fc400078e02ff */
[----:B------:R-:W-:Y:S01]  /*2050*/  IMAD R37, R16, 0x4, R35 ;  /* 0x0000000410257824 */ /* 0x000fe200078e0223 */
[----:B------:R-:W-:Y:S01]  /*2060*/  LEA.HI.X.SX32 R4, R6, R5, 0x1, P2 ;  /* 0x0000000506047211 */ /* 0x000fe200010f0eff */
[----:B------:R-:W-:Y:S02]  /*2070*/  IMAD.SHL.U32 R236, R7, 0x4, RZ ;  /* 0x0000000407ec7824 */ /* 0x000fe400078e00ff */
[----:B------:R-:W-:Y:S01]  /*2080*/  IMAD R39, R16, 0x4, R37 ;  /* 0x0000000410277824 */ /* 0x000fe200078e0225 */
[----:B------:R-:W2:Y:S01]  /*2090*/  LDC R18, c[0x0][0x268] ;  /* 0x00009a00ff127b82 */ /* 0x000ea20000000800 */
[----:B0-----:R-:W-:Y:S02]  /*20a0*/  IMAD R0, R0, R15, RZ ;  /* 0x0000000f00007224 */ /* 0x001fe400078e02ff */
[----:B------:R-:W-:Y:S02]  /*20b0*/  IMAD R41, R16, 0x4, R39 ;  /* 0x0000000410297824 */ /* 0x000fe400078e0227 */
[----:B------:R-:W-:Y:S01]  /*20c0*/  IMAD R15, R15, 0x100, R0 ;  /* 0x000001000f0f7824 */ /* 0x000fe200078e0200 */
[-C--:B------:R-:W-:Y:S01]  /*20d0*/  IADD3 R12, P2, R0, R13.reuse, RZ ;  /* 0x0000000d000c7210 */ /* 0x080fe20007f5e0ff */
[----:B------:R-:W-:Y:S01]  /*20e0*/  IMAD R43, R16, 0x4, R41 ;  /* 0x00000004102b7824 */ /* 0x000fe200078e0229 */
[----:B---3--:R-:W-:Y:S01]  /*20f0*/  IADD3 R6, P4, P5, R3, UR4, R10 ;  /* 0x0000000403067c10 */ /* 0x008fe2000fd9e00a */
[----:B------:R-:W0:Y:S01]  /*2100*/  LDC R20, c[0x0][0x268] ;  /* 0x00009a00ff147b82 */ /* 0x000e220000000800 */
[-C--:B------:R-:W-:Y:S01]  /*2110*/  LEA.HI.X.SX32 R14, R0, R4.reuse, 0x1, P2 ;  /* 0x00000004000e7211 */ /* 0x080fe200010f0eff */
[----:B------:R-:W-:Y:S01]  /*2120*/  IMAD R45, R16, 0x4, R43 ;  /* 0x00000004102d7824 */ /* 0x000fe200078e022b */
[----:B------:R-:W-:Y:S01]  /*2130*/  IADD3 R13, P3, R15, R13, RZ ;  /* 0x0000000d0f0d7210 */ /* 0x000fe20007f7e0ff */
[----:B------:R-:W-:Y:S01]  /*2140*/  IMAD R240, R7, 0x5, RZ ;  /* 0x0000000507f07824 */ /* 0x000fe200078e02ff */
[----:B------:R-:W-:Y:S01]  /*2150*/  IADD3.X R0, R2, UR5, R11, P4, P5 ;  /* 0x0000000502007c10 */ /* 0x000fe2000a7ea40b */
[C---:B------:R-:W-:Y:S01]  /*2160*/  IMAD R51, R16.reuse, 0x4, R45 ;  /* 0x0000000410337824 */ /* 0x040fe200078e022d */
[----:B------:R-:W-:Y:S01]  /*2170*/  LEA.HI.X.SX32 R15, R15, R4, 0x1, P3 ;  /* 0x000000040f0f7211 */ /* 0x000fe200018f0eff */
[----:B------:R-:W3:Y:S01]  /*2180*/  LDC R2, c[0x0][0x268] ;  /* 0x00009a00ff027b82 */ /* 0x000ee20000000800 */
[-C--:B------:R-:W-:Y:S01]  /*2190*/  IADD3 R187, P2, R9, R6.reuse, RZ ;  /* 0x0000000609bb7210 */ /* 0x080fe20007f5e0ff */
[C---:B------:R-:W-:Y:S01]  /*21a0*/  IMAD R53, R16.reuse, 0x4, R51 ;  /* 0x0000000410357824 */ /* 0x040fe200078e0233 */
[----:B------:R-:W-:Y:S01]  /*21b0*/  IADD3 R196, P3, R29, R6, RZ ;  /* 0x000000061dc47210 */ /* 0x000fe20007f7e0ff */
[----:B------:R-:W-:Y:S01]  /*21c0*/  IMAD R244, R7, 0x6, RZ ;  /* 0x0000000607f47824 */ /* 0x000fe200078e02ff */
[----:B------:R-:W-:Y:S01]  /*21d0*/  LEA.HI.X.SX32 R9, R9, R0, 0x1, P2 ;  /* 0x0000000009097211 */ /* 0x000fe200010f0eff */
[C---:B------:R-:W-:Y:S01]  /*21e0*/  IMAD R55, R16.reuse, 0x4, R53 ;  /* 0x0000000410377824 */ /* 0x040fe200078e0235 */
[-C--:B------:R-:W-:Y:S01]  /*21f0*/  IADD3 R194, P2, R23, R6.reuse, RZ ;  /* 0x0000000617c27210 */ /* 0x080fe20007f5e0ff */
[----:B------:R-:W4:Y:S01]  /*2200*/  LDC R4, c[0x0][0x268] ;  /* 0x00009a00ff047b82 */ /* 0x000f220000000800 */
[----:B------:R-:W-:Y:S01]  /*2210*/  IADD3 R198, P4, R31, R6, RZ ;  /* 0x000000061fc67210 */ /* 0x000fe20007f9e0ff */
[C---:B------:R-:W-:Y:S01]  /*2220*/  IMAD R57, R16.reuse, 0x4, R55 ;  /* 0x0000000410397824 */ /* 0x040fe200078e0237 */
[-C--:B------:R-:W-:Y:S01]  /*2230*/  LEA.HI.X.SX32 R47, R23, R0.reuse, 0x1, P2 ;  /* 0x00000000172f7211 */ /* 0x080fe200010f0eff */
[----:B------:R5:W-:Y:S01]  /*2240*/  STL [R1+0x374], R9 ;  /* 0x0003740901007387 */ /* 0x000be20000100800 */
[----:B------:R-:W-:Y:S01]  /*2250*/  LEA.HI.X.SX32 R23, R29, R0, 0x1, P3 ;  /* 0x000000001d177211 */ /* 0x000fe200018f0eff */
[----:B------:R-:W-:Y:S01]  /*2260*/  IMAD R67, R16, 0x4, R57 ;  /* 0x0000000410437824 */ /* 0x000fe200078e0239 */
[-C--:B------:R-:W-:Y:S01]  /*2270*/  IADD3 R200, P2, R35, R6.reuse, RZ ;  /* 0x0000000623c87210 */ /* 0x080fe20007f5e0ff */
[----:B------:R-:W2:Y:S01]  /*2280*/  LDC R10, c[0x0][0x268] ;  /* 0x00009a00ff0a7b82 */ /* 0x000ea20000000800 */
[----:B------:R-:W-:Y:S01]  /*2290*/  IADD3 R202, P3, R37, R6, RZ ;  /* 0x0000000625ca7210 */ /* 0x000fe20007f7e0ff */
[----:B------:R-:W-:Y:S01]  /*22a0*/  STL [R1+0x378], R47 ;  /* 0x0003782f01007387 */ /* 0x000fe20000100800 */
[----:B------:R-:W-:Y:S01]  /*22b0*/  IMAD R250, R7, 0x7, RZ ;  /* 0x0000000707fa7824 */ /* 0x000fe200078e02ff */
[----:B------:R-:W-:Y:S01]  /*22c0*/  IADD3 RZ, P6, R13, R7, RZ ;  /* 0x000000070dff7210 */ /* 0x000fe20007fde0ff */
[----:B------:R-:W-:Y:S01]  /*22d0*/  IMAD.SHL.U32 R185, R7, 0x8, RZ ;  /* 0x0000000807b97824 */ /* 0x000fe200078e00ff */
[----:B-----5:R-:W-:Y:S01]  /*22e0*/  LEA.HI.X.SX32 R9, R31, R0, 0x1, P4 ;  /* 0x000000001f097211 */ /* 0x020fe200020f0eff */
[----:B------:R5:W-:Y:S01]  /*22f0*/  STL [R1+0x37c], R23 ;  /* 0x00037c1701007387 */ /* 0x000be20000100800 */
[----:B------:R-:W0:Y:S01]  /*2300*/  LDC R22, c[0x0][0x268] ;  /* 0x00009a00ff167b82 */ /* 0x000e220000000800 */
[----:B---3--:R-:W-:Y:S01]  /*2310*/  IMAD R69, R2, 0x4, R67 ;  /* 0x0000000402457824 */ /* 0x008fe200078e0243 */
[----:B------:R-:W-:Y:S01]  /*2320*/  IADD3 R204, P4, R39, R6, RZ ;  /* 0x0000000627cc7210 */ /* 0x000fe20007f9e0ff */
[----:B------:R3:W-:Y:S01]  /*2330*/  STL [R1+0x380], R9 ;  /* 0x0003800901007387 */ /* 0x0007e20000100800 */
[----:B------:R-:W-:Y:S01]  /*2340*/  LEA.HI.X.SX32 R29, R37, R0, 0x1, P3 ;  /* 0x00000000251d7211 */ /* 0x000fe200018f0eff */
[----:B------:R-:W-:Y:S01]  /*2350*/  UMOV UR4, URZ ;  /* 0x0000003f00047c82 */ /* 0x000fe20008000000 */
[----:B------:R-:W-:Y:S01]  /*2360*/  IADD3 R208, P3, R43, R6, RZ ;  /* 0x000000062bd07210 */ /* 0x000fe20007f7e0ff */
[----:B------:R-:W-:Y:S01]  /*2370*/  UMOV UR5, URZ ;  /* 0x0000003f00057c82 */ /* 0x000fe20008000000 */
[----:B------:R-:W0:Y:S01]  /*2380*/  LDC R24, c[0x0][0x268] ;  /* 0x00009a00ff187b82 */ /* 0x000e220000000800 */
[----:B----4-:R-:W-:Y:S01]  /*2390*/  IMAD R71, R4, 0x4, R69 ;  /* 0x0000000404477824 */ /* 0x010fe200078e0245 */
[----:B-----5:R-:W-:-:S02]  /*23a0*/  LEA.HI.X.SX32 R23, R35, R0, 0x1, P2 ;  /* 0x0000000023177211 */ /* 0x020fc400010f0eff */
[----:B------:R-:W-:Y:S01]  /*23b0*/  IADD3 R206, P2, R41, R6, RZ ;  /* 0x0000000629ce7210 */ /* 0x000fe20007f5e0ff */
[----:B-1----:R-:W-:Y:S01]  /*23c0*/  IMAD R73, R8, 0x4, R71 ;  /* 0x0000000408497824 */ /* 0x002fe200078e0247 */
[----:B---3--:R-:W-:Y:S01]  /*23d0*/  LEA.HI.X.SX32 R9, R39, R0, 0x1, P4 ;  /* 0x0000000027097211 */ /* 0x008fe200020f0eff */
[----:B------:R-:W-:Y:S01]  /*23e0*/  STL [R1+0x384], R23 ;  /* 0x0003841701007387 */ /* 0x000fe20000100800 */
[----:B------:R-:W1:Y:S01]  /*23f0*/  LDC R26, c[0x0][0x268] ;  /* 0x00009a00ff1a7b82 */ /* 0x000e620000000800 */
[----:B--2---:R-:W-:Y:S01]  /*2400*/  IMAD R77, R10, 0x4, R73 ;  /* 0x000000040a4d7824 */ /* 0x004fe200078e0249 */
[----:B------:R-:W-:Y:S01]  /*2410*/  IADD3 R210, P4, R45, R6, RZ ;  /* 0x000000062dd27210 */ /* 0x000fe20007f9e0ff */
[----:B------:R2:W-:Y:S01]  /*2420*/  STL [R1+0x388], R29 ;  /* 0x0003881d01007387 */ /* 0x0005e20000100800 */
[----:B------:R-:W-:Y:S01]  /*2430*/  LEA.HI.X.SX32 R31, R41, R0, 0x1, P2 ;  /* 0x00000000291f7211 */ /* 0x000fe200010f0eff */
[----:B------:R-:W-:Y:S01]  /*2440*/  IMAD R79, R18, 0x4, R77 ;  /* 0x00000004124f7824 */ /* 0x000fe200078e024d */
[C---:B------:R-:W-:Y:S01]  /*2450*/  IADD3 R212, P2, R51.reuse, R6, RZ ;  /* 0x0000000633d47210 */ /* 0x040fe20007f5e0ff */
[----:B------:R3:W-:Y:S01]  /*2460*/  STL [R1+0x38c], R9 ;  /* 0x00038c0901007387 */ /* 0x0007e20000100800 */
[----:B------:R-:W4:Y:S01]  /*2470*/  LDC R28, c[0x0][0x268] ;  /* 0x00009a00ff1c7b82 */ /* 0x000f220000000800 */
[----:B0-----:R-:W-:Y:S01]  /*2480*/  IMAD R87, R20, 0x4, R79 ;  /* 0x0000000414577824 */ /* 0x001fe200078e024f */
[----:B------:R-:W-:Y:S01]  /*2490*/  LEA.HI.X.SX32 R35, R51, R0, 0x1, P2 ;  /* 0x0000000033237211 */ /* 0x000fe200010f0eff */
[----:B------:R0:W-:Y:S01]  /*24a0*/  STL [R1+0x390], R31 ;  /* 0x0003901f01007387 */ /* 0x0001e20000100800 */
[----:B------:R-:W-:Y:S01]  /*24b0*/  IADD3 R220, P2, R57, R6, RZ ;  /* 0x0000000639dc7210 */ /* 0x000fe20007f5e0ff */
[----:B------:R-:W-:Y:S01]  /*24c0*/  IMAD R89, R22, 0x4, R87 ;  /* 0x0000000416597824 */ /* 0x000fe200078e0257 */
[----:B--2---:R-:W-:-:S02]  /*24d0*/  LEA.HI.X.SX32 R29, R43, R0, 0x1, P3 ;  /* 0x000000002b1d7211 */ /* 0x004fc400018f0eff */
[----:B------:R-:W2:Y:S01]  /*24e0*/  LDC R30, c[0x0][0x268] ;  /* 0x00009a00ff1e7b82 */ /* 0x000ea20000000800 */
[----:B------:R-:W-:Y:S01]  /*24f0*/  IMAD R91, R24, 0x4, R89 ;  /* 0x00000004185b7824 */ /* 0x000fe200078e0259 */
[----:B---3--:R-:W-:Y:S01]  /*2500*/  LEA.HI.X.SX32 R9, R45, R0, 0x1, P4 ;  /* 0x000000002d097211 */ /* 0x008fe200020f0eff */
[----:B------:R3:W-:Y:S01]  /*2510*/  STL [R1+0x394], R29 ;  /* 0x0003941d01007387 */ /* 0x0007e20000100800 */
[-C--:B------:R-:W-:Y:S02]  /*2520*/  IADD3 R214, P3, R53, R6.reuse, RZ ;  /* 0x0000000635d67210 */ /* 0x080fe40007f7e0ff */
[----:B------:R-:W-:Y:S01]  /*2530*/  IADD3 R216, P4, R55, R6, RZ ;  /* 0x0000000637d87210 */ /* 0x000fe20007f9e0ff */
[----:B------:R-:W-:Y:S01]  /*2540*/  STL [R1+0x398], R9 ;  /* 0x0003980901007387 */ /* 0x000fe20000100800 */
[----:B------:R-:W5:Y:S01]  /*2550*/  LDC R32, c[0x0][0x268] ;  /* 0x00009a00ff207b82 */ /* 0x000f620000000800 */
[----:B-1----:R-:W-:Y:S01]  /*2560*/  IMAD R93, R26, 0x4, R91 ;  /* 0x000000041a5d7824 */ /* 0x002fe200078e025b */
[-C--:B0-----:R-:W-:Y:S01]  /*2570*/  LEA.HI.X.SX32 R31, R53, R0.reuse, 0x1, P3 ;  /* 0x00000000351f7211 */ /* 0x081fe200018f0eff */
[----:B------:R0:W-:Y:S01]  /*2580*/  STL [R1+0x39c], R35 ;  /* 0x00039c2301007387 */ /* 0x0001e20000100800 */
[----:B---3--:R-:W-:-:S03]  /*2590*/  LEA.HI.X.SX32 R29, R55, R0, 0x1, P4 ;  /* 0x00000000371d7211 */ /* 0x008fc600020f0eff */
[----:B------:R1:W-:Y:S01]  /*25a0*/  STL [R1+0x3a0], R31 ;  /* 0x0003a01f01007387 */ /* 0x0003e20000100800 */
[----:B------:R-:W3:Y:S01]  /*25b0*/  LDC R34, c[0x0][0x268] ;  /* 0x00009a00ff227b82 */ /* 0x000ee20000000800 */
[----:B----4-:R-:W-:Y:S02]  /*25c0*/  IMAD R95, R28, 0x4, R93 ;  /* 0x000000041c5f7824 */ /* 0x010fe400078e025d */
[----:B------:R4:W-:Y:S01]  /*25d0*/  STL [R1+0x3a4], R29 ;  /* 0x0003a41d01007387 */ /* 0x0009e20000100800 */
[----:B0-----:R-:W-:-:S04]  /*25e0*/  LEA.HI.X.SX32 R35, R57, R0, 0x1, P2 ;  /* 0x0000000039237211 */ /* 0x001fc800010f0eff */
[----:B------:R-:W0:Y:S01]  /*25f0*/  LDC R36, c[0x0][0x268] ;  /* 0x00009a00ff247b82 */ /* 0x000e220000000800 */
[----:B--2---:R-:W-:Y:S01]  /*2600*/  IMAD R97, R30, 0x4, R95 ;  /* 0x000000041e617824 */ /* 0x004fe200078e025f */
[-C--:B-1----:R-:W-:Y:S02]  /*2610*/  IADD3 R31, P3, R67, R6.reuse, RZ ;  /* 0x00000006431f7210 */ /* 0x082fe40007f7e0ff */
[----:B----4-:R-:W-:-:S03]  /*2620*/  IADD3 R29, P4, R69, R6, RZ ;  /* 0x00000006451d7210 */ /* 0x010fc60007f9e0ff */
[----:B------:R1:W-:Y:S01]  /*2630*/  STL [R1+0x3b0], R31 ;  /* 0x0003b01f01007387 */ /* 0x0003e20000100800 */
[----:B------:R-:W2:Y:S01]  /*2640*/  LDC R38, c[0x0][0x268] ;  /* 0x00009a00ff267b82 */ /* 0x000ea20000000800 */
[----:B-----5:R-:W-:Y:S02]  /*2650*/  IMAD R99, R32, 0x4, R97 ;  /* 0x0000000420637824 */ /* 0x020fe400078e0261 */
[----:B------:R4:W-:Y:S04]  /*2660*/  STL [R1+0x3b8], R29 ;  /* 0x0003b81d01007387 */ /* 0x0009e80000100800 */
[----:B------:R5:W-:Y:S01]  /*2670*/  STL [R1+0x3a8], R35 ;  /* 0x0003a82301007387 */ /* 0x000be20000100800 */
[----:B------:R-:W2:Y:S01]  /*2680*/  LDC R40, c[0x0][0x268] ;  /* 0x00009a00ff287b82 */ /* 0x000ea20000000800 */
[----:B---3--:R-:W-:Y:S01]  /*2690*/  IMAD R101, R34, 0x4, R99 ;  /* 0x0000000422657824 */ /* 0x008fe200078e0263 */
[----:B-1----:R-:W-:-:S02]  /*26a0*/  LEA.HI.X.SX32 R31, R67, R0, 0x1, P3 ;  /* 0x00000000431f7211 */ /* 0x002fc400018f0eff */
[----:B----4-:R-:W-:-:S03]  /*26b0*/  LEA.HI.X.SX32 R29, R69, R0, 0x1, P4 ;  /* 0x00000000451d7211 */ /* 0x010fc600020f0eff */
[----:B------:R1:W-:Y:S01]  /*26c0*/  STL [R1+0x3ac], R31 ;  /* 0x0003ac1f01007387 */ /* 0x0003e20000100800 */
[----:B------:R-:W3:Y:S01]  /*26d0*/  LDC R42, c[0x0][0x268] ;  /* 0x00009a00ff2a7b82 */ /* 0x000ee20000000800 */
[----:B0-----:R-:W-:Y:S01]  /*26e0*/  IMAD R103, R36, 0x4, R101 ;  /* 0x0000000424677824 */ /* 0x001fe200078e0265 */
[-C--:B-----5:R-:W-:Y:S01]  /*26f0*/  IADD3 R35, P2, R71, R6.reuse, RZ ;  /* 0x0000000647237210 */ /* 0x0a0fe20007f5e0ff */
[----:B------:R0:W-:Y:S04]  /*2700*/  STL [R1+0x3b4], R29 ;  /* 0x0003b41d01007387 */ /* 0x0001e80000100800 */
[----:B------:R4:W-:Y:S01]  /*2710*/  STL [R1+0x3c0], R35 ;  /* 0x0003c02301007387 */ /* 0x0009e20000100800 */
[----:B------:R-:W5:Y:S01]  /*2720*/  LDC R44, c[0x0][0x268] ;  /* 0x00009a00ff2c7b82 */ /* 0x000f620000000800 */
[----:B--2---:R-:W-:Y:S01]  /*2730*/  IMAD R105, R38, 0x4, R103 ;  /* 0x0000000426697824 */ /* 0x004fe200078e0267 */
[----:B-1----:R-:W-:-:S02]  /*2740*/  IADD3 R31, P3, R73, R6, RZ ;  /* 0x00000006491f7210 */ /* 0x002fc40007f7e0ff */
[----:B0-----:R-:W-:-:S03]  /*2750*/  IADD3 R29, P4, R77, R6, RZ ;  /* 0x000000064d1d7210 */ /* 0x001fc60007f9e0ff */
[----:B------:R0:W-:Y:S01]  /*2760*/  STL [R1+0x3c8], R31 ;  /* 0x0003c81f01007387 */ /* 0x0001e20000100800 */
[----:B------:R-:W1:Y:S01]  /*2770*/  LDC R46, c[0x0][0x268] ;  /* 0x00009a00ff2e7b82 */ /* 0x000e620000000800 */
[----:B------:R-:W-:Y:S01]  /*2780*/  IMAD R107, R40, 0x4, R105 ;  /* 0x00000004286b7824 */ /* 0x000fe200078e0269 */
[-C--:B----4-:R-:W-:Y:S01]  /*2790*/  LEA.HI.X.SX32 R35, R71, R0.reuse, 0x1, P2 ;  /* 0x0000000047237211 */ /* 0x090fe200010f0eff */
[----:B------:R2:W-:Y:S04]  /*27a0*/  STL [R1+0x3d0], R29 ;  /* 0x0003d01d01007387 */ /* 0x0005e80000100800 */
[----:B------:R4:W-:Y:S01]  /*27b0*/  STL [R1+0x3bc], R35 ;  /* 0x0003bc2301007387 */ /* 0x0009e20000100800 */
[----:B------:R-:W1:Y:S01]  /*27c0*/  LDC R48, c[0x0][0x268] ;  /* 0x00009a00ff307b82 */ /* 0x000e620000000800 */
[----:B---3--:R-:W-:Y:S01]  /*27d0*/  IMAD R109, R42, 0x4, R107 ;  /* 0x000000042a6d7824 */ /* 0x008fe200078e026b */
[----:B0-----:R-:W-:-:S02]  /*27e0*/  LEA.HI.X.SX32 R31, R73, R0, 0x1, P3 ;  /* 0x00000000491f7211 */ /* 0x001fc400018f0eff */
[----:B--2---:R-:W-:-:S03]  /*27f0*/  LEA.HI.X.SX32 R29, R77, R0, 0x1, P4 ;  /* 0x000000004d1d7211 */ /* 0x004fc600020f0eff */
[----:B------:R0:W-:Y:S01]  /*2800*/  STL [R1+0x3c4], R31 ;  /* 0x0003c41f01007387 */ /* 0x0001e20000100800 */
[----:B------:R-:W2:Y:S01]  /*2810*/  LDC R112, c[0x0][0x268] ;  /* 0x00009a00ff707b82 */ /* 0x000ea20000000800 */
[----:B-----5:R-:W-:Y:S01]  /*2820*/  IMAD R111, R44, 0x4, R109 ;  /* 0x000000042c6f7824 */ /* 0x020fe200078e026d */
[-C--:B----4-:R-:W-:Y:S01]  /*2830*/  IADD3 R35, P2, R79, R6.reuse, RZ ;  /* 0x000000064f237210 */ /* 0x090fe20007f5e0ff */
[----:B------:R3:W-:Y:S04]  /*2840*/  STL [R1+0x3cc], R29 ;  /* 0x0003cc1d01007387 */ /* 0x0007e80000100800 */
[----:B------:R4:W-:Y:S01]  /*2850*/  STL [R1+0x3d8], R35 ;  /* 0x0003d82301007387 */ /* 0x0009e20000100800 */
[----:B------:R-:W5:Y:S01]  /*2860*/  LDC R114, c[0x0][0x268] ;  /* 0x00009a00ff727b82 */ /* 0x000f620000000800 */
[----:B-1----:R-:W-:Y:S01]  /*2870*/  IMAD R113, R46, 0x4, R111 ;  /* 0x000000042e717824 */ /* 0x002fe200078e026f */
[----:B0-----:R-:W-:-:S02]  /*2880*/  IADD3 R31, P3, R87, R6, RZ ;  /* 0x00000006571f7210 */ /* 0x001fc40007f7e0ff */
[----:B---3--:R-:W-:-:S03]  /*2890*/  IADD3 R29, P4, R89, R6, RZ ;  /* 0x00000006591d7210 */ /* 0x008fc60007f9e0ff */
[----:B------:R0:W-:Y:S01]  /*28a0*/  STL [R1+0x3e0], R31 ;  /* 0x0003e01f01007387 */ /* 0x0001e20000100800 */
[----:B------:R-:W1:Y:S01]  /*28b0*/  LDC R16, c[0x0][0x268] ;  /* 0x00009a00ff107b82 */ /* 0x000e620000000800 */
[----:B------:R-:W-:Y:S01]  /*28c0*/  IMAD R115, R48, 0x4, R113 ;  /* 0x0000000430737824 */ /* 0x000fe200078e0271 */
[-C--:B----4-:R-:W-:Y:S01]  /*28d0*/  LEA.HI.X.SX32 R35, R79, R0.reuse, 0x1, P2 ;  /* 0x000000004f237211 */ /* 0x090fe200010f0eff */
[----:B------:R3:W-:Y:S04]  /*28e0*/  STL [R1+0x3e8], R29 ;  /* 0x0003e81d01007387 */ /* 0x0007e80000100800 */
[----:B------:R4:W-:Y:S01]  /*28f0*/  STL [R1+0x3d4], R35 ;  /* 0x0003d42301007387 */ /* 0x0009e20000100800 */
[----:B------:R-:W1:Y:S01]  /*2900*/  LDC R116, c[0x0][0x268] ;  /* 0x00009a00ff747b82 */ /* 0x000e620000000800 */
[----:B--2---:R-:W-:Y:S01]  /*2910*/  IMAD R117, R112, 0x4, R115 ;  /* 0x0000000470757824 */ /* 0x004fe200078e0273 */
[-C--:B0-----:R-:W-:Y:S01]  /*2920*/  LEA.HI.X.SX32 R31, R87, R0.reuse, 0x1, P3 ;  /* 0x00000000571f7211 */ /* 0x081fe200018f0eff */
[----:B------:R-:W-:Y:S01]  /*2930*/  IMAD R112, R7, 0x13, RZ ;  /* 0x0000001307707824 */ /* 0x000fe200078e02ff */
[----:B---3--:R-:W-:-:S03]  /*2940*/  LEA.HI.X.SX32 R29, R89, R0, 0x1, P4 ;  /* 0x00000000591d7211 */ /* 0x008fc600020f0eff */
[----:B------:R0:W-:Y:S01]  /*2950*/  STL [R1+0x3dc], R31 ;  /* 0x0003dc1f01007387 */ /* 0x0001e20000100800 */
[----:B------:R-:W2:Y:S01]  /*2960*/  LDC R118, c[0x0][0x268] ;  /* 0x00009a00ff767b82 */ /* 0x000ea20000000800 */
[----:B-----5:R-:W-:Y:S01]  /*2970*/  IMAD R119, R114, 0x4, R117 ;  /* 0x0000000472777824 */ /* 0x020fe200078e0275 */
[----:B----4-:R-:W-:Y:S01]  /*2980*/  IADD3 R35, P2, R91, R6, RZ ;  /* 0x000000065b237210 */ /* 0x010fe20007f5e0ff */
[----:B------:R3:W-:Y:S01]  /*2990*/  STL [R1+0x3e4], R29 ;  /* 0x0003e41d01007387 */ /* 0x0007e20000100800 */
[----:B------:R-:W-:-:S03]  /*29a0*/  IMAD R114, R7, 0x12, RZ ;  /* 0x0000001207727824 */ /* 0x000fc600078e02ff */
[----:B------:R4:W-:Y:S01]  /*29b0*/  STL [R1+0x3f0], R35 ;  /* 0x0003f02301007387 */ /* 0x0009e20000100800 */
[----:B------:R-:W5:Y:S01]  /*29c0*/  LDC R2, c[0x0][0x268] ;  /* 0x00009a00ff027b82 */ /* 0x000f620000000800 */
[----:B-1----:R-:W-:Y:S01]  /*29d0*/  IMAD R121, R16, 0x4, R119 ;  /* 0x0000000410797824 */ /* 0x002fe200078e0277 */
[-C--:B0-----:R-:W-:Y:S02]  /*29e0*/  IADD3 R31, P3, R93, R6.reuse, RZ ;  /* 0x000000065d1f7210 */ /* 0x081fe40007f7e0ff */
[----:B---3--:R-:W-:-:S03]  /*29f0*/  IADD3 R29, P4, R95, R6, RZ ;  /* 0x000000065f1d7210 */ /* 0x008fc60007f9e0ff */
[----:B------:R0:W-:Y:S01]  /*2a00*/  STL [R1+0x3f8], R31 ;  /* 0x0003f81f01007387 */ /* 0x0001e20000100800 */
[----:B------:R-:W1:Y:S01]  /*2a10*/  LDC R120, c[0x0][0x268] ;  /* 0x00009a00ff787b82 */ /* 0x000e620000000800 */
[----:B------:R-:W-:Y:S01]  /*2a20*/  IMAD R123, R116, 0x4, R121 ;  /* 0x00000004747b7824 */ /* 0x000fe200078e0279 */
[-C--:B----4-:R-:W-:Y:S01]  /*2a30*/  LEA.HI.X.SX32 R35, R91, R0.reuse, 0x1, P2 ;  /* 0x000000005b237211 */ /* 0x090fe200010f0eff */
[----:B------:R3:W-:Y:S01]  /*2a40*/  STL [R1+0x400], R29 ;  /* 0x0004001d01007387 */ /* 0x0007e20000100800 */
[C---:B------:R-:W-:Y:S02]  /*2a50*/  IMAD R116, R7.reuse, 0x11, RZ ;  /* 0x0000001107747824 */ /* 0x040fe400078e02ff */
[----:B------:R-:W-:Y:S01]  /*2a60*/  IMAD R91, R7, 0x1b, RZ ;  /* 0x0000001b075b7824 */ /* 0x000fe200078e02ff */
[----:B------:R4:W-:Y:S01]  /*2a70*/  STL [R1+0x3ec], R35 ;  /* 0x0003ec2301007387 */ /* 0x0009e20000100800 */
[----:B------:R-:W1:Y:S01]  /*2a80*/  LDC R122, c[0x0][0x268] ;  /* 0x00009a00ff7a7b82 */ /* 0x000e620000000800 */
[----:B--2---:R-:W-:Y:S01]  /*2a90*/  IMAD R125, R118, 0x4, R123 ;  /* 0x00000004767d7824 */ /* 0x004fe200078e027b */
[-C--:B0-----:R-:W-:Y:S01]  /*2aa0*/  LEA.HI.X.SX32 R31, R93, R0.reuse, 0x1, P3 ;  /* 0x000000005d1f7211 */ /* 0x081fe200018f0eff */
[----:B------:R-:W-:Y:S01]  /*2ab0*/  IMAD.SHL.U32 R118, R7, 0x10, RZ ;  /* 0x0000001007767824 */ /* 0x000fe200078e00ff */
[----:B---3--:R-:W-:-:S03]  /*2ac0*/  LEA.HI.X.SX32 R29, R95, R0, 0x1, P4 ;  /* 0x000000005f1d7211 */ /* 0x008fc600020f0eff */
        /* <DEDUP_REMOVED lines=8> */
[-C--:B0-----:R-:W-:Y:S01]  /*2b50*/  IADD3 R31, P3, R99, R6.reuse, RZ ;  /* 0x00000006631f7210 */ /* 0x081fe20007f7e0ff */
[----:B------:R-:W-:Y:S01]  /*2b60*/  IMAD R120, R7, 0xf, RZ ;  /* 0x0000000f07787824 */ /* 0x000fe200078e02ff */
        /* <DEDUP_REMOVED lines=12> */
[----:B------:R-:W-:Y:S01]  /*2c30*/  IMAD R124, R7, 0xd, RZ ;  /* 0x0000000d077c7824 */ /* 0x000fe200078e02ff */
[----:B---3--:R-:W-:Y:S01]  /*2c40*/  LEA.HI.X.SX32 R29, R101, R0, 0x1, P4 ;  /* 0x00000000651d7211 */ /* 0x008fe200020f0eff */
[----:B------:R-:W-:-:S02]  /*2c50*/  IMAD R101, R7, 0x18, RZ ;  /* 0x0000001807657824 */ /* 0x000fc400078e02ff */
[----:B------:R0:W-:Y:S01]  /*2c60*/  STL [R1+0x40c], R31 ;  /* 0x00040c1f01007387 */ /* 0x0001e20000100800 */
[----:B------:R-:W2:Y:S01]  /*2c70*/  LDC R132, c[0x0][0x268] ;  /* 0x00009a00ff847b82 */ /* 0x000ea20000000800 */
[----:B-----5:R-:W-:Y:S01]  /*2c80*/  IMAD R63, R126, 0x4, R27 ;  /* 0x000000047e3f7824 */ /* 0x020fe200078e021b */
[-C--:B----4-:R-:W-:Y:S01]  /*2c90*/  IADD3 R35, P2, R103, R6.reuse, RZ ;  /* 0x0000000667237210 */ /* 0x090fe20007f5e0ff */
[----:B------:R3:W-:Y:S01]  /*2ca0*/  STL [R1+0x414], R29 ;  /* 0x0004141d01007387 */ /* 0x0007e20000100800 */
[C---:B------:R-:W-:Y:S02]  /*2cb0*/  IMAD R126, R7.reuse, 0xc, RZ ;  /* 0x0000000c077e7824 */ /* 0x040fe400078e02ff */
[----:B------:R-:W-:Y:S01]  /*2cc0*/  IMAD R99, R7, 0x19, RZ ;  /* 0x0000001907637824 */ /* 0x000fe200078e02ff */
        /* <DEDUP_REMOVED lines=32> */
[----:B----4-:R-:W-:Y:S01]  /*2ed0*/  LEA.HI.X.SX32 R35, R109, R0, 0x1, P2 ;  /* 0x000000006d237211 */ /* 0x010fe200010f0eff */
[----:B------:R3:W-:Y:S01]  /*2ee0*/  STL [R1+0x448], R29 ;  /* 0x0004481d01007387 */ /* 0x0007e20000100800 */
[----:B------:R-:W-:-:S03]  /*2ef0*/  SHF.R.S32.HI R109, RZ, 0x1f, R112 ;  /* 0x0000001fff6d7819 */ /* 0x000fc60000011470 */
[----:B------:R4:W-:Y:S01]  /*2f00*/  STL [R1+0x434], R35 ;  /* 0x0004342301007387 */ /* 0x0009e20000100800 */
[----:B------:R-:W1:Y:S01]  /*2f10*/  LDC R146, c[0x0][0x268] ;  /* 0x00009a00ff927b82 */ /* 0x000e620000000800 */
[----:B--2---:R-:W-:Y:S01]  /*2f20*/  IMAD R85, R140, 0x4, R47 ;  /* 0x000000048c557824 */ /* 0x004fe200078e022f */
[-C--:B0-----:R-:W-:Y:S02]  /*2f30*/  LEA.HI.X.SX32 R31, R111, R0.reuse, 0x1, P3 ;  /* 0x000000006f1f7211 */ /* 0x081fe400018f0eff */
[----:B------:R-:W-:Y:S02]  /*2f40*/  SHF.R.S32.HI R111, RZ, 0x1f, R114 ;  /* 0x0000001fff6f7819 */ /* 0x000fe40000011472 */
[----:B---3--:R-:W-:Y:S01]  /*2f50*/  LEA.HI.X.SX32 R29, R113, R0, 0x1, P4 ;  /* 0x00000000711d7211 */ /* 0x008fe200020f0eff */
[----:B------:R0:W-:Y:S01]  /*2f60*/  STL [R1+0x43c], R31 ;  /* 0x00043c1f01007387 */ /* 0x0001e20000100800 */
[----:B------:R-:W2:Y:S01]  /*2f70*/  LDC R148, c[0x0][0x268] ;  /* 0x00009a00ff947b82 */ /* 0x000ea20000000800 */
[----:B-----5:R-:W-:Y:S01]  /*2f80*/  IMAD R9, R142, 0x4, R85 ;  /* 0x000000048e097824 */ /* 0x020fe200078e0255 */
[----:B----4-:R-:W-:Y:S01]  /*2f90*/  IADD3 R35, P2, R115, R6, RZ ;  /* 0x0000000673237210 */ /* 0x010fe20007f5e0ff */
[----:B------:R3:W-:Y:S01]  /*2fa0*/  STL [R1+0x444], R29 ;  /* 0x0004441d01007387 */ /* 0x0007e20000100800 */
[----:B------:R-:W-:-:S03]  /*2fb0*/  SHF.R.S32.HI R113, RZ, 0x1f, R116 ;  /* 0x0000001fff717819 */ /* 0x000fc60000011474 */
[----:B------:R4:W-:Y:S01]  /*2fc0*/  STL [R1+0x450], R35 ;  /* 0x0004502301007387 */ /* 0x0009e20000100800 */
[----:B------:R-:W5:Y:S01]  /*2fd0*/  LDC R150, c[0x0][0x268] ;  /* 0x00009a00ff967b82 */ /* 0x000f620000000800 */
[-C--:B0-----:R-:W-:Y:S01]  /*2fe0*/  IADD3 R31, P3, R117, R6.reuse, RZ ;  /* 0x00000006751f7210 */ /* 0x081fe20007f7e0ff */
[----:B-1----:R-:W-:Y:S01]  /*2ff0*/  IMAD R59, R144, 0x4, R9 ;  /* 0x00000004903b7824 */ /* 0x002fe200078e0209 */
[----:B---3--:R-:W-:-:S03]  /*3000*/  IADD3 R29, P4, R119, R6, RZ ;  /* 0x00000006771d7210 */ /* 0x008fc60007f9e0ff */
[----:B------:R0:W-:Y:S02]  /*3010*/  STL [R1+0x458], R31 ;  /* 0x0004581f01007387 */ /* 0x0001e40000100800 */
[----:B------:R-:W1:Y:S01]  /*3020*/  LDC R152, c[0x0][0x268] ;  /* 0x00009a00ff987b82 */ /* 0x000e620000000800 */
[----:B------:R-:W-:Y:S01]  /*3030*/  IMAD R81, R146, 0x4, R59 ;  /* 0x0000000492517824 */ /* 0x000fe200078e023b */
[----:B----4-:R-:W-:Y:S01]  /*3040*/  LEA.HI.X.SX32 R35, R115, R0, 0x1, P2 ;  /* 0x0000000073237211 */ /* 0x010fe200010f0eff */
[----:B------:R3:W-:Y:S01]  /*3050*/  STL [R1+0x460], R29 ;  /* 0x0004601d01007387 */ /* 0x0007e20000100800 */
[----:B------:R-:W-:-:S03]  /*3060*/  SHF.R.S32.HI R115, RZ, 0x1f, R118 ;  /* 0x0000001fff737819 */ /* 0x000fc60000011476 */
[----:B------:R4:W-:Y:S01]  /*3070*/  STL [R1+0x44c], R35 ;  /* 0x00044c2301007387 */ /* 0x0009e20000100800 */
[----:B------:R-:W1:Y:S01]  /*3080*/  LDC R154, c[0x0][0x268] ;  /* 0x00009a00ff9a7b82 */ /* 0x000e620000000800 */
[-C--:B0-----:R-:W-:Y:S01]  /*3090*/  LEA.HI.X.SX32 R31, R117, R0.reuse, 0x1, P3 ;  /* 0x00000000751f7211 */ /* 0x081fe200018f0eff */
[----:B--2---:R-:W-:Y:S01]  /*30a0*/  IMAD R57, R148, 0x4, R81 ;  /* 0x0000000494397824 */ /* 0x004fe200078e0251 */
[----:B------:R-:W-:Y:S02]  /*30b0*/  SHF.R.S32.HI R117, RZ, 0x1f, R120 ;  /* 0x0000001fff757819 */ /* 0x000fe40000011478 */
[----:B---3--:R-:W-:Y:S01]  /*30c0*/  LEA.HI.X.SX32 R29, R119, R0, 0x1, P4 ;  /* 0x00000000771d7211 */ /* 0x008fe200020f0eff */
[----:B------:R0:W-:Y:S01]  /*30d0*/  STL [R1+0x454], R31 ;  /* 0x0004541f01007387 */ /* 0x0001e20000100800 */
[----:B------:R-:W-:Y:S01]  /*30e0*/  SHF.R.S32.HI R119, RZ, 0x1f, R122 ;  /* 0x0000001fff777819 */ /* 0x000fe2000001147a */
[----:B------:R-:W2:Y:S01]  /*30f0*/  LDC R156, c[0x0][0x268] ;  /* 0x00009a00ff9c7b82 */ /* 0x000ea20000000800 */
[----:B----4-:R-:W-:Y:S01]  /*3100*/  IADD3 R35, P2, R121, R6, RZ ;  /* 0x0000000679237210 */ /* 0x010fe20007f5e0ff */
[----:B------:R3:W-:Y:S01]  /*3110*/  STL [R1+0x45c], R29 ;  /* 0x00045c1d01007387 */ /* 0x0007e20000100800 */
[----:B-----5:R-:W-:-:S02]  /*3120*/  IMAD R75, R150, 0x4, R57 ;  /* 0x00000004964b7824 */ /* 0x020fc400078e0239 */
[----:B------:R-:W-:Y:S01]  /*3130*/  LEA.HI.X.SX32 R51, R121, R0, 0x1, P2 ;  /* 0x0000000079337211 */ /* 0x000fe200010f0eff */
[----:B------:R-:W-:Y:S01]  /*3140*/  STL [R1+0x468], R35 ;  /* 0x0004682301007387 */ /* 0x000fe20000100800 */
[-C--:B------:R-:W-:Y:S01]  /*3150*/  IADD3 R67, P2, R127, R6.reuse, RZ ;  /* 0x000000067f437210 */ /* 0x080fe20007f5e0ff */
[----:B------:R-:W4:Y:S01]  /*3160*/  LDC R158, c[0x0][0x268] ;  /* 0x00009a00ff9e7b82 */ /* 0x000f220000000800 */
[-C--:B0-----:R-:W-:Y:S01]  /*3170*/  IADD3 R31, P3, R123, R6.reuse, RZ ;  /* 0x000000067b1f7210 */ /* 0x081fe20007f7e0ff */
[----:B-1----:R-:W-:Y:S01]  /*3180*/  IMAD R83, R152, 0x4, R75 ;  /* 0x0000000498537824 */ /* 0x002fe200078e024b */
[----:B------:R-:W-:Y:S02]  /*3190*/  SHF.R.S32.HI R121, RZ, 0x1f, R124 ;  /* 0x0000001fff797819 */ /* 0x000fe4000001147c */
[----:B---3--:R-:W-:Y:S01]  /*31a0*/  IADD3 R29, P4, R125, R6, RZ ;  /* 0x000000067d1d7210 */ /* 0x008fe20007f9e0ff */
[----:B------:R0:W-:Y:S02]  /*31b0*/  STL [R1+0x470], R31 ;  /* 0x0004701f01007387 */ /* 0x0001e40000100800 */
[----:B------:R-:W1:Y:S01]  /*31c0*/  LDC R160, c[0x0][0x268] ;  /* 0x00009a00ffa07b82 */ /* 0x000e620000000800 */
[----:B------:R-:W-:Y:S01]  /*31d0*/  IMAD R45, R154, 0x4, R83 ;  /* 0x000000049a2d7824 */ /* 0x000fe200078e0253 */
[----:B------:R3:W-:Y:S04]  /*31e0*/  STL [R1+0x478], R29 ;  /* 0x0004781d01007387 */ /* 0x0007e80000100800 */
[----:B------:R-:W-:Y:S02]  /*31f0*/  STL [R1+0x464], R51 ;  /* 0x0004643301007387 */ /* 0x000fe40000100800 */
[----:B------:R-:W5:Y:S01]  /*3200*/  LDC R162, c[0x0][0x268] ;  /* 0x00009a00ffa27b82 */ /* 0x000f620000000800 */
[----:B0-----:R-:W-:Y:S01]  /*3210*/  LEA.HI.X.SX32 R31, R123, R0, 0x1, P3 ;  /* 0x000000007b1f7211 */ /* 0x001fe200018f0eff */
[----:B--2---:R-:W-:Y:S01]  /*3220*/  IMAD R77, R156, 0x4, R45 ;  /* 0x000000049c4d7824 */ /* 0x004fe200078e022d */
[----:B------:R-:W-:-:S02]  /*3230*/  SHF.R.S32.HI R123, RZ, 0x1f, R126 ;  /* 0x0000001fff7b7819 */ /* 0x000fc4000001147e */
[----:B---3--:R-:W-:Y:S01]  /*3240*/  LEA.HI.X.SX32 R29, R125, R0, 0x1, P4 ;  /* 0x000000007d1d7211 */ /* 0x008fe200020f0eff */
[----:B------:R0:W-:Y:S01]  /*3250*/  STL [R1+0x46c], R31 ;  /* 0x00046c1f01007387 */ /* 0x0001e20000100800 */
[----:B------:R-:W-:Y:S01]  /*3260*/  SHF.R.S32.HI R125, RZ, 0x1f, R128 ;  /* 0x0000001fff7d7819 */ /* 0x000fe20000011480 */
[----:B------:R-:W2:Y:S01]  /*3270*/  LDC R164, c[0x0][0x268] ;  /* 0x00009a00ffa47b82 */ /* 0x000ea20000000800 */
[----:B----4-:R-:W-:Y:S01]  /*3280*/  IMAD R79, R158, 0x4, R77 ;  /* 0x000000049e4f7824 */ /* 0x010fe200078e024d */
[----:B------:R3:W-:Y:S04]  /*3290*/  STL [R1+0x474], R29 ;  /* 0x0004741d01007387 */ /* 0x0007e80000100800 */
[----:B------:R-:W-:Y:S02]  /*32a0*/  STL [R1+0x480], R67 ;  /* 0x0004804301007387 */ /* 0x000fe40000100800 */
[----:B------:R-:W4:Y:S01]  /*32b0*/  LDC R166, c[0x0][0x268] ;  /* 0x00009a00ffa67b82 */ /* 0x000f220000000800 */
[-C--:B0-----:R-:W-:Y:S01]  /*32c0*/  IADD3 R31, P4, R131, R6.reuse, RZ ;  /* 0x00000006831f7210 */ /* 0x081fe20007f9e0ff */
[----:B-1----:R-:W-:Y:S01]  /*32d0*/  IMAD R55, R160, 0x4, R79 ;  /* 0x00000004a0377824 */ /* 0x002fe200078e024f */
[----:B---3--:R-:W-:-:S02]  /*32e0*/  IADD3 R29, P3, R129, R6, RZ ;  /* 0x00000006811d7210 */ /* 0x008fc40007f7e0ff */
[----:B------:R-:W-:-:S03]  /*32f0*/  LEA.HI.X.SX32 R87, R131, R0, 0x1, P4 ;  /* 0x0000000083577211 */ /* 0x000fc600020f0eff */
[----:B------:R-:W0:Y:S01]  /*3300*/  LDC R168, c[0x0][0x268] ;  /* 0x00009a00ffa87b82 */ /* 0x000e220000000800 */
[----:B------:R1:W-:Y:S01]  /*3310*/  STL [R1+0x488], R29 ;  /* 0x0004881d01007387 */ /* 0x0003e20000100800 */
[----:B-----5:R-:W-:Y:S01]  /*3320*/  IMAD R43, R162, 0x4, R55 ;  /* 0x00000004a22b7824 */ /* 0x020fe200078e0237 */
[----:B------:R-:W-:Y:S02]  /*3330*/  IADD3 R89, P4, R65, R6, RZ ;  /* 0x0000000641597210 */ /* 0x000fe40007f9e0ff */
[----:B------:R3:W-:Y:S01]  /*3340*/  STL [R1+0x490], R31 ;  /* 0x0004901f01007387 */ /* 0x0007e20000100800 */
[----:B------:R-:W-:Y:S02]  /*3350*/  SHF.R.S32.HI R131, RZ, 0x1f, R185 ;  /* 0x0000001fff837819 */ /* 0x000fe400000114b9 */
[----:B------:R-:W5:Y:S01]  /*3360*/  LDC R170, c[0x0][0x268] ;  /* 0x00009a00ffaa7b82 */ /* 0x000f620000000800 */
[----:B--2---:R-:W-:Y:S01]  /*3370*/  IMAD R73, R164, 0x4, R43 ;  /* 0x00000004a4497824 */ /* 0x004fe200078e022b */
[----:B-1----:R-:W-:-:S02]  /*3380*/  LEA.HI.X.SX32 R29, R127, R0, 0x1, P2 ;  /* 0x000000007f1d7211 */ /* 0x002fc400010f0eff */
[----:B------:R-:W-:Y:S02]  /*3390*/  SHF.R.S32.HI R127, RZ, 0x1f, R130 ;  /* 0x0000001fff7f7819 */ /* 0x000fe40000011482 */
[----:B---3--:R-:W-:Y:S02]  /*33a0*/  LEA.HI.X.SX32 R31, R129, R0, 0x1, P3 ;  /* 0x00000000811f7211 */ /* 0x008fe400018f0eff */
[----:B------:R-:W1:Y:S01]  /*33b0*/  LDC R172, c[0x0][0x268] ;  /* 0x00009a00ffac7b82 */ /* 0x000e620000000800 */
[----:B------:R-:W-:Y:S01]  /*33c0*/  STL [R1+0x47c], R29 ;  /* 0x00047c1d01007387 */ /* 0x000fe20000100800 */
[----:B----4-:R-:W-:Y:S01]  /*33d0*/  IMAD R39, R166, 0x4, R73 ;  /* 0x00000004a6277824 */ /* 0x010fe200078e0249 */
[----:B------:R-:W-:Y:S02]  /*33e0*/  SHF.R.S32.HI R129, RZ, 0x1f, R132 ;  /* 0x0000001fff817819 */ /* 0x000fe40000011484 */
[----:B------:R2:W-:Y:S03]  /*33f0*/  STL [R1+0x484], R31 ;  /* 0x0004841f01007387 */ /* 0x0005e60000100800 */
[----:B------:R-:W3:Y:S01]  /*3400*/  LDC R174, c[0x0][0x268] ;  /* 0x00009a00ffae7b82 */ /* 0x000ee20000000800 */
[----:B------:R4:W-:Y:S01]  /*3410*/  STL [R1+0x48c], R87 ;  /* 0x00048c5701007387 */ /* 0x0009e20000100800 */
[----:B0-----:R-:W-:Y:S01]  /*3420*/  IMAD R71, R168, 0x4, R39 ;  /* 0x00000004a8477824 */ /* 0x001fe200078e0227 */
[----:B--2---:R-:W-:-:S05]  /*3430*/  IADD3 R31, P2, R27, R6, RZ ;  /* 0x000000061b1f7210 */ /* 0x004fca0007f5e0ff */
[----:B------:R-:W0:Y:S01]  /*3440*/  LDC R110, c[0x0][0x268] ;  /* 0x00009a00ff6e7b82 */ /* 0x000e220000000800 */
[----:B-----5:R-:W-:Y:S01]  /*3450*/  IMAD R41, R170, 0x4, R71 ;  /* 0x00000004aa297824 */ /* 0x020fe200078e0247 */
[----:B----4-:R-:W-:Y:S01]  /*3460*/  IADD3 R87, P3, R63, R6, RZ ;  /* 0x000000063f577210 */ /* 0x010fe20007f7e0ff */
[----:B------:R-:W-:Y:S04]  /*3470*/  STL [R1+0x498], R31 ;  /* 0x0004981f01007387 */ /* 0x000fe80000100800 */
[----:B------:R2:W-:Y:S01]  /*3480*/  STL [R1+0x4a0], R87 ;  /* 0x0004a05701007387 */ /* 0x0005e20000100800 */
[----:B------:R-:W4:Y:S01]  /*3490*/  LDC R108, c[0x0][0x268] ;  /* 0x00009a00ff6c7b82 */ /* 0x000f220000000800 */
[----:B-1----:R-:W-:Y:S02]  /*34a0*/  IMAD R69, R172, 0x4, R41 ;  /* 0x00000004ac457824 */ /* 0x002fe400078e0229 */
[----:B------:R1:W-:Y:S02]  /*34b0*/  STL [R1+0x4a8], R89 ;  /* 0x0004a85901007387 */ /* 0x0003e40000100800 */
[----:B---3--:R-:W-:-:S03]  /*34c0*/  IMAD R53, R174, 0x4, R69 ;  /* 0x00000004ae357824 */ /* 0x008fc600078e0245 */
[----:B------:R-:W3:Y:S01]  /*34d0*/  LDC R106, c[0x0][0x268] ;  /* 0x00009a00ff6a7b82 */ /* 0x000ee20000000800 */
[-C--:B--2---:R-:W-:Y:S02]  /*34e0*/  LEA.HI.X.SX32 R87, R27, R0.reuse, 0x1, P2 ;  /* 0x000000001b577211 */ /* 0x084fe400010f0eff */
[-C--:B------:R-:W-:Y:S02]  /*34f0*/  LEA.HI.X.SX32 R27, R63, R0.reuse, 0x1, P3 ;  /* 0x000000003f1b7211 */ /* 0x080fe400018f0eff */
[----:B------:R-:W-:Y:S01]  /*3500*/  LEA.HI.X.SX32 R63, R65, R0, 0x1, P4 ;  /* 0x00000000413f7211 */ /* 0x000fe200020f0eff */
[----:B------:R2:W-:Y:S01]  /*3510*/  STL [R1+0x494], R87 ;  /* 0x0004945701007387 */ /* 0x0005e20000100800 */
[----:B0-----:R-:W-:Y:S01]  /*3520*/  IMAD R37, R110, 0x4, R53 ;  /* 0x000000046e257824 */ /* 0x001fe200078e0235 */
[----:B------:R-:W0:Y:S01]  /*3530*/  LDC R104, c[0x0][0x268] ;  /* 0x00009a00ff687b82 */ /* 0x000e220000000800 */
[C---:B------:R-:W-:Y:S01]  /*3540*/  IMAD R110, R7.reuse, 0x14, RZ ;  /* 0x00000014076e7824 */ /* 0x040fe200078e02ff */
[----:B------:R5:W-:Y:S01]  /*3550*/  STL [R1+0x49c], R27 ;  /* 0x00049c1b01007387 */ /* 0x000be20000100800 */
[----:B-1----:R-:W-:-:S03]  /*3560*/  IMAD R89, R7, 0x1c, RZ ;  /* 0x0000001c07597824 */ /* 0x002fc600078e02ff */
[----:B------:R1:W-:Y:S01]  /*3570*/  STL [R1+0x4a4], R63 ;  /* 0x0004a43f01007387 */ /* 0x0003e20000100800 */
[----:B------:R-:W-:Y:S01]  /*3580*/  SHF.R.S32.HI R107, RZ, 0x1f, R110 ;  /* 0x0000001fff6b7819 */ /* 0x000fe2000001146e */
[----:B------:R-:W0:Y:S01]  /*3590*/  LDC R102, c[0x0][0x268] ;  /* 0x00009a00ff667b82 */ /* 0x000e220000000800 */
[-C--:B--2---:R-:W-:Y:S01]  /*35a0*/  IADD3 R87, P3, R49, R6.reuse, RZ ;  /* 0x0000000631577210 */ /* 0x084fe20007f7e0ff */
[----:B----4-:R-:W-:Y:S01]  /*35b0*/  IMAD R35, R108, 0x4, R37 ;  /* 0x000000046c237824 */ /* 0x010fe200078e0225 */
[-C--:B-----5:R-:W-:Y:S01]  /*35c0*/  IADD3 R27, P2, R21, R6.reuse, RZ ;  /* 0x00000006151b7210 */ /* 0x0a0fe20007f5e0ff */
[----:B------:R-:W-:Y:S01]  /*35d0*/  IMAD R108, R7, 0x15, RZ ;  /* 0x00000015076c7824 */ /* 0x000fe200078e02ff */
[----:B-1----:R-:W-:-:S03]  /*35e0*/  IADD3 R63, P4, R61, R6, RZ ;  /* 0x000000063d3f7210 */ /* 0x002fc60007f9e0ff */
[----:B------:R-:W-:Y:S01]  /*35f0*/  STL [R1+0x4b0], R27 ;  /* 0x0004b01b01007387 */ /* 0x000fe20000100800 */
[----:B------:R-:W1:Y:S01]  /*3600*/  LDC R100, c[0x0][0x268] ;  /* 0x00009a00ff647b82 */ /* 0x000e620000000800 */
[----:B---3--:R-:W-:Y:S01]  /*3610*/  IMAD R51, R106, 0x4, R35 ;  /* 0x000000046a337824 */ /* 0x008fe200078e0223 */
[----:B------:R-:W-:Y:S01]  /*3620*/  SHF.R.S32.HI R105, RZ, 0x1f, R108 ;  /* 0x0000001fff697819 */ /* 0x000fe2000001146c */
[----:B------:R2:W-:Y:S01]  /*3630*/  STL [R1+0x4b8], R87 ;  /* 0x0004b85701007387 */ /* 0x0005e20000100800 */
[----:B------:R-:W-:Y:S02]  /*3640*/  IMAD R106, R7, 0x16, RZ ;  /* 0x00000016076a7824 */ /* 0x000fe400078e02ff */
[----:B0-----:R-:W-:Y:S01]  /*3650*/  IMAD R67, R104, 0x4, R51 ;  /* 0x0000000468437824 */ /* 0x001fe200078e0233 */
[----:B------:R0:W-:Y:S01]  /*3660*/  STL [R1+0x4c0], R63 ;  /* 0x0004c03f01007387 */ /* 0x0001e20000100800 */
[----:B------:R-:W3:Y:S01]  /*3670*/  LDC R98, c[0x0][0x268] ;  /* 0x00009a00ff627b82 */ /* 0x000ee20000000800 */
[-C--:B--2---:R-:W-:Y:S01]  /*3680*/  LEA.HI.X.SX32 R87, R21, R0.reuse, 0x1, P2 ;  /* 0x0000000015577211 */ /* 0x084fe200010f0eff */
[----:B------:R-:W-:Y:S01]  /*3690*/  IMAD R29, R102, 0x4, R67 ;  /* 0x00000004661d7824 */ /* 0x000fe200078e0243 */
[----:B------:R-:W-:-:S05]  /*36a0*/  LEA.HI.X.SX32 R21, R61, R0, 0x1, P4 ;  /* 0x000000003d157211 */ /* 0x000fca00020f0eff */
[----:B------:R-:W2:Y:S01]  /*36b0*/  LDC R96, c[0x0][0x268] ;  /* 0x00009a00ff607b82 */ /* 0x000ea20000000800 */
[----:B0-----:R-:W-:Y:S01]  /*36c0*/  LEA.HI.X.SX32 R63, R49, R0, 0x1, P3 ;  /* 0x00000000313f7211 */ /* 0x001fe200018f0eff */
[----:B------:R0:W-:Y:S01]  /*36d0*/  STL [R1+0x4ac], R87 ;  /* 0x0004ac5701007387 */ /* 0x0001e20000100800 */
[-C--:B------:R-:W-:Y:S02]  /*36e0*/  IADD3 R61, P3, R47, R6.reuse, RZ ;  /* 0x000000062f3d7210 */ /* 0x080fe40007f7e0ff */
[----:B------:R-:W-:Y:S01]  /*36f0*/  SHF.R.S32.HI R102, RZ, 0x1f, R106 ;  /* 0x0000001fff667819 */ /* 0x000fe2000001146a */
[----:B------:R4:W-:Y:S02]  /*3700*/  STL [R1+0x4b4], R63 ;  /* 0x0004b43f01007387 */ /* 0x0009e40000100800 */
[----:B------:R-:W5:Y:S01]  /*3710*/  LDC R94, c[0x0][0x268] ;  /* 0x00009a00ff5e7b82 */ /* 0x000f620000000800 */
[----:B-1----:R-:W-:Y:S01]  /*3720*/  IMAD R31, R100, 0x4, R29 ;  /* 0x00000004641f7824 */ /* 0x002fe200078e021d */
[----:B------:R1:W-:Y:S01]  /*3730*/  STL [R1+0x4bc], R21 ;  /* 0x0004bc1501007387 */ /* 0x0003e20000100800 */
[----:B------:R-:W-:Y:S01]  /*3740*/  SHF.R.S32.HI R100, RZ, 0x1f, R103 ;  /* 0x0000001fff647819 */ /* 0x000fe20000011467 */
[----:B0-----:R-:W-:Y:S01]  /*3750*/  IMAD R87, R7, 0x1d, RZ ;  /* 0x0000001d07577824 */ /* 0x001fe200078e02ff */
[----:B----4-:R-:W-:-:S03]  /*3760*/  IADD3 R63, P2, R23, R6, RZ ;  /* 0x00000006173f7210 */ /* 0x010fc60007f5e0ff */
[----:B------:R-:W0:Y:S01]  /*3770*/  LDC R92, c[0x0][0x268] ;  /* 0x00009a00ff5c7b82 */ /* 0x000e220000000800 */
[----:B---3--:R-:W-:Y:S01]  /*3780*/  IMAD R65, R98, 0x4, R31 ;  /* 0x0000000462417824 */ /* 0x008fe200078e021f */
[----:B------:R-:W-:Y:S02]  /*3790*/  SHF.R.S32.HI R98, RZ, 0x1f, R101 ;  /* 0x0000001fff627819 */ /* 0x000fe40000011465 */
[----:B-1----:R-:W-:Y:S01]  /*37a0*/  IADD3 R21, P4, R85, R6, RZ ;  /* 0x0000000655157210 */ /* 0x002fe20007f9e0ff */
[----:B------:R-:W-:Y:S01]  /*37b0*/  STL [R1+0x4c8], R63 ;  /* 0x0004c83f01007387 */ /* 0x000fe20000100800 */
[----:B--2---:R-:W-:Y:S02]  /*37c0*/  IMAD R27, R96, 0x4, R65 ;  /* 0x00000004601b7824 */ /* 0x004fe400078e0241 */
[----:B------:R-:W1:Y:S01]  /*37d0*/  LDC R90, c[0x0][0x268] ;  /* 0x00009a00ff5a7b82 */ /* 0x000e620000000800 */
[----:B------:R2:W-:Y:S01]  /*37e0*/  STL [R1+0x4d0], R61 ;  /* 0x0004d03d01007387 */ /* 0x0005e20000100800 */
[----:B------:R-:W-:-:S03]  /*37f0*/  SHF.R.S32.HI R96, RZ, 0x1f, R99 ;  /* 0x0000001fff607819 */ /* 0x000fc60000011463 */
[----:B------:R3:W-:Y:S01]  /*3800*/  STL [R1+0x4d8], R21 ;  /* 0x0004d81501007387 */ /* 0x0007e20000100800 */
[----:B-----5:R-:W-:Y:S02]  /*3810*/  IMAD R49, R94, 0x4, R27 ;  /* 0x000000045e317824 */ /* 0x020fe400078e021b */
[----:B------:R-:W4:Y:S01]  /*3820*/  LDC R88, c[0x0][0x268] ;  /* 0x00009a00ff587b82 */ /* 0x000f220000000800 */
[----:B------:R-:W-:Y:S02]  /*3830*/  CS2R R94, SRZ ;  /* 0x00000000005e7805 */ /* 0x000fe4000001ff00 */
[-C--:B--2---:R-:W-:Y:S02]  /*3840*/  LEA.HI.X.SX32 R61, R23, R0.reuse, 0x1, P2 ;  /* 0x00000000173d7211 */ /* 0x084fe400010f0eff */
[-C--:B------:R-:W-:Y:S02]  /*3850*/  LEA.HI.X.SX32 R23, R47, R0.reuse, 0x1, P3 ;  /* 0x000000002f177211 */ /* 0x080fe400018f0eff */
[----:B---3--:R-:W-:Y:S01]  /*3860*/  LEA.HI.X.SX32 R21, R85, R0, 0x1, P4 ;  /* 0x0000000055157211 */ /* 0x008fe200020f0eff */
[----:B------:R1:W-:Y:S01]  /*3870*/  STL [R1+0x4c4], R61 ;  /* 0x0004c43d01007387 */ /* 0x0003e20000100800 */
[----:B------:R-:W-:Y:S01]  /*3880*/  IADD3 R47, P3, R59, R6, RZ ;  /* 0x000000063b2f7210 */ /* 0x000fe20007f7e0ff */
[----:B------:R-:W2:Y:S01]  /*3890*/  LDC R86, c[0x0][0x268] ;  /* 0x00009a00ff567b82 */ /* 0x000ea20000000800 */
[----:B0-----:R-:W-:Y:S01]  /*38a0*/  IMAD R63, R92, 0x4, R49 ;  /* 0x000000045c3f7824 */ /* 0x001fe200078e0231 */
[----:B------:R0:W-:Y:S01]  /*38b0*/  STL [R1+0x4cc], R23 ;  /* 0x0004cc1701007387 */ /* 0x0001e20000100800 */
[----:B------:R-:W-:Y:S01]  /*38c0*/  IMAD R85, R7, 0x1e, RZ ;  /* 0x0000001e07557824 */ /* 0x000fe200078e02ff */
[----:B------:R-:W-:-:S02]  /*38d0*/  CS2R R92, SRZ ;  /* 0x00000000005c7805 */ /* 0x000fc4000001ff00 */
[----:B------:R3:W-:Y:S02]  /*38e0*/  STL [R1+0x4d4], R21 ;  /* 0x0004d41501007387 */ /* 0x0007e40000100800 */
[----:B------:R-:W5:Y:S01]  /*38f0*/  LDC R84, c[0x0][0x268] ;  /* 0x00009a00ff547b82 */ /* 0x000f620000000800 */
[----:B-1----:R-:W-:Y:S01]  /*3900*/  IMAD R61, R90, 0x4, R63 ;  /* 0x000000045a3d7824 */ /* 0x002fe200078e023f */
[----:B------:R-:W-:Y:S02]  /*3910*/  SHF.R.S32.HI R90, RZ, 0x1f, R97 ;  /* 0x0000001fff5a7819 */ /* 0x000fe40000011461 */
[-C--:B0-----:R-:W-:Y:S02]  /*3920*/  IADD3 R23, P2, R9, R6.reuse, RZ ;  /* 0x0000000609177210 */ /* 0x081fe40007f5e0ff */
[----:B---3--:R-:W-:-:S03]  /*3930*/  IADD3 R21, P4, R81, R6, RZ ;  /* 0x0000000651157210 */ /* 0x008fc60007f9e0ff */
[----:B------:R4:W-:Y:S01]  /*3940*/  STL [R1+0x4e0], R23 ;  /* 0x0004e01701007387 */ /* 0x0009e20000100800 */
[----:B------:R-:W0:Y:S03]  /*3950*/  LDC R82, c[0x0][0x268] ;  /* 0x00009a00ff527b82 */ /* 0x000e260000000800 */
[----:B------:R1:W-:Y:S04]  /*3960*/  STL [R1+0x4e8], R47 ;  /* 0x0004e82f01007387 */ /* 0x0003e80000100800 */
[----:B------:R3:W-:Y:S01]  /*3970*/  STL [R1+0x4f0], R21 ;  /* 0x0004f01501007387 */ /* 0x0007e20000100800 */
[----:B------:R-:W0:Y:S01]  /*3980*/  LDC R80, c[0x0][0x268] ;  /* 0x00009a00ff507b82 */ /* 0x000e220000000800 */
[----:B----4-:R-:W-:Y:S01]  /*3990*/  IMAD R23, R88, 0x4, R61 ;  /* 0x0000000458177824 */ /* 0x010fe200078e023d */
[----:B------:R-:W-:-:S02]  /*39a0*/  SHF.R.S32.HI R88, RZ, 0x1f, R91 ;  /* 0x0000001fff587819 */ /* 0x000fc4000001145b */
[-C--:B-1----:R-:W-:Y:S02]  /*39b0*/  LEA.HI.X.SX32 R47, R9, R0.reuse, 0x1, P2 ;  /* 0x00000000092f7211 */ /* 0x082fe400010f0eff */
[-C--:B------:R-:W-:Y:S02]  /*39c0*/  LEA.HI.X.SX32 R9, R81, R0.reuse, 0x1, P4 ;  /* 0x0000000051097211 */ /* 0x080fe400020f0eff */
[----:B------:R-:W1:Y:S01]  /*39d0*/  LDC R78, c[0x0][0x268] ;  /* 0x00009a00ff4e7b82 */ /* 0x000e620000000800 */
[----:B---3--:R-:W-:Y:S01]  /*39e0*/  LEA.HI.X.SX32 R21, R59, R0, 0x1, P3 ;  /* 0x000000003b157211 */ /* 0x008fe200018f0eff */
[----:B------:R2:W-:Y:S01]  /*39f0*/  STL [R1+0x4dc], R47 ;  /* 0x0004dc2f01007387 */ /* 0x0005e20000100800 */
[----:B------:R-:W-:-:S03]  /*3a00*/  IADD3 R59, P2, R57, R6, RZ ;  /* 0x00000006393b7210 */ /* 0x000fc60007f5e0ff */
[----:B------:R3:W-:Y:S02]  /*3a10*/  STL [R1+0x4e4], R21 ;  /* 0x0004e41501007387 */ /* 0x0007e40000100800 */
[----:B------:R-:W4:Y:S02]  /*3a20*/  LDC R76, c[0x0][0x268] ;  /* 0x00009a00ff4c7b82 */ /* 0x000f240000000800 */
[----:B------:R5:W-:Y:S01]  /*3a30*/  STL [R1+0x4ec], R9 ;  /* 0x0004ec0901007387 */ /* 0x000be20000100800 */
[----:B--2---:R-:W-:Y:S01]  /*3a40*/  IMAD R47, R86, 0x4, R23 ;  /* 0x00000004562f7824 */ /* 0x004fe200078e0217 */
[----:B------:R-:W-:Y:S02]  /*3a50*/  SHF.R.S32.HI R86, RZ, 0x1f, R89 ;  /* 0x0000001fff567819 */ /* 0x000fe40000011459 */
[----:B------:R2:W-:Y:S01]  /*3a60*/  STL [R1+0x4f8], R59 ;  /* 0x0004f83b01007387 */ /* 0x0005e20000100800 */
[-C--:B---3--:R-:W-:Y:S01]  /*3a70*/  IADD3 R21, P3, R75, R6.reuse, RZ ;  /* 0x000000064b157210 */ /* 0x088fe20007f7e0ff */
[----:B------:R-:W3:Y:S01]  /*3a80*/  LDC R74, c[0x0][0x268] ;  /* 0x00009a00ff4a7b82 */ /* 0x000ee20000000800 */
[----:B-----5:R-:W-:-:S03]  /*3a90*/  IADD3 R9, P4, R83, R6, RZ ;  /* 0x0000000653097210 */ /* 0x020fc60007f9e0ff */
[----:B------:R5:W-:Y:S01]  /*3aa0*/  STL [R1+0x500], R21 ;  /* 0x0005001501007387 */ /* 0x000be20000100800 */
[----:B--2---:R-:W-:-:S03]  /*3ab0*/  IMAD R59, R84, 0x4, R47 ;  /* 0x00000004543b7824 */ /* 0x004fc600078e022f */
[----:B------:R2:W-:Y:S01]  /*3ac0*/  STL [R1+0x508], R9 ;  /* 0x0005080901007387 */ /* 0x0005e20000100800 */
[----:B------:R-:W3:Y:S01]  /*3ad0*/  LDC R72, c[0x0][0x268] ;  /* 0x00009a00ff487b82 */ /* 0x000ee20000000800 */
[----:B------:R-:W-:Y:S02]  /*3ae0*/  SHF.R.S32.HI R84, RZ, 0x1f, R87 ;  /* 0x0000001fff547819 */ /* 0x000fe40000011457 */
[-C--:B-----5:R-:W-:Y:S02]  /*3af0*/  LEA.HI.X.SX32 R21, R57, R0.reuse, 0x1, P2 ;  /* 0x0000000039157211 */ /* 0x0a0fe400010f0eff */
[----:B------:R-:W-:-:S03]  /*3b00*/  LEA.HI.X.SX32 R57, R83, R0, 0x1, P4 ;  /* 0x0000000053397211 */ /* 0x000fc600020f0eff */
[----:B------:R-:W5:Y:S01]  /*3b10*/  LDC R70, c[0x0][0x268] ;  /* 0x00009a00ff467b82 */ /* 0x000f620000000800 */
[----:B--2---:R-:W-:Y:S01]  /*3b20*/  LEA.HI.X.SX32 R9, R75, R0, 0x1, P3 ;  /* 0x000000004b097211 */ /* 0x004fe200018f0eff */
[----:B------:R0:W-:Y:S01]  /*3b30*/  STL [R1+0x4f4], R21 ;  /* 0x0004f41501007387 */ /* 0x0001e20000100800 */
[----:B------:R-:W-:-:S03]  /*3b40*/  IADD3 R75, P4, R79, R6, RZ ;  /* 0x000000064f4b7210 */ /* 0x000fc60007f9e0ff */
[----:B------:R2:W-:Y:S02]  /*3b50*/  STL [R1+0x4fc], R9 ;  /* 0x0004fc0901007387 */ /* 0x0005e40000100800 */
[----:B------:R-:W5:Y:S02]  /*3b60*/  LDC R68, c[0x0][0x268] ;  /* 0x00009a00ff447b82 */ /* 0x000f640000000800 */
[----:B------:R1:W-:Y:S01]  /*3b70*/  STL [R1+0x504], R57 ;  /* 0x0005043901007387 */ /* 0x0003e20000100800 */
[----:B0-----:R-:W-:Y:S01]  /*3b80*/  IMAD R21, R82, 0x4, R59 ;  /* 0x0000000452157824 */ /* 0x001fe200078e023b */
[----:B------:R-:W-:Y:S02]  /*3b90*/  CS2R R82, SRZ ;  /* 0x0000000000527805 */ /* 0x000fe4000001ff00 */
[-C--:B--2---:R-:W-:Y:S02]  /*3ba0*/  IADD3 R9, P2, R45, R6.reuse, RZ ;  /* 0x000000062d097210 */ /* 0x084fe40007f5e0ff */
[----:B------:R-:W0:Y:S01]  /*3bb0*/  LDC R66, c[0x0][0x268] ;  /* 0x00009a00ff427b82 */ /* 0x000e220000000800 */
[----:B-1----:R-:W-:-:S02]  /*3bc0*/  IADD3 R57, P3, R77, R6, RZ ;  /* 0x000000064d397210 */ /* 0x002fc40007f7e0ff */
[----:B------:R1:W-:Y:S04]  /*3bd0*/  STL [R1+0x510], R9 ;  /* 0x0005100901007387 */ /* 0x0003e80000100800 */
[----:B------:R2:W-:Y:S01]  /*3be0*/  STL [R1+0x518], R57 ;  /* 0x0005183901007387 */ /* 0x0005e20000100800 */
[----:B------:R-:W0:Y:S03]  /*3bf0*/  LDC R64, c[0x0][0x268] ;  /* 0x00009a00ff407b82 */ /* 0x000e260000000800 */
[----:B------:R4:W-:Y:S01]  /*3c00*/  STL [R1+0x520], R75 ;  /* 0x0005204b01007387 */ /* 0x0009e20000100800 */
[----:B-1----:R-:W-:Y:S01]  /*3c10*/  IMAD R9, R80, 0x4, R21 ;  /* 0x0000000450097824 */ /* 0x002fe200078e0215 */
[----:B------:R-:W-:-:S03]  /*3c20*/  CS2R R80, SRZ ;  /* 0x0000000000507805 */ /* 0x000fc6000001ff00 */
[----:B------:R-:W1:Y:S01]  /*3c30*/  LDC R62, c[0x0][0x268] ;  /* 0x00009a00ff3e7b82 */ /* 0x000e620000000800 */
[-C--:B--2---:R-:W-:Y:S02]  /*3c40*/  LEA.HI.X.SX32 R57, R45, R0.reuse, 0x1, P2 ;  /* 0x000000002d397211 */ /* 0x084fe400010f0eff */
[-C--:B------:R-:W-:Y:S02]  /*3c50*/  LEA.HI.X.SX32 R45, R77, R0.reuse, 0x1, P3 ;  /* 0x000000004d2d7211 */ /* 0x080fe400018f0eff */
[----:B----4-:R-:W-:Y:S01]  /*3c60*/  LEA.HI.X.SX32 R75, R79, R0, 0x1, P4 ;  /* 0x000000004f4b7211 */ /* 0x010fe200020f0eff */
[----:B------:R2:W-:Y:S01]  /*3c70*/  STL [R1+0x50c], R57 ;  /* 0x00050c3901007387 */ /* 0x0005e20000100800 */
[C---:B------:R-:W-:Y:S01]  /*3c80*/  IADD3 R77, P4, R73.reuse, R6, RZ ;  /* 0x00000006494d7210 */ /* 0x040fe20007f9e0ff */
[----:B------:R-:W4:Y:S02]  /*3c90*/  LDC R60, c[0x0][0x268] ;  /* 0x00009a00ff3c7b82 */ /* 0x000f240000000800 */
[----:B------:R3:W-:Y:S01]  /*3ca0*/  STL [R1+0x514], R45 ;  /* 0x0005142d01007387 */ /* 0x0007e20000100800 */
[----:B------:R-:W-:-:S03]  /*3cb0*/  LEA.HI.X.SX32 R73, R73, R0, 0x1, P4 ;  /* 0x0000000049497211 */ /* 0x000fc600020f0eff */
[----:B------:R5:W-:Y:S01]  /*3cc0*/  STL [R1+0x51c], R75 ;  /* 0x00051c4b01007387 */ /* 0x000be20000100800 */
[----:B--2---:R-:W-:Y:S01]  /*3cd0*/  IMAD R57, R78, 0x4, R9 ;  /* 0x000000044e397824 */ /* 0x004fe200078e0209 */
[----:B------:R-:W2:Y:S01]  /*3ce0*/  LDC R58, c[0x0][0x268] ;  /* 0x00009a00ff3a7b82 */ /* 0x000ea20000000800 */
[----:B------:R-:W-:Y:S02]  /*3cf0*/  CS2R R78, SRZ ;  /* 0x00000000004e7805 */ /* 0x000fe4000001ff00 */
[-C--:B---3--:R-:W-:Y:S02]  /*3d00*/  IADD3 R45, P2, R55, R6.reuse, RZ ;  /* 0x00000006372d7210 */ /* 0x088fe40007f5e0ff */
[----:B-----5:R-:W-:-:S03]  /*3d10*/  IADD3 R75, P3, R43, R6, RZ ;  /* 0x000000062b4b7210 */ /* 0x020fc60007f7e0ff */
[----:B------:R3:W-:Y:S01]  /*3d20*/  STL [R1+0x528], R45 ;  /* 0x0005282d01007387 */ /* 0x0007e20000100800 */
[----:B------:R-:W5:Y:S03]  /*3d30*/  LDC R56, c[0x0][0x268] ;  /* 0x00009a00ff387b82 */ /* 0x000f660000000800 */
[----:B------:R0:W-:Y:S04]  /*3d40*/  STL [R1+0x530], R75 ;  /* 0x0005304b01007387 */ /* 0x0001e80000100800 */
[----:B------:R1:W-:Y:S01]  /*3d50*/  STL [R1+0x538], R77 ;  /* 0x0005384d01007387 */ /* 0x0003e20000100800 */
[----:B------:R-:W5:Y:S01]  /*3d60*/  LDC R54, c[0x0][0x268] ;  /* 0x00009a00ff367b82 */ /* 0x000f620000000800 */
[----:B---3--:R-:W-:Y:S01]  /*3d70*/  IMAD R45, R76, 0x4, R57 ;  /* 0x000000044c2d7824 */ /* 0x008fe200078e0239 */
[----:B0-----:R-:W-:-:S02]  /*3d80*/  LEA.HI.X.SX32 R75, R55, R0, 0x1, P2 ;  /* 0x00000000374b7211 */ /* 0x001fc400010f0eff */
[----:B------:R-:W-:Y:S01]  /*3d90*/  LEA.HI.X.SX32 R55, R43, R0, 0x1, P3 ;  /* 0x000000002b377211 */ /* 0x000fe200018f0eff */
[----:B------:R-:W-:Y:S01]  /*3da0*/  IMAD R43, R74, 0x4, R45 ;  /* 0x000000044a2b7824 */ /* 0x000fe200078e022d */
[-C--:B------:R-:W-:Y:S01]  /*3db0*/  IADD3 R74, P3, R71, R6.reuse, RZ ;  /* 0x00000006474a7210 */ /* 0x080fe20007f7e0ff */
[----:B------:R-:W-:Y:S01]  /*3dc0*/  STL [R1+0x524], R75 ;  /* 0x0005244b01007387 */ /* 0x000fe20000100800 */
[----:B------:R-:W0:Y:S01]  /*3dd0*/  LDC R52, c[0x0][0x268] ;  /* 0x00009a00ff347b82 */ /* 0x000e220000000800 */
[----:B-1----:R-:W-:Y:S02]  /*3de0*/  CS2R R76, SRZ ;  /* 0x00000000004c7805 */ /* 0x002fe4000001ff00 */
[----:B------:R1:W-:Y:S04]  /*3df0*/  STL [R1+0x52c], R55 ;  /* 0x00052c3701007387 */ /* 0x0003e80000100800 */
[----:B------:R3:W-:Y:S01]  /*3e00*/  STL [R1+0x534], R73 ;  /* 0x0005344901007387 */ /* 0x0007e20000100800 */
[----:B------:R-:W0:Y:S01]  /*3e10*/  LDC R50, c[0x0][0x268] ;  /* 0x00009a00ff327b82 */ /* 0x000e220000000800 */
[----:B-1----:R-:W-:-:S07]  /*3e20*/  IADD3 R55, P2, R39, R6, RZ ;  /* 0x0000000627377210 */ /* 0x002fce0007f5e0ff */
[----:B------:R-:W1:Y:S01]  /*3e30*/  LDC R48, c[0x0][0x268] ;  /* 0x00009a00ff307b82 */ /* 0x000e620000000800 */
[----:B---3--:R-:W-:Y:S01]  /*3e40*/  IADD3 R73, P4, R41, R6, RZ ;  /* 0x0000000629497210 */ /* 0x008fe20007f9e0ff */
[----:B------:R3:W-:Y:S04]  /*3e50*/  STL [R1+0x540], R55 ;  /* 0x0005403701007387 */ /* 0x0007e80000100800 */
[----:B------:R4:W-:Y:S02]  /*3e60*/  STL [R1+0x548], R74 ;  /* 0x0005484a01007387 */ /* 0x0009e40000100800 */
[----:B------:R-:W1:Y:S02]  /*3e70*/  LDC R46, c[0x0][0x268] ;  /* 0x00009a00ff2e7b82 */ /* 0x000e640000000800 */
[----:B------:R-:W-:Y:S01]  /*3e80*/  STL [R1+0x550], R73 ;  /* 0x0005504901007387 */ /* 0x000fe20000100800 */
[----:B---3--:R-:W-:Y:S01]  /*3e90*/  IMAD R55, R72, 0x4, R43 ;  /* 0x0000000448377824 */ /* 0x008fe200078e022b */
[----:B------:R-:W-:-:S02]  /*3ea0*/  LEA.HI.X.SX32 R72, R39, R0, 0x1, P2 ;  /* 0x0000000027487211 */ /* 0x000fc400010f0eff */
[-C--:B------:R-:W-:Y:S02]  /*3eb0*/  LEA.HI.X.SX32 R39, R71, R0.reuse, 0x1, P3 ;  /* 0x0000000047277211 */ /* 0x080fe400018f0eff */
[----:B------:R-:W3:Y:S01]  /*3ec0*/  LDC R44, c[0x0][0x268] ;  /* 0x00009a00ff2c7b82 */ /* 0x000ee20000000800 */
[----:B------:R-:W-:Y:S01]  /*3ed0*/  LEA.HI.X.SX32 R71, R41, R0, 0x1, P4 ;  /* 0x0000000029477211 */ /* 0x000fe200020f0eff */
[----:B------:R2:W-:Y:S01]  /*3ee0*/  STL [R1+0x53c], R72 ;  /* 0x00053c4801007387 */ /* 0x0005e20000100800 */
[----:B------:R-:W-:Y:S01]  /*3ef0*/  IMAD R41, R70, 0x4, R55 ;  /* 0x0000000446297824 */ /* 0x000fe200078e0237 */
[----:B------:R-:W-:Y:S02]  /*3f00*/  IADD3 R70, P3, R53, R6, RZ ;  /* 0x0000000635467210 */ /* 0x000fe40007f7e0ff */
[----:B----4-:R-:W-:Y:S01]  /*3f10*/  CS2R R74, SRZ ;  /* 0x00000000004a7805 */ /* 0x010fe2000001ff00 */
[----:B------:R4:W-:Y:S01]  /*3f20*/  STL [R1+0x544], R39 ;  /* 0x0005442701007387 */ /* 0x0009e20000100800 */
[----:B------:R-:W3:Y:S03]  /*3f30*/  LDC R42, c[0x0][0x268] ;  /* 0x00009a00ff2a7b82 */ /* 0x000ee60000000800 */
[----:B------:R5:W-:Y:S01]  /*3f40*/  STL [R1+0x54c], R71 ;  /* 0x00054c4701007387 */ /* 0x000be20000100800 */
[----:B--2---:R-:W-:-:S02]  /*3f50*/  CS2R R72, SRZ ;  /* 0x0000000000487805 */ /* 0x004fc4000001ff00 */
[-C--:B----4-:R-:W-:Y:S02]  /*3f60*/  IADD3 R39, P2, R69, R6.reuse, RZ ;  /* 0x0000000645277210 */ /* 0x090fe40007f5e0ff */
[----:B------:R-:W2:Y:S01]  /*3f70*/  LDC R40, c[0x0][0x268] ;  /* 0x00009a00ff287b82 */ /* 0x000ea20000000800 */
[C---:B-----5:R-:W-:Y:S02]  /*3f80*/  IADD3 R71, P4, R37.reuse, R6, RZ ;  /* 0x0000000625477210 */ /* 0x060fe40007f9e0ff */
[----:B------:R4:W-:Y:S04]  /*3f90*/  STL [R1+0x558], R39 ;  /* 0x0005582701007387 */ /* 0x0009e80000100800 */
[----:B------:R5:W-:Y:S01]  /*3fa0*/  STL [R1+0x560], R70 ;  /* 0x0005604601007387 */ /* 0x000be20000100800 */
[----:B------:R-:W2:Y:S03]  /*3fb0*/  LDC R38, c[0x0][0x268] ;  /* 0x00009a00ff267b82 */ /* 0x000ea60000000800 */
[----:B------:R0:W-:Y:S01]  /*3fc0*/  STL [R1+0x568], R71 ;  /* 0x0005684701007387 */ /* 0x0001e20000100800 */
[----:B----4-:R-:W-:Y:S01]  /*3fd0*/  IMAD R39, R68, 0x4, R41 ;  /* 0x0000000444277824 */ /* 0x010fe200078e0229 */
[----:B------:R-:W-:-:S03]  /*3fe0*/  LEA.HI.X.SX32 R68, R37, R0, 0x1, P4 ;  /* 0x0000000025447211 */ /* 0x000fc600020f0eff */
[----:B------:R-:W4:Y:S01]  /*3ff0*/  LDC R36, c[0x0][0x268] ;  /* 0x00009a00ff247b82 */ /* 0x000f220000000800 */
[-C--:B-----5:R-:W-:Y:S02]  /*4000*/  LEA.HI.X.SX32 R70, R69, R0.reuse, 0x1, P2 ;  /* 0x0000000045467211 */ /* 0x0a0fe400010f0eff */
[----:B------:R-:W-:Y:S01]  /*4010*/  LEA.HI.X.SX32 R69, R53, R0, 0x1, P3 ;  /* 0x0000000035457211 */ /* 0x000fe200018f0eff */
[----:B------:R-:W-:Y:S01]  /*4020*/  IMAD R53, R66, 0x4, R39 ;  /* 0x0000000442357824 */ /* 0x000fe200078e0227 */
[-C--:B------:R-:W-:Y:S01]  /*4030*/  IADD3 R37, P2, R35, R6.reuse, RZ ;  /* 0x0000000623257210 */ /* 0x080fe20007f5e0ff */
[----:B------:R5:W-:Y:S01]  /*4040*/  STL [R1+0x554], R70 ;  /* 0x0005544601007387 */ /* 0x000be20000100800 */
[----:B------:R-:W-:Y:S01]  /*4050*/  IADD3 R66, P4, R67, R6, RZ ;  /* 0x0000000643427210 */ /* 0x000fe20007f9e0ff */
[----:B------:R-:W4:Y:S01]  /*4060*/  LDC R34, c[0x0][0x268] ;  /* 0x00009a00ff227b82 */ /* 0x000f220000000800 */
[----:B------:R-:W-:Y:S01]  /*4070*/  LEA.HI.X.SX32 R35, R35, R0, 0x1, P2 ;  /* 0x0000000023237211 */ /* 0x000fe200010f0eff */
[----:B------:R1:W-:Y:S01]  /*4080*/  STL [R1+0x55c], R69 ;  /* 0x00055c4501007387 */ /* 0x0003e20000100800 */
[----:B0-----:R-:W-:-:S03]  /*4090*/  IMAD R71, R7, 0x1f, RZ ;  /* 0x0000001f07477824 */ /* 0x001fc600078e02ff */
[----:B------:R0:W-:Y:S02]  /*40a0*/  STL [R1+0x564], R68 ;  /* 0x0005644401007387 */ /* 0x0001e40000100800 */
[----:B------:R-:W4:Y:S01]  /*40b0*/  LDC R32, c[0x0][0x268] ;  /* 0x00009a00ff207b82 */ /* 0x000f220000000800 */
[----:B-----5:R-:W-:Y:S01]  /*40c0*/  SHF.R.S32.HI R70, RZ, 0x1f, R85 ;  /* 0x0000001fff467819 */ /* 0x020fe20000011455 */
[----:B------:R5:W-:Y:S01]  /*40d0*/  STL [R1+0x570], R37 ;  /* 0x0005702501007387 */ /* 0x000be20000100800 */
[----:B-1----:R-:W-:Y:S01]  /*40e0*/  IMAD.SHL.U32 R69, R7, 0x20, RZ ;  /* 0x0000002007457824 */ /* 0x002fe200078e00ff */
[----:B0-----:R-:W-:-:S04]  /*40f0*/  IADD3 R68, P3, R51, R6, RZ ;  /* 0x0000000633447210 */ /* 0x001fc80007f7e0ff */
[----:B------:R-:W0:Y:S01]  /*4100*/  LDC R30, c[0x0][0x268] ;  /* 0x00009a00ff1e7b82 */ /* 0x000e220000000800 */
[-C--:B------:R-:W-:Y:S01]  /*4110*/  LEA.HI.X.SX32 R51, R51, R0.reuse, 0x1, P3 ;  /* 0x0000000033337211 */ /* 0x080fe200018f0eff */
[----:B-----5:R-:W-:Y:S01]  /*4120*/  IMAD R37, R64, 0x4, R53 ;  /* 0x0000000440257824 */ /* 0x020fe200078e0235 */
[----:B------:R1:W-:Y:S01]  /*4130*/  STL [R1+0x578], R68 ;  /* 0x0005784401007387 */ /* 0x0003e20000100800 */
[----:B------:R-:W-:-:S04]  /*4140*/  LEA.HI.X.SX32 R64, R67, R0, 0x1, P4 ;  /* 0x0000000043407211 */ /* 0x000fc800020f0eff */
[----:B------:R-:W5:Y:S01]  /*4150*/  LDC R28, c[0x0][0x268] ;  /* 0x00009a00ff1c7b82 */ /* 0x000f620000000800 */
[----:B------:R3:W-:Y:S04]  /*4160*/  STL [R1+0x580], R66 ;  /* 0x0005804201007387 */ /* 0x0007e80000100800 */
[----:B------:R2:W-:Y:S01]  /*4170*/  STL [R1+0x56c], R35 ;  /* 0x00056c2301007387 */ /* 0x0005e20000100800 */
[----:B-1----:R-:W-:Y:S02]  /*4180*/  SHF.R.S32.HI R68, RZ, 0x1f, R71 ;  /* 0x0000001fff447819 */ /* 0x002fe40000011447 */
[----:B------:R-:W1:Y:S01]  /*4190*/  LDC R26, c[0x0][0x268] ;  /* 0x00009a00ff1a7b82 */ /* 0x000e620000000800 */
[----:B------:R2:W-:Y:S01]  /*41a0*/  STL [R1+0x574], R51 ;  /* 0x0005743301007387 */ /* 0x0005e20000100800 */
[----:B---3--:R-:W-:-:S03]  /*41b0*/  CS2R R66, SRZ ;  /* 0x0000000000427805 */ /* 0x008fc6000001ff00 */
[----:B------:R3:W-:Y:S01]  /*41c0*/  STL [R1+0x57c], R64 ;  /* 0x00057c4001007387 */ /* 0x0007e20000100800 */
[----:B--2---:R-:W-:Y:S01]  /*41d0*/  IMAD R35, R62, 0x4, R37 ;  /* 0x000000043e237824 */ /* 0x004fe200078e0225 */
[-C--:B------:R-:W-:Y:S01]  /*41e0*/  IADD3 R62, P3, R31, R6.reuse, RZ ;  /* 0x000000061f3e7210 */ /* 0x080fe20007f7e0ff */
[----:B------:R-:W2:Y:S01]  /*41f0*/  LDC R24, c[0x0][0x268] ;  /* 0x00009a00ff187b82 */ /* 0x000ea20000000800 */
[-C--:B------:R-:W-:Y:S02]  /*4200*/  IADD3 R51, P2, R29, R6.reuse, RZ ;  /* 0x000000061d337210 */ /* 0x080fe40007f5e0ff */
[----:B---3--:R-:W-:-:S03]  /*4210*/  IADD3 R64, P4, R65, R6, RZ ;  /* 0x0000000641407210 */ /* 0x008fc60007f9e0ff */
[----:B------:R3:W-:Y:S02]  /*4220*/  STL [R1+0x588], R51 ;  /* 0x0005883301007387 */ /* 0x0007e40000100800 */
[----:B------:R-:W2:Y:S02]  /*4230*/  LDC R10, c[0x0][0x268] ;  /* 0x00009a00ff0a7b82 */ /* 0x000ea40000000800 */
[----:B------:R4:W-:Y:S04]  /*4240*/  STL [R1+0x590], R62 ;  /* 0x0005903e01007387 */ /* 0x0009e80000100800 */
[----:B------:R0:W-:Y:S02]  /*4250*/  STL [R1+0x598], R64 ;  /* 0x0005984001007387 */ /* 0x0001e40000100800 */
[----:B------:R-:W2:Y:S01]  /*4260*/  LDC R4, c[0x0][0x268] ;  /* 0x00009a00ff047b82 */ /* 0x000ea20000000800 */
[----:B---3--:R-:W-:Y:S01]  /*4270*/  IMAD R51, R60, 0x4, R35 ;  /* 0x000000043c337824 */ /* 0x008fe200078e0223 */
[----:B------:R-:W-:-:S02]  /*4280*/  LEA.HI.X.SX32 R60, R65, R0, 0x1, P4 ;  /* 0x00000000413c7211 */ /* 0x000fc400020f0eff */
[-C--:B----4-:R-:W-:Y:S02]  /*4290*/  LEA.HI.X.SX32 R62, R29, R0.reuse, 0x1, P2 ;  /* 0x000000001d3e7211 */ /* 0x090fe400010f0eff */
[----:B------:R-:W-:Y:S01]  /*42a0*/  LEA.HI.X.SX32 R29, R31, R0, 0x1, P3 ;  /* 0x000000001f1d7211 */ /* 0x000fe200018f0eff */
[----:B------:R-:W-:Y:S01]  /*42b0*/  IMAD R31, R58, 0x4, R51 ;  /* 0x000000043a1f7824 */ /* 0x000fe200078e0233 */
[----:B------:R-:W-:Y:S01]  /*42c0*/  IADD3 R58, P3, R49, R6, RZ ;  /* 0x00000006313a7210 */ /* 0x000fe20007f7e0ff */
[----:B------:R3:W-:Y:S01]  /*42d0*/  STL [R1+0x584], R62 ;  /* 0x0005843e01007387 */ /* 0x0007e20000100800 */
[----:B------:R-:W4:Y:S01]  /*42e0*/  LDC R18, c[0x0][0x268] ;  /* 0x00009a00ff127b82 */ /* 0x000f220000000800 */
[----:B0-----:R-:W-:Y:S02]  /*42f0*/  CS2R R64, SRZ ;  /* 0x0000000000407805 */ /* 0x001fe4000001ff00 */
[----:B------:R0:W-:Y:S04]  /*4300*/  STL [R1+0x58c], R29 ;  /* 0x00058c1d01007387 */ /* 0x0001e80000100800 */
[----:B------:R5:W-:Y:S01]  /*4310*/  STL [R1+0x594], R60 ;  /* 0x0005943c01007387 */ /* 0x000be20000100800 */
[----:B------:R-:W4:Y:S01]  /*4320*/  LDC R17, c[0x0][0x268] ;  /* 0x00009a00ff117b82 */ /* 0x000f220000000800 */
[----:B---3--:R-:W-:-:S02]  /*4330*/  SHF.R.S32.HI R62, RZ, 0x1f, R69 ;  /* 0x0000001fff3e7819 */ /* 0x008fc40000011445 */
[----:B0-----:R-:W-:-:S05]  /*4340*/  IADD3 R29, P2, R27, R6, RZ ;  /* 0x000000061b1d7210 */ /* 0x001fca0007f5e0ff */
[----:B------:R-:W0:Y:S01]  /*4350*/  LDC R16, c[0x0][0x268] ;  /* 0x00009a00ff107b82 */ /* 0x000e220000000800 */
[C---:B-----5:R-:W-:Y:S01]  /*4360*/  IADD3 R60, P4, R63.reuse, R6, RZ ;  /* 0x000000063f3c7210 */ /* 0x060fe20007f9e0ff */
[----:B------:R3:W-:Y:S04]  /*4370*/  STL [R1+0x5a0], R29 ;  /* 0x0005a01d01007387 */ /* 0x0007e80000100800 */
[----:B------:R5:W-:Y:S02]  /*4380*/  STL [R1+0x5a8], R58 ;  /* 0x0005a83a01007387 */ /* 0x000be40000100800 */
[----:B------:R-:W0:Y:S02]  /*4390*/  LDC R33, c[0x0][0x268] ;  /* 0x00009a00ff217b82 */ /* 0x000e240000000800 */
[----:B------:R1:W-:Y:S01]  /*43a0*/  STL [R1+0x5b0], R60 ;  /* 0x0005b03c01007387 */ /* 0x0003e20000100800 */
[----:B---3--:R-:W-:Y:S01]  /*43b0*/  IMAD R29, R56, 0x4, R31 ;  /* 0x00000004381d7824 */ /* 0x008fe200078e021f */
[-C--:B------:R-:W-:Y:S01]  /*43c0*/  LEA.HI.X.SX32 R56, R63, R0.reuse, 0x1, P4 ;  /* 0x000000003f387211 */ /* 0x080fe200020f0eff */
[----:B------:R-:W-:Y:S01]  /*43d0*/  IMAD R63, R7, 0x21, RZ ;  /* 0x00000021073f7824 */ /* 0x000fe200078e02ff */
[----:B-----5:R-:W-:-:S02]  /*43e0*/  LEA.HI.X.SX32 R58, R27, R0, 0x1, P2 ;  /* 0x000000001b3a7211 */ /* 0x020fc400010f0eff */
[----:B------:R-:W3:Y:S01]  /*43f0*/  LDC R25, c[0x0][0x268] ;  /* 0x00009a00ff197b82 */ /* 0x000ee20000000800 */
[----:B------:R-:W-:Y:S01]  /*4400*/  LEA.HI.X.SX32 R27, R49, R0, 0x1, P3 ;  /* 0x00000000311b7211 */ /* 0x000fe200018f0eff */
[----:B------:R-:W-:Y:S01]  /*4410*/  IMAD R49, R54, 0x4, R29 ;  /* 0x0000000436317824 */ /* 0x000fe200078e021d */
[----:B------:R-:W-:Y:S01]  /*4420*/  IADD3 R54, P4, R47, R6, RZ ;  /* 0x000000062f367210 */ /* 0x000fe20007f9e0ff */
[----:B------:R-:W-:Y:S01]  /*4430*/  STL [R1+0x59c], R58 ;  /* 0x00059c3a01007387 */ /* 0x000fe20000100800 */
[----:B-1----:R-:W-:-:S03]  /*4440*/  SHF.R.S32.HI R60, RZ, 0x1f, R63 ;  /* 0x0000001fff3c7819 */ /* 0x002fc6000001143f */
[----:B------:R1:W-:Y:S01]  /*4450*/  STL [R1+0x5a4], R27 ;  /* 0x0005a41b01007387 */ /* 0x0003e20000100800 */
[----:B------:R-:W5:Y:S03]  /*4460*/  LDC R3, c[0x0][0x268] ;  /* 0x00009a00ff037b82 */ /* 0x000f660000000800 */
[----:B------:R2:W-:Y:S05]  /*4470*/  STL [R1+0x5ac], R56 ;  /* 0x0005ac3801007387 */ /* 0x0005ea0000100800 */
[----:B------:R-:W5:Y:S01]  /*4480*/  LDC R22, c[0x0][0x268] ;  /* 0x00009a00ff167b82 */ /* 0x000f620000000800 */
[----:B-1----:R-:W-:-:S02]  /*4490*/  IADD3 R27, P2, R61, R6, RZ ;  /* 0x000000063d1b7210 */ /* 0x002fc40007f5e0ff */
[----:B--2---:R-:W-:-:S03]  /*44a0*/  IADD3 R56, P3, R23, R6, RZ ;  /* 0x0000000617387210 */ /* 0x004fc60007f7e0ff */
[----:B------:R1:W-:Y:S02]  /*44b0*/  STL [R1+0x5b8], R27 ;  /* 0x0005b81b01007387 */ /* 0x0003e40000100800 */
[----:B------:R-:W2:Y:S02]  /*44c0*/  LDC R8, c[0x0][0x268] ;  /* 0x00009a00ff087b82 */ /* 0x000ea40000000800 */
[----:B------:R4:W-:Y:S04]  /*44d0*/  STL [R1+0x5c0], R56 ;  /* 0x0005c03801007387 */ /* 0x0009e80000100800 */
[----:B------:R0:W-:Y:S01]  /*44e0*/  STL [R1+0x5c8], R54 ;  /* 0x0005c83601007387 */ /* 0x0001e20000100800 */
[----:B-1----:R-:W-:Y:S01]  /*44f0*/  IMAD R27, R52, 0x4, R49 ;  /* 0x00000004341b7824 */ /* 0x002fe200078e0231 */
[-C--:B------:R-:W-:Y:S01]  /*4500*/  LEA.HI.X.SX32 R52, R47, R0.reuse, 0x1, P4 ;  /* 0x000000002f347211 */ /* 0x080fe200020f0eff */
[----:B------:R-:W1:Y:S01]  /*4510*/  LDC R2, c[0x0][0x268] ;  /* 0x00009a00ff027b82 */ /* 0x000e620000000800 */
[----:B----4-:R-:W-:Y:S01]  /*4520*/  LEA.HI.X.SX32 R56, R61, R0, 0x1, P2 ;  /* 0x000000003d387211 */ /* 0x010fe200010f0eff */
[----:B------:R-:W-:Y:S01]  /*4530*/  IMAD R61, R7, 0x22, RZ ;  /* 0x00000022073d7824 */ /* 0x000fe200078e02ff */
[----:B------:R-:W-:-:S02]  /*4540*/  IADD3 R47, P2, R59, R6, RZ ;  /* 0x000000063b2f7210 */ /* 0x000fc40007f5e0ff */
[----:B0-----:R-:W-:Y:S01]  /*4550*/  LEA.HI.X.SX32 R54, R23, R0, 0x1, P3 ;  /* 0x0000000017367211 */ /* 0x001fe200018f0eff */
[----:B------:R-:W-:Y:S01]  /*4560*/  STL [R1+0x5b4], R56 ;  /* 0x0005b43801007387 */ /* 0x000fe20000100800 */
[----:B------:R-:W-:Y:S01]  /*4570*/  IMAD R23, R50, 0x4, R27 ;  /* 0x0000000432177824 */ /* 0x000fe200078e021b */
[----:B------:R-:W-:Y:S01]  /*4580*/  IADD3 R50, P4, R9, R6, RZ ;  /* 0x0000000609327210 */ /* 0x000fe20007f9e0ff */
[----:B------:R-:W0:Y:S01]  /*4590*/  LDC R5, c[0x0][0x268] ;  /* 0x00009a00ff057b82 */ /* 0x000e220000000800 */
[----:B------:R-:W-:Y:S01]  /*45a0*/  STL [R1+0x5bc], R54 ;  /* 0x0005bc3601007387 */ /* 0x000fe20000100800 */
[----:B------:R-:W-:-:S03]  /*45b0*/  SHF.R.S32.HI R58, RZ, 0x1f, R61 ;  /* 0x0000001fff3a7819 */ /* 0x000fc6000001143d */
[----:B------:R4:W-:Y:S03]  /*45c0*/  STL [R1+0x5c4], R52 ;  /* 0x0005c43401007387 */ /* 0x0009e60000100800 */
[----:B------:R-:W0:Y:S01]  /*45d0*/  LDC R11, c[0x0][0x268] ;  /* 0x00009a00ff0b7b82 */ /* 0x000e220000000800 */
[----:B------:R3:W-:Y:S01]  /*45e0*/  STL [R1+0x5d0], R47 ;  /* 0x0005d02f01007387 */ /* 0x0007e20000100800 */
[----:B----4-:R-:W-:-:S06]  /*45f0*/  IADD3 R52, P3, R21, R6, RZ ;  /* 0x0000000615347210 */ /* 0x010fcc0007f7e0ff */
[----:B------:R-:W4:Y:S01]  /*4600*/  LDC R19, c[0x0][0x268] ;  /* 0x00009a00ff137b82 */ /* 0x000f220000000800 */
[----:B---3--:R-:W-:Y:S01]  /*4610*/  IMAD R47, R48, 0x4, R23 ;  /* 0x00000004302f7824 */ /* 0x008fe200078e0217 */
[----:B------:R3:W-:Y:S01]  /*4620*/  STL [R1+0x5d8], R52 ;  /* 0x0005d83401007387 */ /* 0x0007e20000100800 */
[----:B------:R-:W-:-:S03]  /*4630*/  LEA.HI.X.SX32 R48, R9, R0, 0x1, P4 ;  /* 0x0000000009307211 */ /* 0x000fc600020f0eff */
[----:B------:R5:W-:Y:S02]  /*4640*/  STL [R1+0x5e0], R50 ;  /* 0x0005e03201007387 */ /* 0x000be40000100800 */
[----:B------:R-:W4:Y:S01]  /*4650*/  LDC R20, c[0x0][0x268] ;  /* 0x00009a00ff147b82 */ /* 0x000f220000000800 */
[----:B---3--:R-:W-:Y:S01]  /*4660*/  LEA.HI.X.SX32 R52, R59, R0, 0x1, P2 ;  /* 0x000000003b347211 */ /* 0x008fe200010f0eff */
[----:B------:R-:W-:Y:S01]  /*4670*/  IMAD R59, R7, 0x23, RZ ;  /* 0x00000023073b7824 */ /* 0x000fe200078e02ff */
[----:B------:R-:W-:Y:S02]  /*4680*/  IADD3 R9, P2, R57, R6, RZ ;  /* 0x0000000639097210 */ /* 0x000fe40007f5e0ff */
[----:B-----5:R-:W-:Y:S01]  /*4690*/  LEA.HI.X.SX32 R50, R21, R0, 0x1, P3 ;  /* 0x0000000015327211 */ /* 0x020fe200018f0eff */
[----:B------:R-:W-:Y:S01]  /*46a0*/  STL [R1+0x5cc], R52 ;  /* 0x0005cc3401007387 */ /* 0x000fe20000100800 */
[----:B------:R-:W-:Y:S01]  /*46b0*/  IMAD R21, R46, 0x4, R47 ;  /* 0x000000042e157824 */ /* 0x000fe200078e022f */
[----:B------:R-:W-:-:S02]  /*46c0*/  IADD3 R46, P4, R43, R6, RZ ;  /* 0x000000062b2e7210 */ /* 0x000fc40007f9e0ff */
[----:B------:R-:W-:Y:S01]  /*46d0*/  STL [R1+0x5d4], R50 ;  /* 0x0005d43201007387 */ /* 0x000fe20000100800 */
[----:B------:R-:W-:-:S03]  /*46e0*/  SHF.R.S32.HI R56, RZ, 0x1f, R59 ;  /* 0x0000001fff387819 */ /* 0x000fc6000001143b */
[----:B------:R3:W-:Y:S04]  /*46f0*/  STL [R1+0x5dc], R48 ;  /* 0x0005dc3001007387 */ /* 0x0007e80000100800 */
[----:B------:R5:W-:Y:S01]  /*4700*/  STL [R1+0x5e8], R9 ;  /* 0x0005e80901007387 */ /* 0x000be20000100800 */
[----:B---3--:R-:W-:Y:S01]  /*4710*/  IADD3 R48, P3, R45, R6, RZ ;  /* 0x000000062d307210 */ /* 0x008fe20007f7e0ff */
[----:B-----5:R-:W-:-:S04]  /*4720*/  IMAD R9, R44, 0x4, R21 ;  /* 0x000000042c097824 */ /* 0x020fc800078e0215 */
[----:B------:R3:W-:Y:S01]  /*4730*/  STL [R1+0x5f0], R48 ;  /* 0x0005f03001007387 */ /* 0x0007e20000100800 */
[----:B------:R-:W-:-:S03]  /*4740*/  LEA.HI.X.SX32 R44, R43, R0, 0x1, P4 ;  /* 0x000000002b2c7211 */ /* 0x000fc600020f0eff */
[----:B------:R5:W-:Y:S01]  /*4750*/  STL [R1+0x5f8], R46 ;  /* 0x0005f82e01007387 */ /* 0x000be20000100800 */
[----:B---3--:R-:W-:Y:S01]  /*4760*/  LEA.HI.X.SX32 R48, R57, R0, 0x1, P2 ;  /* 0x0000000039307211 */ /* 0x008fe200010f0eff */
[----:B------:R-:W-:Y:S01]  /*4770*/  IMAD R57, R7, 0x24, RZ ;  /* 0x0000002407397824 */ /* 0x000fe200078e02ff */
[----:B------:R-:W-:Y:S02]  /*4780*/  IADD3 R43, P2, R55, R6, RZ ;  /* 0x00000006372b7210 */ /* 0x000fe40007f5e0ff */
[----:B-----5:R-:W-:Y:S01]  /*4790*/  LEA.HI.X.SX32 R46, R45, R0, 0x1, P3 ;  /* 0x000000002d2e7211 */ /* 0x020fe200018f0eff */
[----:B------:R-:W-:Y:S01]  /*47a0*/  STL [R1+0x5e4], R48 ;  /* 0x0005e43001007387 */ /* 0x000fe20000100800 */
[----:B------:R-:W-:Y:S01]  /*47b0*/  IMAD R45, R42, 0x4, R9 ;  /* 0x000000042a2d7824 */ /* 0x000fe200078e0209 */
[----:B------:R-:W-:Y:S02]  /*47c0*/  IADD3 R42, P4, R39, R6, RZ ;  /* 0x00000006272a7210 */ /* 0x000fe40007f9e0ff */
[----:B------:R3:W-:Y:S04]  /*47d0*/  STL [R1+0x5ec], R46 ;  /* 0x0005ec2e01007387 */ /* 0x0007e80000100800 */
[----:B------:R5:W-:Y:S04]  /*47e0*/  STL [R1+0x5f4], R44 ;  /* 0x0005f42c01007387 */ /* 0x000be80000100800 */
[----:B------:R2:W-:Y:S01]  /*47f0*/  STL [R1+0x600], R43 ;  /* 0x0006002b01007387 */ /* 0x0005e20000100800 */
[----:B---3--:R-:W-:-:S02]  /*4800*/  SHF.R.S32.HI R46, RZ, 0x1f, R57 ;  /* 0x0000001fff2e7819 */ /* 0x008fc40000011439 */
[----:B-----5:R-:W-:Y:S01]  /*4810*/  IADD3 R44, P3, R41, R6, RZ ;  /* 0x00000006292c7210 */ /* 0x020fe20007f7e0ff */
[----:B--2---:R-:W-:-:S04]  /*4820*/  IMAD R43, R40, 0x4, R45 ;  /* 0x00000004282b7824 */ /* 0x004fc800078e022d */
[----:B------:R2:W-:Y:S01]  /*4830*/  STL [R1+0x608], R44 ;  /* 0x0006082c01007387 */ /* 0x0005e20000100800 */
[----:B------:R-:W-:-:S03]  /*4840*/  LEA.HI.X.SX32 R40, R39, R0, 0x1, P4 ;  /* 0x0000000027287211 */ /* 0x000fc600020f0eff */
[----:B------:R3:W-:Y:S01]  /*4850*/  STL [R1+0x610], R42 ;  /* 0x0006102a01007387 */ /* 0x0007e20000100800 */
[----:B--2---:R-:W-:Y:S02]  /*4860*/  LEA.HI.X.SX32 R44, R55, R0, 0x1, P2 ;  /* 0x00000000372c7211 */ /* 0x004fe400010f0eff */
[----:B------:R-:W-:Y:S02]  /*4870*/  CS2R R54, SRZ ;  /* 0x0000000000367805 */ /* 0x000fe4000001ff00 */
[----:B------:R-:W-:Y:S02]  /*4880*/  IADD3 R39, P2, R53, R6, RZ ;  /* 0x0000000635277210 */ /* 0x000fe40007f5e0ff */
[----:B---3--:R-:W-:Y:S01]  /*4890*/  LEA.HI.X.SX32 R42, R41, R0, 0x1, P3 ;  /* 0x00000000292a7211 */ /* 0x008fe200018f0eff */
[----:B------:R-:W-:Y:S01]  /*48a0*/  STL [R1+0x5fc], R44 ;  /* 0x0005fc2c01007387 */ /* 0x000fe20000100800 */
[----:B------:R-:W-:Y:S01]  /*48b0*/  IMAD R41, R38, 0x4, R43 ;  /* 0x0000000426297824 */ /* 0x000fe200078e022b */
[----:B------:R-:W-:-:S02]  /*48c0*/  IADD3 R38, P4, R35, R6, RZ ;  /* 0x0000000623267210 */ /* 0x000fc40007f9e0ff */
[----:B------:R-:W-:Y:S04]  /*48d0*/  STL [R1+0x604], R42 ;  /* 0x0006042a01007387 */ /* 0x000fe80000100800 */
[----:B------:R2:W-:Y:S04]  /*48e0*/  STL [R1+0x60c], R40 ;  /* 0x00060c2801007387 */ /* 0x0005e80000100800 */
[----:B------:R3:W-:Y:S01]  /*48f0*/  STL [R1+0x618], R39 ;  /* 0x0006182701007387 */ /* 0x0007e20000100800 */
[----:B--2---:R-:W-:Y:S01]  /*4900*/  IADD3 R40, P3, R37, R6, RZ ;  /* 0x0000000625287210 */ /* 0x004fe20007f7e0ff */
[----:B---3--:R-:W-:-:S04]  /*4910*/  IMAD R39, R36, 0x4, R41 ;  /* 0x0000000424277824 */ /* 0x008fc800078e0229 */
        /* <DEDUP_REMOVED lines=40> */
[----:B------:R2:W-:Y:S04]  /*4ba0*/  STL [R1+0x64c], R30 ;  /* 0x00064c1e01007387 */ /* 0x0005e80000100800 */
[----:B------:R3:W-:Y:S04]  /*4bb0*/  STL [R1+0x654], R28 ;  /* 0x0006541c01007387 */ /* 0x0007e80000100800 */
[----:B------:R5:W-:Y:S01]  /*4bc0*/  STL [R1+0x660], R23 ;  /* 0x0006601701007387 */ /* 0x000be20000100800 */
[----:B--2---:R-:W-:Y:S01]  /*4bd0*/  IMAD R30, R7, 0x2e, RZ ;  /* 0x0000002e071e7824 */ /* 0x004fe200078e02ff */
[----:B---3--:R-:W-:-:S04]  /*4be0*/  IADD3 R28, P3, R21, R6, RZ ;  /* 0x00000006151c7210 */ /* 0x008fc80007f7e0ff */
[----:B------:R-:W-:Y:S01]  /*4bf0*/  SHF.R.S32.HI R135, RZ, 0x1f, R30 ;  /* 0x0000001fff877819 */ /* 0x000fe2000001141e */
[----:B-----5:R-:W-:Y:S01]  /*4c00*/  IMAD R23, R24, 0x4, R27 ;  /* 0x0000000418177824 */ /* 0x020fe200078e021b */
[----:B------:R2:W-:Y:S01]  /*4c10*/  STL [R1+0x668], R28 ;  /* 0x0006681c01007387 */ /* 0x0005e20000100800 */
[----:B------:R-:W-:-:S03]  /*4c20*/  LEA.HI.X.SX32 R24, R9, R0, 0x1, P4 ;  /* 0x0000000009187211 */ /* 0x000fc600020f0eff */
[----:B------:R3:W-:Y:S01]  /*4c30*/  STL [R1+0x670], R26 ;  /* 0x0006701a01007387 */ /* 0x0007e20000100800 */
[----:B--2---:R-:W-:Y:S01]  /*4c40*/  LEA.HI.X.SX32 R28, R47, R0, 0x1, P2 ;  /* 0x000000002f1c7211 */ /* 0x004fe200010f0eff */
[----:B------:R-:W-:Y:S01]  /*4c50*/  IMAD R47, R7, 0x25, RZ ;  /* 0x00000025072f7824 */ /* 0x000fe200078e02ff */
[----:B------:R-:W-:Y:S02]  /*4c60*/  IADD3 R9, P2, R45, R6, RZ ;  /* 0x000000062d097210 */ /* 0x000fe40007f5e0ff */
[----:B---3--:R-:W-:Y:S01]  /*4c70*/  LEA.HI.X.SX32 R26, R21, R0, 0x1, P3 ;  /* 0x00000000151a7211 */ /* 0x008fe200018f0eff */
[----:B------:R2:W-:Y:S01]  /*4c80*/  STL [R1+0x65c], R28 ;  /* 0x00065c1c01007387 */ /* 0x0005e20000100800 */
[----:B------:R-:W-:Y:S01]  /*4c90*/  IMAD R21, R10, 0x4, R23 ;  /* 0x000000040a157824 */ /* 0x000fe200078e0217 */
[----:B------:R-:W-:Y:S02]  /*4ca0*/  IADD3 R10, P4, R41, R6, RZ ;  /* 0x00000006290a7210 */ /* 0x000fe40007f9e0ff */
[----:B------:R-:W-:Y:S01]  /*4cb0*/  STL [R1+0x664], R26 ;  /* 0x0006641a01007387 */ /* 0x000fe20000100800 */
[----:B------:R-:W-:-:S03]  /*4cc0*/  SHF.R.S32.HI R44, RZ, 0x1f, R47 ;  /* 0x0000001fff2c7819 */ /* 0x000fc6000001142f */
[----:B------:R3:W-:Y:S01]  /*4cd0*/  STL [R1+0x66c], R24 ;  /* 0x00066c1801007387 */ /* 0x0007e20000100800 */
[----:B--2---:R-:W-:-:S03]  /*4ce0*/  IMAD R28, R7, 0x30, RZ ;  /* 0x00000030071c7824 */ /* 0x004fc600078e02ff */
[----:B------:R2:W-:Y:S02]  /*4cf0*/  STL [R1+0x678], R9 ;  /* 0x0006780901007387 */ /* 0x0005e40000100800 */
[----:B------:R-:W-:Y:S02]  /*4d00*/  SHF.R.S32.HI R137, RZ, 0x1f, R28 ;  /* 0x0000001fff897819 */ /* 0x000fe4000001141c */
[----:B---3--:R-:W-:Y:S01]  /*4d10*/  IADD3 R24, P3, R43, R6, RZ ;  /* 0x000000062b187210 */ /* 0x008fe20007f7e0ff */
[----:B--2---:R-:W-:-:S04]  /*4d20*/  IMAD R9, R4, 0x4, R21 ;  /* 0x0000000404097824 */ /* 0x004fc800078e0215 */
[----:B------:R2:W-:Y:S01]  /*4d30*/  STL [R1+0x680], R24 ;  /* 0x0006801801007387 */ /* 0x0005e20000100800 */
[-C--:B------:R-:W-:Y:S01]  /*4d40*/  LEA.HI.X.SX32 R4, R41, R0.reuse, 0x1, P4 ;  /* 0x0000000029047211 */ /* 0x080fe200020f0eff */
[----:B------:R-:W-:Y:S02]  /*4d50*/  IMAD R41, R7, 0x28, RZ ;  /* 0x0000002807297824 */ /* 0x000fe400078e02ff */
[----:B------:R3:W-:Y:S01]  /*4d60*/  STL [R1+0x688], R10 ;  /* 0x0006880a01007387 */ /* 0x0007e20000100800 */
[----:B------:R-:W-:Y:S02]  /*4d70*/  IMAD R18, R18, 0x4, R9 ;  /* 0x0000000412127824 */ /* 0x000fe400078e0209 */
[----:B------:R-:W-:Y:S02]  /*4d80*/  SHF.R.S32.HI R38, RZ, 0x1f, R41 ;  /* 0x0000001fff267819 */ /* 0x000fe40000011429 */
[----:B------:R-:W-:Y:S01]  /*4d90*/  IMAD R17, R17, 0x4, R18 ;  /* 0x0000000411117824 */ /* 0x000fe200078e0212 */
[----:B--2---:R-:W-:Y:S01]  /*4da0*/  LEA.HI.X.SX32 R24, R45, R0, 0x1, P2 ;  /* 0x000000002d187211 */ /* 0x004fe200010f0eff */
[----:B------:R-:W-:-:S02]  /*4db0*/  IMAD R45, R7, 0x26, RZ ;  /* 0x00000026072d7824 */ /* 0x000fc400078e02ff */
[----:B------:R-:W-:Y:S01]  /*4dc0*/  IMAD R16, R16, 0x4, R17 ;  /* 0x0000000410107824 */ /* 0x000fe200078e0211 */
[----:B---3--:R-:W-:Y:S01]  /*4dd0*/  LEA.HI.X.SX32 R10, R43, R0, 0x1, P3 ;  /* 0x000000002b0a7211 */ /* 0x008fe200018f0eff */
[----:B------:R2:W-:Y:S01]  /*4de0*/  STL [R1+0x674], R24 ;  /* 0x0006741801007387 */ /* 0x0005e20000100800 */
[----:B------:R-:W-:Y:S01]  /*4df0*/  SHF.R.S32.HI R42, RZ, 0x1f, R45 ;  /* 0x0000001fff2a7819 */ /* 0x000fe2000001142d */
[----:B------:R-:W-:Y:S02]  /*4e00*/  IMAD R43, R7, 0x27, RZ ;  /* 0x00000027072b7824 */ /* 0x000fe400078e02ff */
[----:B------:R3:W-:Y:S03]  /*4e10*/  STL [R1+0x67c], R10 ;  /* 0x00067c0a01007387 */ /* 0x0007e60000100800 */
[----:B------:R-:W-:Y:S01]  /*4e20*/  SHF.R.S32.HI R40, RZ, 0x1f, R43 ;  /* 0x0000001fff287819 */ /* 0x000fe2000001142b */
[----:B------:R5:W-:Y:S01]  /*4e30*/  STL [R1+0x684], R4 ;  /* 0x0006840401007387 */ /* 0x000be20000100800 */
[----:B--2---:R-:W-:-:S02]  /*4e40*/  IADD3 R24, P2, R39, R6, RZ ;  /* 0x0000000627187210 */ /* 0x004fc40007f5e0ff */
[----:B---3--:R-:W-:-:S03]  /*4e50*/  IADD3 R10, P3, R37, R6, RZ ;  /* 0x00000006250a7210 */ /* 0x008fc60007f7e0ff */
[----:B------:R2:W-:Y:S01]  /*4e60*/  STL [R1+0x690], R24 ;  /* 0x0006901801007387 */ /* 0x0005e20000100800 */
[----:B-----5:R-:W-:-:S03]  /*4e70*/  IADD3 R4, P4, R35, R6, RZ ;  /* 0x0000000623047210 */ /* 0x020fc60007f9e0ff */
[----:B------:R3:W-:Y:S04]  /*4e80*/  STL [R1+0x698], R10 ;  /* 0x0006980a01007387 */ /* 0x0007e80000100800 */
[----:B------:R5:W-:Y:S01]  /*4e90*/  STL [R1+0x6a0], R4 ;  /* 0x0006a00401007387 */ /* 0x000be20000100800 */
[-C--:B--2---:R-:W-:Y:S01]  /*4ea0*/  LEA.HI.X.SX32 R24, R39, R0.reuse, 0x1, P2 ;  /* 0x0000000027187211 */ /* 0x084fe200010f0eff */
[----:B------:R-:W-:Y:S01]  /*4eb0*/  IMAD R39, R7, 0x29, RZ ;  /* 0x0000002907277824 */ /* 0x000fe200078e02ff */
[----:B---3--:R-:W-:-:S03]  /*4ec0*/  LEA.HI.X.SX32 R10, R37, R0, 0x1, P3 ;  /* 0x00000000250a7211 */ /* 0x008fc600018f0eff */
[----:B------:R2:W-:Y:S01]  /*4ed0*/  STL [R1+0x68c], R24 ;  /* 0x00068c1801007387 */ /* 0x0005e20000100800 */
[----:B------:R-:W-:Y:S01]  /*4ee0*/  SHF.R.S32.HI R36, RZ, 0x1f, R39 ;  /* 0x0000001fff247819 */ /* 0x000fe20000011427 */
[----:B------:R-:W-:Y:S01]  /*4ef0*/  IMAD R37, R7, 0x2a, RZ ;  /* 0x0000002a07257824 */ /* 0x000fe200078e02ff */
[----:B-----5:R-:W-:Y:S01]  /*4f00*/  LEA.HI.X.SX32 R4, R35, R0, 0x1, P4 ;  /* 0x0000000023047211 */ /* 0x020fe200020f0eff */
[----:B------:R3:W-:Y:S01]  /*4f10*/  STL [R1+0x694], R10 ;  /* 0x0006940a01007387 */ /* 0x0007e20000100800 */
[----:B------:R-:W-:Y:S02]  /*4f20*/  IMAD R35, R7, 0x2b, RZ ;  /* 0x0000002b07237824 */ /* 0x000fe400078e02ff */
[----:B------:R-:W-:Y:S01]  /*4f30*/  SHF.R.S32.HI R34, RZ, 0x1f, R37 ;  /* 0x0000001fff227819 */ /* 0x000fe20000011425 */
[----:B------:R5:W-:Y:S01]  /*4f40*/  STL [R1+0x69c], R4 ;  /* 0x00069c0401007387 */ /* 0x000be20000100800 */
[----:B--2---:R-:W-:Y:S02]  /*4f50*/  IADD3 R24, P4, R27, R6, RZ ;  /* 0x000000061b187210 */ /* 0x004fe40007f9e0ff */
[----:B------:R-:W-:-:S02]  /*4f60*/  SHF.R.S32.HI R32, RZ, 0x1f, R35 ;  /* 0x0000001fff207819 */ /* 0x000fc40000011423 */
[-C--:B---3--:R-:W-:Y:S02]  /*4f70*/  IADD3 R10, P2, R31, R6.reuse, RZ ;  /* 0x000000061f0a7210 */ /* 0x088fe40007f5e0ff */
[----:B-----5:R-:W-:-:S03]  /*4f80*/  IADD3 R4, P3, R29, R6, RZ ;  /* 0x000000061d047210 */ /* 0x020fc60007f7e0ff */
[----:B------:R2:W-:Y:S01]  /*4f90*/  STL [R1+0x6a8], R10 ;  /* 0x0006a80a01007387 */ /* 0x0005e20000100800 */
[----:B------:R-:W-:-:S03]  /*4fa0*/  LEA.HI.X.SX32 R26, R29, R0, 0x1, P3 ;  /* 0x000000001d1a7211 */ /* 0x000fc600018f0eff */
[----:B------:R3:W-:Y:S01]  /*4fb0*/  STL [R1+0x6b0], R4 ;  /* 0x0006b00401007387 */ /* 0x0007e20000100800 */
[----:B------:R-:W-:-:S03]  /*4fc0*/  IMAD R29, R7, 0x2f, RZ ;  /* 0x0000002f071d7824 */ /* 0x000fc600078e02ff */
[----:B------:R5:W-:Y:S01]  /*4fd0*/  STL [R1+0x6b8], R24 ;  /* 0x0006b81801007387 */ /* 0x000be20000100800 */
[----:B--2---:R-:W-:Y:S01]  /*4fe0*/  IMAD R10, R33, 0x4, R16 ;  /* 0x00000004210a7824 */ /* 0x004fe200078e0210 */
[----:B------:R-:W-:Y:S01]  /*4ff0*/  SHF.R.S32.HI R136, RZ, 0x1f, R29 ;  /* 0x0000001fff887819 */ /* 0x000fe2000001141d */
[----:B------:R-:W-:Y:S01]  /*5000*/  IMAD R33, R7, 0x2c, RZ ;  /* 0x0000002c07217824 */ /* 0x000fe200078e02ff */
[----:B---3--:R-:W-:Y:S01]  /*5010*/  LEA.HI.X.SX32 R4, R31, R0, 0x1, P2 ;  /* 0x000000001f047211 */ /* 0x008fe200010f0eff */
[----:B------:R-:W-:-:S03]  /*5020*/  IMAD R31, R7, 0x2d, RZ ;  /* 0x0000002d071f7824 */ /* 0x000fc600078e02ff */
[----:B------:R-:W-:Y:S02]  /*5030*/  SHF.R.S32.HI R133, RZ, 0x1f, R33 ;  /* 0x0000001fff857819 */ /* 0x000fe40000011421 */
[----:B-----5:R-:W-:Y:S01]  /*5040*/  LEA.HI.X.SX32 R24, R27, R0, 0x1, P4 ;  /* 0x000000001b187211 */ /* 0x020fe200020f0eff */
[----:B------:R2:W-:Y:S01]  /*5050*/  STL [R1+0x6a4], R4 ;  /* 0x0006a40401007387 */ /* 0x0005e20000100800 */
[----:B------:R-:W-:Y:S01]  /*5060*/  SHF.R.S32.HI R134, RZ, 0x1f, R31 ;  /* 0x0000001fff867819 */ /* 0x000fe2000001141f */
[----:B------:R-:W-:Y:S02]  /*5070*/  IMAD R27, R7, 0x31, RZ ;  /* 0x00000031071b7824 */ /* 0x000fe400078e02ff */
[----:B------:R3:W-:Y:S03]  /*5080*/  STL [R1+0x6ac], R26 ;  /* 0x0006ac1a01007387 */ /* 0x0007e60000100800 */
[----:B------:R-:W-:Y:S01]  /*5090*/  SHF.R.S32.HI R138, RZ, 0x1f, R27 ;  /* 0x0000001fff8a7819 */ /* 0x000fe2000001141b */
[----:B------:R5:W-:Y:S01]  /*50a0*/  STL [R1+0x6b4], R24 ;  /* 0x0006b41801007387 */ /* 0x000be20000100800 */
[----:B--2---:R-:W-:Y:S01]  /*50b0*/  IMAD R4, R25, 0x4, R10 ;  /* 0x0000000419047824 */ /* 0x004fe200078e020a */
[----:B------:R-:W-:-:S02]  /*50c0*/  IADD3 R25, P4, R9, R6, RZ ;  /* 0x0000000609197210 */ /* 0x000fc40007f9e0ff */
[-C--:B---3--:R-:W-:Y:S01]  /*50d0*/  IADD3 R26, P2, R23, R6.reuse, RZ ;  /* 0x00000006171a7210 */ /* 0x088fe20007f5e0ff */
[----:B------:R-:W-:Y:S01]  /*50e0*/  IMAD R3, R3, 0x4, R4 ;  /* 0x0000000403037824 */ /* 0x000fe200078e0204 */
[----:B-----5:R-:W-:-:S03]  /*50f0*/  IADD3 R24, P3, R21, R6, RZ ;  /* 0x0000000615187210 */ /* 0x020fc60007f7e0ff */
[----:B------:R2:W-:Y:S04]  /*5100*/  STL [R1+0x6c0], R26 ;  /* 0x0006c01a01007387 */ /* 0x0005e80000100800 */
[----:B------:R3:W-:Y:S04]  /*5110*/  STL [R1+0x6c8], R24 ;  /* 0x0006c81801007387 */ /* 0x0007e80000100800 */
[----:B------:R5:W-:Y:S01]  /*5120*/  STL [R1+0x6d0], R25 ;  /* 0x0006d01901007387 */ /* 0x000be20000100800 */
[----:B--2---:R-:W-:Y:S01]  /*5130*/  IMAD R26, R7, 0x32, RZ ;  /* 0x00000032071a7824 */ /* 0x004fe200078e02ff */
[----:B---3--:R-:W-:-:S02]  /*5140*/  LEA.HI.X.SX32 R24, R23, R0, 0x1, P2 ;  /* 0x0000000017187211 */ /* 0x008fc400010f0eff */
[-C--:B------:R-:W-:Y:S02]  /*5150*/  LEA.HI.X.SX32 R23, R21, R0.reuse, 0x1, P3 ;  /* 0x0000000015177211 */ /* 0x080fe400018f0eff */
[----:B------:R-:W-:Y:S01]  /*5160*/  LEA.HI.X.SX32 R21, R9, R0, 0x1, P4 ;  /* 0x0000000009157211 */ /* 0x000fe200020f0eff */
[----:B------:R2:W-:Y:S01]  /*5170*/  STL [R1+0x6bc], R24 ;  /* 0x0006bc1801007387 */ /* 0x0005e20000100800 */
[----:B------:R-:W-:Y:S01]  /*5180*/  IMAD R9, R22, 0x4, R3 ;  /* 0x0000000416097824 */ /* 0x000fe200078e0203 */
[----:B------:R-:W-:Y:S01]  /*5190*/  IADD3 R22, P3, R17, R6, RZ ;  /* 0x0000000611167210 */ /* 0x000fe20007f7e0ff */
[----:B-----5:R-:W-:Y:S01]  /*51a0*/  IMAD R25, R7, 0x33, RZ ;  /* 0x0000003307197824 */ /* 0x020fe200078e02ff */
[----:B------:R3:W-:Y:S01]  /*51b0*/  STL [R1+0x6c4], R23 ;  /* 0x0006c41701007387 */ /* 0x0007e20000100800 */
[----:B------:R-:W-:Y:S01]  /*51c0*/  IMAD R8, R8, 0x4, R9 ;  /* 0x0000000408087824 */ /* 0x000fe200078e0209 */
[----:B------:R-:W-:Y:S02]  /*51d0*/  LEA.HI.X.SX32 R17, R17, R0, 0x1, P3 ;  /* 0x0000000011117211 */ /* 0x000fe400018f0eff */
[----:B------:R5:W-:Y:S01]  /*51e0*/  STL [R1+0x6cc], R21 ;  /* 0x0006cc1501007387 */ /* 0x000be20000100800 */
[----:B-1----:R-:W-:Y:S01]  /*51f0*/  IMAD R2, R2, 0x4, R8 ;  /* 0x0000000402027824 */ /* 0x002fe200078e0208 */
[----:B------:R-:W-:Y:S01]  /*5200*/  SHF.R.S32.HI R139, RZ, 0x1f, R26 ;  /* 0x0000001fff8b7819 */ /* 0x000fe2000001141a */
[----:B--2---:R-:W-:Y:S01]  /*5210*/  IMAD R24, R7, 0x34, RZ ;  /* 0x0000003407187824 */ /* 0x004fe200078e02ff */
[----:B------:R-:W-:Y:S01]  /*5220*/  SHF.R.S32.HI R140, RZ, 0x1f, R25 ;  /* 0x0000001fff8c7819 */ /* 0x000fe20000011419 */
[----:B0-----:R-:W-:Y:S01]  /*5230*/  IMAD R5, R5, 0x4, R2 ;  /* 0x0000000405057824 */ /* 0x001fe200078e0202 */
[----:B---3--:R-:W-:-:S02]  /*5240*/  IADD3 R23, P2, R18, R6, RZ ;  /* 0x0000000612177210 */ /* 0x008fc40007f5e0ff */
[----:B------:R-:W-:Y:S02]  /*5250*/  SHF.R.S32.HI R141, RZ, 0x1f, R24 ;  /* 0x0000001fff8d7819 */ /* 0x000fe40000011418 */
[----:B-----5:R-:W-:Y:S01]  /*5260*/  IADD3 R21, P4, R16, R6, RZ ;  /* 0x0000000610157210 */ /* 0x020fe20007f9e0ff */
[----:B------:R0:W-:Y:S01]  /*5270*/  STL [R1+0x6d8], R23 ;  /* 0x0006d81701007387 */ /* 0x0001e20000100800 */
[-C--:B------:R-:W-:Y:S02]  /*5280*/  LEA.HI.X.SX32 R18, R18, R0.reuse, 0x1, P2 ;  /* 0x0000000012127211 */ /* 0x080fe400010f0eff */
[----:B------:R-:W-:Y:S01]  /*5290*/  LEA.HI.X.SX32 R16, R16, R0, 0x1, P4 ;  /* 0x0000000010107211 */ /* 0x000fe200020f0eff */
[----:B------:R1:W-:Y:S04]  /*52a0*/  STL [R1+0x6e0], R22 ;  /* 0x0006e01601007387 */ /* 0x0003e80000100800 */
[----:B------:R2:W-:Y:S01]  /*52b0*/  STL [R1+0x6e8], R21 ;  /* 0x0006e81501007387 */ /* 0x0005e20000100800 */
[----:B0-----:R-:W-:-:S03]  /*52c0*/  IMAD R23, R7, 0x35, RZ ;  /* 0x0000003507177824 */ /* 0x001fc600078e02ff */
[----:B------:R0:W-:Y:S01]  /*52d0*/  STL [R1+0x6d4], R18 ;  /* 0x0006d41201007387 */ /* 0x0001e20000100800 */
[C---:B-1----:R-:W-:Y:S01]  /*52e0*/  IMAD R22, R7.reuse, 0x36, RZ ;  /* 0x0000003607167824 */ /* 0x042fe200078e02ff */
[----:B------:R-:W-:Y:S02]  /*52f0*/  SHF.R.S32.HI R142, RZ, 0x1f, R23 ;  /* 0x0000001fff8e7819 */ /* 0x000fe40000011417 */
[----:B------:R1:W-:Y:S01]  /*5300*/  STL [R1+0x6dc], R17 ;  /* 0x0006dc1101007387 */ /* 0x0003e20000100800 */
[----:B--2---:R-:W-:Y:S01]  /*5310*/  IMAD R21, R7, 0x37, RZ ;  /* 0x0000003707157824 */ /* 0x004fe200078e02ff */
[----:B------:R-:W-:Y:S02]  /*5320*/  SHF.R.S32.HI R143, RZ, 0x1f, R22 ;  /* 0x0000001fff8f7819 */ /* 0x000fe40000011416 */
[----:B------:R2:W-:Y:S01]  /*5330*/  STL [R1+0x6e4], R16 ;  /* 0x0006e41001007387 */ /* 0x0005e20000100800 */
[----:B0-----:R-:W-:Y:S02]  /*5340*/  IADD3 R18, P2, R10, R6, RZ ;  /* 0x000000060a127210 */ /* 0x001fe40007f5e0ff */
[----:B------:R-:W-:-:S02]  /*5350*/  SHF.R.S32.HI R144, RZ, 0x1f, R21 ;  /* 0x0000001fff907819 */ /* 0x000fc40000011415 */
[-C--:B-1----:R-:W-:Y:S01]  /*5360*/  IADD3 R17, P3, R4, R6.reuse, RZ ;  /* 0x0000000604117210 */ /* 0x082fe20007f7e0ff */
[----:B------:R0:W-:Y:S01]  /*5370*/  STL [R1+0x6f0], R18 ;  /* 0x0006f01201007387 */ /* 0x0001e20000100800 */
[----:B--2---:R-:W-:-:S03]  /*5380*/  IADD3 R16, P4, R3, R6, RZ ;  /* 0x0000000603107210 */ /* 0x004fc60007f9e0ff */
[----:B------:R1:W-:Y:S04]  /*5390*/  STL [R1+0x724], R17 ;  /* 0x0007241101007387 */ /* 0x0003e80000100800 */
[----:B------:R2:W-:Y:S01]  /*53a0*/  STL [R1+0x738], R16 ;  /* 0x0007381001007387 */ /* 0x0005e20000100800 */
[----:B0-----:R-:W-:Y:S01]  /*53b0*/  IMAD R18, R7, 0x3a, RZ ;  /* 0x0000003a07127824 */ /* 0x001fe200078e02ff */
[-C--:B-1----:R-:W-:Y:S02]  /*53c0*/  LEA.HI.X.SX32 R17, R10, R0.reuse, 0x1, P2 ;  /* 0x000000000a117211 */ /* 0x082fe400010f0eff */
[-C--:B------:R-:W-:Y:S02]  /*53d0*/  LEA.HI.X.SX32 R10, R3, R0.reuse, 0x1, P4 ;  /* 0x00000000030a7211 */ /* 0x080fe400020f0eff */
[----:B--2---:R-:W-:Y:S01]  /*53e0*/  LEA.HI.X.SX32 R16, R4, R0, 0x1, P3 ;  /* 0x0000000004107211 */ /* 0x004fe200018f0eff */
[----:B------:R0:W-:Y:S01]  /*53f0*/  STL [R1+0x6ec], R17 ;  /* 0x0006ec1101007387 */ /* 0x0001e20000100800 */
[-C--:B------:R-:W-:Y:S01]  /*5400*/  IADD3 R3, P2, R9, R6.reuse, RZ ;  /* 0x0000000609037210 */ /* 0x080fe20007f5e0ff */
[----:B------:R-:W-:Y:S01]  /*5410*/  IMAD R4, R11, 0x4, R5 ;  /* 0x000000040b047824 */ /* 0x000fe200078e0205 */
[----:B------:R-:W-:Y:S01]  /*5420*/  IADD3 R11, P4, R2, R6, RZ ;  /* 0x00000006020b7210 */ /* 0x000fe20007f9e0ff */
[----:B------:R1:W-:Y:S01]  /*5430*/  STL [R1+0x6f4], R16 ;  /* 0x0006f41001007387 */ /* 0x0003e20000100800 */
[----:B------:R-:W-:-:S03]  /*5440*/  SHF.R.S32.HI R147, RZ, 0x1f, R18 ;  /* 0x0000001fff937819 */ /* 0x000fc60000011412 */
[----:B------:R2:W-:Y:S01]  /*5450*/  STL [R1+0x728], R10 ;  /* 0x0007280a01007387 */ /* 0x0005e20000100800 */
[----:B0-----:R-:W-:-:S03]  /*5460*/  IMAD.MOV.U32 R17, RZ, RZ, 0x3f800000 ;  /* 0x3f800000ff117424 */ /* 0x001fc600078e00ff */
[----:B------:R4:W-:Y:S01]  /*5470*/  STL [R1+0x72c], R3 ;  /* 0x00072c0301007387 */ /* 0x0009e20000100800 */
[----:B-1----:R-:W-:Y:S01]  /*5480*/  IMAD.MOV.U32 R16, RZ, RZ, 0x3f800000 ;  /* 0x3f800000ff107424 */ /* 0x002fe200078e00ff */
[----:B--2---:R-:W-:Y:S01]  /*5490*/  IADD3 R10, P3, R8, R6, RZ ;  /* 0x00000006080a7210 */ /* 0x004fe20007f7e0ff */
[----:B----4-:R-:W-:-:S04]  /*54a0*/  IMAD R3, R19, 0x4, R4 ;  /* 0x0000000413037824 */ /* 0x010fc800078e0204 */
[----:B------:R0:W-:Y:S01]  /*54b0*/  STL [R1+0x730], R10 ;  /* 0x0007300a01007387 */ /* 0x0001e20000100800 */
[----:B------:R-:W-:-:S03]  /*54c0*/  IMAD R19, R7, 0x39, RZ ;  /* 0x0000003907137824 */ /* 0x000fc600078e02ff */
[----:B------:R1:W-:Y:S02]  /*54d0*/  STL [R1+0x734], R11 ;  /* 0x0007340b01007387 */ /* 0x0003e40000100800 */
[----:B------:R-:W-:Y:S02]  /*54e0*/  SHF.R.S32.HI R146, RZ, 0x1f, R19 ;  /* 0x0000001fff927819 */ /* 0x000fe40000011413 */
[-C--:B0-----:R-:W-:Y:S02]  /*54f0*/  LEA.HI.X.SX32 R10, R9, R0.reuse, 0x1, P2 ;  /* 0x00000000090a7211 */ /* 0x081fe400010f0eff */
[-C--:B------:R-:W-:Y:S02]  /*5500*/  LEA.HI.X.SX32 R9, R8, R0.reuse, 0x1, P3 ;  /* 0x0000000008097211 */ /* 0x080fe400018f0eff */
[----:B------:R-:W-:Y:S01]  /*5510*/  LEA.HI.X.SX32 R8, R2, R0, 0x1, P4 ;  /* 0x0000000002087211 */ /* 0x000fe200020f0eff */
[----:B------:R0:W-:Y:S01]  /*5520*/  STL [R1+0x6f8], R10 ;  /* 0x0006f80a01007387 */ /* 0x0001e20000100800 */
[----:B------:R-:W-:-:S02]  /*5530*/  IMAD R2, R20, 0x4, R3 ;  /* 0x0000000414027824 */ /* 0x000fc400078e0203 */
[----:B------:R-:W-:Y:S01]  /*5540*/  IMAD R20, R7, 0x38, RZ ;  /* 0x0000003807147824 */ /* 0x000fe200078e02ff */
[----:B------:R2:W-:Y:S01]  /*5550*/  STL [R1+0x6fc], R9 ;  /* 0x0006fc0901007387 */ /* 0x0005e20000100800 */
[----:B-1----:R-:W-:-:S03]  /*5560*/  IMAD.MOV.U32 R11, RZ, RZ, 0x3f800000 ;  /* 0x3f800000ff0b7424 */ /* 0x002fc600078e00ff */
[----:B------:R1:W-:Y:S01]  /*5570*/  STL [R1+0x714], R8 ;  /* 0x0007140801007387 */ /* 0x0003e20000100800 */
[----:B------:R-:W-:Y:S02]  /*5580*/  SHF.R.S32.HI R145, RZ, 0x1f, R20 ;  /* 0x0000001fff917819 */ /* 0x000fe40000011414 */
[CC--:B0-----:R-:W-:Y:S02]  /*5590*/  IADD3 R10, P2, R5.reuse, R6.reuse, RZ ;  /* 0x00000006050a7210 */ /* 0x0c1fe40007f5e0ff */
[----:B--2---:R-:W-:Y:S02]  /*55a0*/  IADD3 R9, P3, R4, R6, RZ ;  /* 0x0000000604097210 */ /* 0x004fe40007f7e0ff */
[----:B------:R-:W-:Y:S01]  /*55b0*/  LEA.HI.X.SX32 R5, R5, R0, 0x1, P2 ;  /* 0x0000000005057211 */ /* 0x000fe200010f0eff */
[----:B------:R0:W-:Y:S01]  /*55c0*/  STL [R1+0x718], R10 ;  /* 0x0007180a01007387 */ /* 0x0001e20000100800 */
[CC--:B-1----:R-:W-:Y:S02]  /*55d0*/  IADD3 R8, P4, R3.reuse, R6.reuse, RZ ;  /* 0x0000000603087210 */ /* 0x0c2fe40007f9e0ff */
[----:B------:R-:W-:Y:S01]  /*55e0*/  IADD3 R6, P5, R2, R6, RZ ;  /* 0x0000000602067210 */ /* 0x000fe20007fbe0ff */
[----:B------:R-:W-:Y:S01]  /*55f0*/  STL [R1+0x71c], R9 ;  /* 0x00071c0901007387 */ /* 0x000fe20000100800 */
[----:B------:R-:W-:-:S02]  /*5600*/  LEA.HI.X.SX32 R3, R3, R0, 0x1, P4 ;  /* 0x0000000003037211 */ /* 0x000fc400020f0eff */
[----:B------:R-:W-:Y:S01]  /*5610*/  IADD3 RZ, P4, R12, R7, RZ ;  /* 0x000000070cff7210 */ /* 0x000fe20007f9e0ff */
[----:B------:R1:W-:Y:S01]  /*5620*/  STL [R1+0x720], R8 ;  /* 0x0007200801007387 */ /* 0x0003e20000100800 */
[-C--:B------:R-:W-:Y:S01]  /*5630*/  LEA.HI.X.SX32 R4, R4, R0.reuse, 0x1, P3 ;  /* 0x0000000004047211 */ /* 0x080fe200018f0eff */
[----:B0-----:R-:W-:Y:S01]  /*5640*/  IMAD.MOV.U32 R10, RZ, RZ, 0x3f800000 ;  /* 0x3f800000ff0a7424 */ /* 0x001fe200078e00ff */
[----:B------:R-:W-:Y:S01]  /*5650*/  LEA.HI.X.SX32 R0, R2, R0, 0x1, P5 ;  /* 0x0000000002007211 */ /* 0x000fe200028f0eff */
[----:B------:R-:W-:Y:S01]  /*5660*/  IMAD.X R222, R224, 0x1, R14, P4 ;  /* 0x00000001e0de7824 */ /* 0x000fe200020e060e */
[CC--:B------:R-:W-:Y:S01]  /*5670*/  IADD3 RZ, P3, R228.reuse, R12.reuse, RZ ;  /* 0x0000000ce4ff7210 */ /* 0x0c0fe20007f7e0ff */
[----:B------:R-:W-:Y:S01]  /*5680*/  STL [R1+0x710], R6 ;  /* 0x0007100601007387 */ /* 0x000fe20000100800 */
[-C--:B------:R-:W-:Y:S01]  /*5690*/  IADD3 RZ, P2, R228, R13.reuse, RZ ;  /* 0x0000000de4ff7210 */ /* 0x080fe20007f5e0ff */
[C---:B------:R-:W-:Y:S01]  /*56a0*/  IMAD R2, R7.reuse, 0x3e, RZ ;  /* 0x0000003e07027824 */ /* 0x040fe200078e02ff */
[----:B------:R-:W-:Y:S01]  /*56b0*/  SHF.R.S32.HI R228, RZ, 0x1f, R228 ;  /* 0x0000001fffe47819 */ /* 0x000fe200000114e4 */
[----:B------:R0:W-:Y:S01]  /*56c0*/  STL [R1+0x700], R5 ;  /* 0x0007000501007387 */ /* 0x0001e20000100800 */
[CC--:B------:R-:W-:Y:S01]  /*56d0*/  IADD3 RZ, P5, R232.reuse, R12.reuse, RZ ;  /* 0x0000000ce8ff7210 */ /* 0x0c0fe20007fbe0ff */
[----:B-1----:R-:W-:Y:S01]  /*56e0*/  IMAD.MOV.U32 R8, RZ, RZ, -0x800000 ;  /* 0xff800000ff087424 */ /* 0x002fe200078e00ff */
[-C--:B------:R-:W-:Y:S01]  /*56f0*/  IADD3 RZ, P4, R232, R13.reuse, RZ ;  /* 0x0000000de8ff7210 */ /* 0x080fe20007f9e0ff */
[C---:B------:R-:W-:Y:S01]  /*5700*/  IMAD.X R226, R228.reuse, 0x1, R14, P3 ;  /* 0x00000001e4e27824 */ /* 0x040fe200018e060e */
[----:B------:R-:W-:Y:S01]  /*5710*/  SHF.R.S32.HI R232, RZ, 0x1f, R232 ;  /* 0x0000001fffe87819 */ /* 0x000fe200000114e8 */
[--C-:B------:R-:W-:Y:S01]  /*5720*/  IMAD.X R228, R228, 0x1, R15.reuse, P2 ;  /* 0x00000001e4e47824 */ /* 0x100fe200010e060f */
[CC--:B------:R-:W-:Y:S01]  /*5730*/  IADD3 RZ, P3, R236.reuse, R12.reuse, RZ ;  /* 0x0000000cecff7210 */ /* 0x0c0fe20007f7e0ff */
[----:B------:R1:W-:Y:S01]  /*5740*/  STL [R1+0x704], R4 ;  /* 0x0007040401007387 */ /* 0x0003e20000100800 */
        /* <DEDUP_REMOVED lines=17> */
[----:B0-----:R-:W-:Y:S01]  /*5860*/  IMAD R5, R7, 0x3b, RZ ;  /* 0x0000003b07057824 */ /* 0x001fe200078e02ff */
[-C--:B------:R-:W-:Y:S01]  /*5870*/  IADD3 RZ, P4, R250, R13.reuse, RZ ;  /* 0x0000000dfaff7210 */ /* 0x080fe20007f9e0ff */
[C---:B------:R-:W-:Y:S01]  /*5880*/  IMAD.X R242, R244.reuse, 0x1, R14, P3 ;  /* 0x00000001f4f27824 */ /* 0x040fe200018e060e */
[----:B------:R-:W-:Y:S01]  /*5890*/  SHF.R.S32.HI R250, RZ, 0x1f, R250 ;  /* 0x0000001ffffa7819 */ /* 0x000fe200000114fa */
[--C-:B------:R-:W-:Y:S01]  /*58a0*/  IMAD.X R244, R244, 0x1, R15.reuse, P2 ;  /* 0x00000001f4f47824 */ /* 0x100fe200010e060f */
[-C--:B------:R-:W-:Y:S01]  /*58b0*/  IADD3 RZ, P3, R185, R12.reuse, RZ ;  /* 0x0000000cb9ff7210 */ /* 0x080fe20007f7e0ff */
[----:B-1----:R-:W-:Y:S01]  /*58c0*/  IMAD R4, R7, 0x3c, RZ ;  /* 0x0000003c07047824 */ /* 0x002fe200078e02ff */
[-C--:B------:R-:W-:Y:S01]  /*58d0*/  IADD3 R185, P2, R185, R13.reuse, RZ ;  /* 0x0000000db9b97210 */ /* 0x080fe20007f5e0ff */
[--C-:B------:R-:W-:Y:S01]  /*58e0*/  IMAD.X R249, R250, 0x1, R14.reuse, P5 ;  /* 0x00000001faf97824 */ /* 0x100fe200028e060e */
[-C--:B------:R-:W-:Y:S01]  /*58f0*/  IADD3 R153, P5, R132, R12.reuse, RZ ;  /* 0x0000000c84997210 */ /* 0x080fe20007fbe0ff */
[----:B------:R-:W-:Y:S01]  /*5900*/  IMAD.X R250, R250, 0x1, R15, P4 ;  /* 0x00000001fafa7824 */ /* 0x000fe200020e060f */
[-C--:B------:R-:W-:Y:S01]  /*5910*/  IADD3 R132, P4, R132, R13.reuse, RZ ;  /* 0x0000000d84847210 */ /* 0x080fe20007f9e0ff */
[----:B------:R-:W-:Y:S01]  /*5920*/  IMAD.X R251, R131, 0x1, R14, P3 ;  /* 0x0000000183fb7824 */ /* 0x000fe200018e060e */
[CC--:B------:R-:W-:Y:S01]  /*5930*/  IADD3 R154, P3, R130.reuse, R12.reuse, RZ ;  /* 0x0000000c829a7210 */ /* 0x0c0fe20007f7e0ff */
[----:B------:R0:W-:Y:S01]  /*5940*/  STL [R1+0x8], R153 ;  /* 0x0000089901007387 */ /* 0x0001e20000100800 */
[----:B------:R-:W-:Y:S01]  /*5950*/  SHF.R.S32.HI R148, RZ, 0x1f, R5 ;  /* 0x0000001fff947819 */ /* 0x000fe20000011405 */
[C---:B--2---:R-:W-:Y:S01]  /*5960*/  IMAD R3, R7.reuse, 0x3d, RZ ;  /* 0x0000003d07037824 */ /* 0x044fe200078e02ff */
[----:B------:R-:W-:Y:S01]  /*5970*/  SHF.R.S32.HI R149, RZ, 0x1f, R4 ;  /* 0x0000001fff957819 */ /* 0x000fe20000011404 */
[----:B------:R1:W-:Y:S01]  /*5980*/  STL [R1+0x10], R132 ;  /* 0x0000108401007387 */ /* 0x0003e20000100800 */
[----:B---3--:R-:W-:Y:S01]  /*5990*/  IMAD R0, R7, 0x3f, RZ ;  /* 0x0000003f07007824 */ /* 0x008fe200078e02ff */
[----:B------:R-:W-:Y:S01]  /*59a0*/  SHF.R.S32.HI R151, RZ, 0x1f, R2 ;  /* 0x0000001fff977819 */ /* 0x000fe20000011402 */
[----:B------:R-:W-:Y:S01]  /*59b0*/  IMAD.MOV.U32 R9, RZ, RZ, -0x800000 ;  /* 0xff800000ff097424 */ /* 0x000fe200078e00ff */
[----:B------:R-:W-:Y:S01]  /*59c0*/  STL [R1+0x18], R154 ;  /* 0x0000189a01007387 */ /* 0x000fe20000100800 */
[----:B------:R-:W-:Y:S01]  /*59d0*/  SHF.R.S32.HI R150, RZ, 0x1f, R3 ;  /* 0x0000001fff967819 */ /* 0x000fe20000011403 */
[--C-:B0-----:R-:W-:Y:S01]  /*59e0*/  IMAD.X R153, R131, 0x1, R15.reuse, P2 ;  /* 0x0000000183997824 */ /* 0x101fe200010e060f */
[----:B------:R-:W-:Y:S01]  /*59f0*/  SHF.R.S32.HI R152, RZ, 0x1f, R0 ;  /* 0x0000001fff987819 */ /* 0x000fe20000011400 */
[C---:B------:R-:W-:Y:S01]  /*5a00*/  IMAD.X R131, R129.reuse, 0x1, R14, P5 ;  /* 0x0000000181837824 */ /* 0x040fe200028e060e */
[-C--:B-1----:R-:W-:Y:S01]  /*5a10*/  IADD3 R132, P2, R130, R13.reuse, RZ ;  /* 0x0000000d82847210 */ /* 0x082fe20007f5e0ff */
[----:B------:R-:W-:Y:S01]  /*5a20*/  IMAD.X R129, R129, 0x1, R15, P4 ;  /* 0x0000000181817824 */ /* 0x000fe200020e060f */
[C---:B------:R-:W-:Y:S01]  /*5a30*/  IADD3 R130, P5, R128.reuse, R12, RZ ;  /* 0x0000000c80827210 */ /* 0x040fe20007fbe0ff */
[----:B------:R-:W-:Y:S01]  /*5a40*/  STL [R1], R153 ;  /* 0x0000009901007387 */ /* 0x000fe20000100800 */
[----:B------:R-:W-:Y:S01]  /*5a50*/  IADD3 R128, P4, R128, R13, RZ ;  /* 0x0000000d80807210 */ /* 0x000fe20007f9e0ff */
[----:B------:R-:W-:-:S02]  /*5a60*/  IMAD.MOV.U32 R6, RZ, RZ, -0x800000 ;  /* 0xff800000ff067424 */ /* 0x000fc400078e00ff */
[----:B------:R-:W-:Y:S01]  /*5a70*/  STL [R1+0x20], R132 ;  /* 0x0000208401007387 */ /* 0x000fe20000100800 */
[----:B------:R-:W-:Y:S02]  /*5a80*/  IMAD.MOV.U32 R7, RZ, RZ, -0x800000 ;  /* 0xff800000ff077424 */ /* 0x000fe400078e00ff */
[----:B------:R-:W-:Y:S01]  /*5a90*/  IMAD.X R224, R224, 0x1, R15, P6 ;  /* 0x00000001e0e07824 */ /* 0x000fe200030e060f */
[----:B------:R-:W-:Y:S04]  /*5aa0*/  STL [R1+0x4], R131 ;  /* 0x0000048301007387 */ /* 0x000fe80000100800 */
[----:B------:R0:W-:Y:S04]  /*5ab0*/  STL [R1+0x28], R130 ;  /* 0x0000288201007387 */ /* 0x0001e80000100800 */
[----:B------:R1:W-:Y:S04]  /*5ac0*/  STL [R1+0xc], R129 ;  /* 0x00000c8101007387 */ /* 0x0003e80000100800 */
[----:B------:R2:W-:Y:S01]  /*5ad0*/  STL [R1+0x30], R128 ;  /* 0x0000308001007387 */ /* 0x0005e20000100800 */
[----:B0-----:R-:W-:Y:S01]  /*5ae0*/  IMAD.X R130, R127, 0x1, R14, P3 ;  /* 0x000000017f827824 */ /* 0x001fe200018e060e */
[----:B-1----:R-:W-:-:S04]  /*5af0*/  IADD3 R129, P3, R126, R12, RZ ;  /* 0x0000000c7e817210 */ /* 0x002fc80007f7e0ff */
[----:B------:R-:W-:Y:S01]  /*5b00*/  STL [R1+0x14], R130 ;  /* 0x0000148201007387 */ /* 0x000fe20000100800 */
[--C-:B--2---:R-:W-:Y:S01]  /*5b10*/  IMAD.X R128, R127, 0x1, R15.reuse, P2 ;  /* 0x000000017f807824 */ /* 0x104fe200010e060f */
[----:B------:R-:W-:Y:S01]  /*5b20*/  IADD3 R127, P2, R126, R13, RZ ;  /* 0x0000000d7e7f7210 */ /* 0x000fe20007f5e0ff */
[C---:B------:R-:W-:Y:S01]  /*5b30*/  IMAD.X R126, R125.reuse, 0x1, R14, P5 ;  /* 0x000000017d7e7824 */ /* 0x040fe200028e060e */
[----:B------:R-:W-:Y:S04]  /*5b40*/  STL [R1+0x38], R129 ;  /* 0x0000388101007387 */ /* 0x000fe80000100800 */
[----:B------:R0:W-:Y:S04]  /*5b50*/  STL [R1+0x1c], R128 ;  /* 0x00001c8001007387 */ /* 0x0001e80000100800 */
[----:B------:R1:W-:Y:S04]  /*5b60*/  STL [R1+0x40], R127 ;  /* 0x0000407f01007387 */ /* 0x0003e80000100800 */
[----:B------:R2:W-:Y:S01]  /*5b70*/  STL [R1+0x24], R126 ;  /* 0x0000247e01007387 */ /* 0x0005e20000100800 */
[----:B0-----:R-:W-:Y:S01]  /*5b80*/  IADD3 R128, P5, R124, R12, RZ ;  /* 0x0000000c7c807210 */ /* 0x001fe20007fbe0ff */
[----:B-1----:R-:W-:-:S04]  /*5b90*/  IMAD.X R127, R125, 0x1, R15, P4 ;  /* 0x000000017d7f7824 */ /* 0x002fc800020e060f */
[----:B------:R-:W-:Y:S01]  /*5ba0*/  STL [R1+0x48], R128 ;  /* 0x0000488001007387 */ /* 0x000fe20000100800 */
[C---:B------:R-:W-:Y:S01]  /*5bb0*/  IMAD.X R125, R123.reuse, 0x1, R14, P3 ;  /* 0x000000017b7d7824 */ /* 0x040fe200018e060e */
[-C--:B--2---:R-:W-:Y:S01]  /*5bc0*/  IADD3 R126, P4, R124, R13.reuse, RZ ;  /* 0x0000000d7c7e7210 */ /* 0x084fe20007f9e0ff */
[----:B------:R-:W-:Y:S01]  /*5bd0*/  IMAD.X R123, R123, 0x1, R15, P2 ;  /* 0x000000017b7b7824 */ /* 0x000fe200010e060f */
[C---:B------:R-:W-:Y:S01]  /*5be0*/  IADD3 R124, P3, R122.reuse, R12, RZ ;  /* 0x0000000c7a7c7210 */ /* 0x040fe20007f7e0ff */
[----:B------:R-:W-:Y:S01]  /*5bf0*/  STL [R1+0x2c], R127 ;  /* 0x00002c7f01007387 */ /* 0x000fe20000100800 */
[----:B------:R-:W-:-:S03]  /*5c00*/  IADD3 R122, P2, R122, R13, RZ ;  /* 0x0000000d7a7a7210 */ /* 0x000fc60007f5e0ff */
[----:B------:R-:W-:Y:S04]  /*5c10*/  STL [R1+0x50], R126 ;  /* 0x0000507e01007387 */ /* 0x000fe80000100800 */
        /* <DEDUP_REMOVED lines=64> */
[----:B------:R0:W-:Y:S01]  /*6020*/  STL [R1+0xd8], R110 ;  /* 0x0000d86e01007387 */ /* 0x0001e20000100800 */
[C---:B------:R-:W-:Y:S01]  /*6030*/  IMAD.X R107, R105.reuse, 0x1, R14, P5 ;  /* 0x00000001696b7824 */ /* 0x040fe200028e060e */
[-C--:B--2---:R-:W-:Y:S01]  /*6040*/  IADD3 R108, P2, R106, R13.reuse, RZ ;  /* 0x0000000d6a6c7210 */ /* 0x084fe20007f5e0ff */
[----:B------:R-:W-:Y:S01]  /*6050*/  IMAD.X R105, R105, 0x1, R15, P4 ;  /* 0x0000000169697824 */ /* 0x000fe200020e060f */
[C---:B------:R-:W-:Y:S01]  /*6060*/  IADD3 R106, P5, R103.reuse, R12, RZ ;  /* 0x0000000c676a7210 */ /* 0x040fe20007fbe0ff */
[----:B------:R-:W-:Y:S01]  /*6070*/  STL [R1+0xbc], R109 ;  /* 0x0000bc6d01007387 */ /* 0x000fe20000100800 */
[----:B------:R-:W-:-:S03]  /*6080*/  IADD3 R103, P4, R103, R13, RZ ;  /* 0x0000000d67677210 */ /* 0x000fc60007f9e0ff */
[----:B------:R1:W-:Y:S01]  /*6090*/  STL [R1+0xe0], R108 ;  /* 0x0000e06c01007387 */ /* 0x0003e20000100800 */
[----:B0-----:R-:W-:-:S03]  /*60a0*/  CS2R R110, SRZ ;  /* 0x00000000006e7805 */ /* 0x001fc6000001ff00 */
[----:B------:R-:W-:Y:S04]  /*60b0*/  STL [R1+0xc4], R107 ;  /* 0x0000c46b01007387 */ /* 0x000fe80000100800 */
[----:B------:R0:W-:Y:S01]  /*60c0*/  STL [R1+0xe8], R106 ;  /* 0x0000e86a01007387 */ /* 0x0001e20000100800 */
[----:B-1----:R-:W-:-:S03]  /*60d0*/  CS2R R108, SRZ ;  /* 0x00000000006c7805 */ /* 0x002fc6000001ff00 */
[----:B------:R1:W-:Y:S04]  /*60e0*/  STL [R1+0xcc], R105 ;  /* 0x0000cc6901007387 */ /* 0x0003e80000100800 */
[----:B------:R2:W-:Y:S01]  /*60f0*/  STL [R1+0xf0], R103 ;  /* 0x0000f06701007387 */ /* 0x0005e20000100800 */
[----:B0-----:R-:W-:Y:S01]  /*6100*/  IMAD.X R106, R102, 0x1, R14, P3 ;  /* 0x00000001666a7824 */ /* 0x001fe200018e060e */
[----:B-1----:R-:W-:-:S04]  /*6110*/  IADD3 R105, P3, R101, R12, RZ ;  /* 0x0000000c65697210 */ /* 0x002fc80007f7e0ff */
[----:B------:R0:W-:Y:S01]  /*6120*/  STL [R1+0xd4], R106 ;  /* 0x0000d46a01007387 */ /* 0x0001e20000100800 */
[----:B--2---:R-:W-:Y:S01]  /*6130*/  IMAD.X R103, R102, 0x1, R15, P2 ;  /* 0x0000000166677824 */ /* 0x004fe200010e060f */
[----:B------:R-:W-:Y:S01]  /*6140*/  IADD3 R102, P2, R101, R13, RZ ;  /* 0x0000000d65667210 */ /* 0x000fe20007f5e0ff */
[----:B------:R-:W-:Y:S01]  /*6150*/  IMAD.X R101, R100, 0x1, R14, P5 ;  /* 0x0000000164657824 */ /* 0x000fe200028e060e */
[----:B------:R1:W-:Y:S04]  /*6160*/  STL [R1+0xf8], R105 ;  /* 0x0000f86901007387 */ /* 0x0003e80000100800 */
[----:B------:R2:W-:Y:S01]  /*6170*/  STL [R1+0xdc], R103 ;  /* 0x0000dc6701007387 */ /* 0x0005e20000100800 */
[----:B0-----:R-:W-:-:S03]  /*6180*/  CS2R R106, SRZ ;  /* 0x00000000006a7805 */ /* 0x001fc6000001ff00 */
[----:B------:R0:W-:Y:S01]  /*6190*/  STL [R1+0x100], R102 ;  /* 0x0001006601007387 */ /* 0x0001e20000100800 */
[----:B-1----:R-:W-:-:S03]  /*61a0*/  CS2R R104, SRZ ;  /* 0x0000000000687805 */ /* 0x002fc6000001ff00 */
[----:B------:R1:W-:Y:S01]  /*61b0*/  STL [R1+0xe4], R101 ;  /* 0x0000e46501007387 */ /* 0x0003e20000100800 */
[----:B--2---:R-:W-:Y:S01]  /*61c0*/  IADD3 R103, P5, R99, R12, RZ ;  /* 0x0000000c63677210 */ /* 0x004fe20007fbe0ff */
[----:B0-----:R-:W-:-:S04]  /*61d0*/  IMAD.X R102, R100, 0x1, R15, P4 ;  /* 0x0000000164667824 */ /* 0x001fc800020e060f */
[----:B------:R-:W-:Y:S01]  /*61e0*/  STL [R1+0x108], R103 ;  /* 0x0001086701007387 */ /* 0x000fe20000100800 */
[C---:B------:R-:W-:Y:S01]  /*61f0*/  IMAD.X R100, R98.reuse, 0x1, R14, P3 ;  /* 0x0000000162647824 */ /* 0x040fe200018e060e */
[-C--:B-1----:R-:W-:Y:S01]  /*6200*/  IADD3 R101, P4, R99, R13.reuse, RZ ;  /* 0x0000000d63657210 */ /* 0x082fe20007f9e0ff */
[----:B------:R-:W-:Y:S01]  /*6210*/  IMAD.X R98, R98, 0x1, R15, P2 ;  /* 0x0000000162627824 */ /* 0x000fe200010e060f */
[C---:B------:R-:W-:Y:S01]  /*6220*/  IADD3 R99, P3, R97.reuse, R12, RZ ;  /* 0x0000000c61637210 */ /* 0x040fe20007f7e0ff */
[----:B------:R0:W-:Y:S01]  /*6230*/  STL [R1+0xec], R102 ;  /* 0x0000ec6601007387 */ /* 0x0001e20000100800 */
[----:B------:R-:W-:-:S03]  /*6240*/  IADD3 R97, P2, R97, R13, RZ ;  /* 0x0000000d61617210 */ /* 0x000fc60007f5e0ff */
[----:B------:R-:W-:Y:S04]  /*6250*/  STL [R1+0x110], R101 ;  /* 0x0001106501007387 */ /* 0x000fe80000100800 */
[----:B------:R1:W-:Y:S01]  /*6260*/  STL [R1+0xf4], R100 ;  /* 0x0000f46401007387 */ /* 0x0003e20000100800 */
[----:B0-----:R-:W-:-:S03]  /*6270*/  CS2R R102, SRZ ;  /* 0x0000000000667805 */ /* 0x001fc6000001ff00 */
[----:B------:R0:W-:Y:S04]  /*6280*/  STL [R1+0x118], R99 ;  /* 0x0001186301007387 */ /* 0x0001e80000100800 */
[----:B------:R2:W-:Y:S01]  /*6290*/  STL [R1+0xfc], R98 ;  /* 0x0000fc6201007387 */ /* 0x0005e20000100800 */
[----:B-1----:R-:W-:-:S03]  /*62a0*/  CS2R R100, SRZ ;  /* 0x0000000000647805 */ /* 0x002fc6000001ff00 */
[----:B------:R1:W-:Y:S01]  /*62b0*/  STL [R1+0x120], R97 ;  /* 0x0001206101007387 */ /* 0x0003e20000100800 */
[----:B0-----:R-:W-:Y:S01]  /*62c0*/  IMAD.X R99, R96, 0x1, R14, P5 ;  /* 0x0000000160637824 */ /* 0x001fe200028e060e */
[----:B--2---:R-:W-:-:S04]  /*62d0*/  IADD3 R98, P5, R91, R12, RZ ;  /* 0x0000000c5b627210 */ /* 0x004fc80007fbe0ff */
[----:B------:R-:W-:Y:S01]  /*62e0*/  STL [R1+0x104], R99 ;  /* 0x0001046301007387 */ /* 0x000fe20000100800 */
[----:B-1----:R-:W-:Y:S01]  /*62f0*/  IMAD.X R97, R96, 0x1, R15, P4 ;  /* 0x0000000160617824 */ /* 0x002fe200020e060f */
[----:B------:R-:W-:Y:S01]  /*6300*/  IADD3 R96, P4, R91, R13, RZ ;  /* 0x0000000d5b607210 */ /* 0x000fe20007f9e0ff */
[----:B------:R-:W-:Y:S01]  /*6310*/  IMAD.X R91, R90, 0x1, R14, P3 ;  /* 0x000000015a5b7824 */ /* 0x000fe200018e060e */
[----:B------:R0:W-:Y:S04]  /*6320*/  STL [R1+0x128], R98 ;  /* 0x0001286201007387 */ /* 0x0001e80000100800 */
[----:B------:R1:W-:Y:S04]  /*6330*/  STL [R1+0x10c], R97 ;  /* 0x00010c6101007387 */ /* 0x0003e80000100800 */
[----:B------:R2:W-:Y:S01]  /*6340*/  STL [R1+0x130], R96 ;  /* 0x0001306001007387 */ /* 0x0005e20000100800 */
[----:B0-----:R-:W-:-:S03]  /*6350*/  CS2R R98, SRZ ;  /* 0x0000000000627805 */ /* 0x001fc6000001ff00 */
[----:B------:R0:W-:Y:S01]  /*6360*/  STL [R1+0x114], R91 ;  /* 0x0001145b01007387 */ /* 0x0001e20000100800 */
[----:B-1----:R-:W-:Y:S01]  /*6370*/  IADD3 R97, P3, R89, R12, RZ ;  /* 0x0000000c59617210 */ /* 0x002fe20007f7e0ff */
[----:B--2---:R-:W-:-:S04]  /*6380*/  IMAD.X R96, R90, 0x1, R15, P2 ;  /* 0x000000015a607824 */ /* 0x004fc800010e060f */
[----:B------:R-:W-:Y:S01]  /*6390*/  STL [R1+0x138], R97 ;  /* 0x0001386101007387 */ /* 0x000fe20000100800 */
[C---:B------:R-:W-:Y:S01]  /*63a0*/  IMAD.X R90, R88.reuse, 0x1, R14, P5 ;  /* 0x00000001585a7824 */ /* 0x040fe200028e060e */
[-C--:B0-----:R-:W-:Y:S01]  /*63b0*/  IADD3 R91, P2, R89, R13.reuse, RZ ;  /* 0x0000000d595b7210 */ /* 0x081fe20007f5e0ff */
        /* <DEDUP_REMOVED lines=95> */
[--C-:B-1----:R-:W-:Y:S01]  /*69b0*/  IMAD.X R45, R44, 0x1, R15.reuse, P4 ;  /* 0x000000012c2d7824 */ /* 0x102fe200020e060f */
        /* <DEDUP_REMOVED lines=57> */
[----:B--2---:R-:W-:Y:S01]  /*6d50*/  IADD3 R31, P2, R30, R13, RZ ;  /* 0x0000000d1e1f7210 */ /* 0x004fe20007f5e0ff */
[C---:B------:R-:W-:Y:S02]  /*6d60*/  IMAD.X R30, R134.reuse, 0x1, R14, P5 ;  /* 0x00000001861e7824 */ /* 0x040fe400028e060e */
        /* <DEDUP_REMOVED lines=127> */
[----:B------:R-:W-:Y:S02]  /*7560*/  IMAD.X R2, R150, 0x1, R14, P5 ;  /* 0x0000000196027824 */ /* 0x000fe400028e060e */
        /* <DEDUP_REMOVED lines=11> */
[----:B0-----:R-:W-:-:S02]  /*7620*/  IMAD.X R3, R151, 0x1, R15, P2 ;  /* 0x0000000197037824 */ /* 0x001fc400010e060f */
[----:B-1----:R-:W-:-:S03]  /*7630*/  IMAD.X R2, R152, 0x1, R14, P5 ;  /* 0x0000000198027824 */ /* 0x002fc600028e060e */
[----:B------:R0:W-:Y:S01]  /*7640*/  STL [R1+0x2d4], R3 ;  /* 0x0002d40301007387 */ /* 0x0001e20000100800 */
[----:B--2---:R-:W-:-:S03]  /*7650*/  IMAD.X R0, R152, 0x1, R15, P4 ;  /* 0x0000000198007824 */ /* 0x004fc600020e060f */
[----:B------:R0:W-:Y:S04]  /*7660*/  STL [R1+0x2d8], R2 ;  /* 0x0002d80201007387 */ /* 0x0001e80000100800 */
[----:B------:R0:W-:Y:S02]  /*7670*/  STL [R1+0x2dc], R0 ;  /* 0x0002dc0001007387 */ /* 0x0001e40000100800 */
.L_x_1:
[----:B------:R-:W2:Y:S04]  /*7680*/  LDL R4, [R1] ;  /* 0x0000000001047983 */ /* 0x000ea80000100800 */
[----:B0-----:R-:W3:Y:S04]  /*7690*/  LDL R2, [R1+0x10] ;  /* 0x0000100001027983 */ /* 0x001ee80000100800 */
[----:B------:R-:W4:Y:S04]  /*76a0*/  LDL R3, [R1+0x8] ;  /* 0x0000080001037983 */ /* 0x000f280000100800 */
[----:B------:R-:W5:Y:S04]  /*76b0*/  LDL R18, [R1+0xc] ;  /* 0x00000c0001127983 */ /* 0x000f680000100800 */
        /* <DEDUP_REMOVED lines=8> */
[----:B------:R-:W5:Y:S01]  /*7740*/  LDL R26, [R1+0x2c] ;  /* 0x00002c00011a7983 */ /* 0x000f620000100800 */
[----:B------:R-:W-:-:S02]  /*7750*/  USHF.R.S32.HI UR9, URZ, 0x1f, UR4 ;  /* 0x0000001f3f097899 */ /* 0x000fc40008011404 */
[----:B------:R-:W-:Y:S02]  /*7760*/  IADD3 RZ, P2, R185, UR4, RZ ;  /* 0x00000004b9ff7c10 */ /* 0x000fe4000ff5e0ff */
[----:B------:R-:W-:Y:S01]  /*7770*/  IADD3 RZ, P3, R13, UR4, RZ ;  /* 0x000000040dff7c10 */ /* 0x000fe2000ff7e0ff */
[----:B------:R-:W5:Y:S01]  /*7780*/  LDL R28, [R1+0x38] ;  /* 0x00003800011c7983 */ /* 0x000f620000100800 */
[----:B------:R-:W-:Y:S02]  /*7790*/  USHF.R.S32.HI UR18, URZ, 0x1f, UR4 ;  /* 0x0000001f3f127899 */ /* 0x000fe40008011404 */
[----:B------:R-:W-:Y:S01]  /*77a0*/  IADD3.X R5, R15, UR9, RZ, P3, !PT ;  /* 0x000000090f057c10 */ /* 0x000fe20009ffe4ff */
        /* <DEDUP_REMOVED lines=10> */
[----:B------:R-:W-:-:S03]  /*7850*/  VIADD R42, R12, UR4 ;  /* 0x000000040c2a7c36 */ /* 0x000fc60008000000 */
        /* <DEDUP_REMOVED lines=52> */
[----:B--2---:R-:W-:-:S03]  /*7ba0*/  IADD3.X R155, R4, UR9, RZ, P2, !PT ;  /* 0x00000009049b7c10 */ /* 0x004fc600097fe4ff */
[----:B------:R-:W2:Y:S01]  /*7bb0*/  LDL R193, [R1+0x2f8] ;  /* 0x0002f80001c17983 */ /* 0x000ea20000100800 */
[----:B------:R-:W-:Y:S02]  /*7bc0*/  IADD3 RZ, P2, R12, UR4, RZ ;  /* 0x000000040cff7c10 */ /* 0x000fe4000ff5e0ff */
[----:B---3--:R-:W-:Y:S01]  /*7bd0*/  IADD3 R2, P3, R2, UR4, RZ ;  /* 0x0000000402027c10 */ /* 0x008fe2000ff7e0ff */
[----:B------:R-:W-:Y:S01]  /*7be0*/  VIADD R4, R13, UR4 ;  /* 0x000000040d047c36 */ /* 0x000fe20008000000 */
[----:B------:R-:W-:Y:S01]  /*7bf0*/  IADD3.X R43, R14, UR9, RZ, P2, !PT ;  /* 0x000000090e2b7c10 */ /* 0x000fe200097fe4ff */
[----:B------:R-:W3:Y:S01]  /*7c00*/  LDG.E.U8 R154, desc[UR10][R154.64] ;  /* 0x0000000a9a9a7981 */ /* 0x000ee2000c1e1100 */
[----:B----4-:R-:W-:-:S03]  /*7c10*/  IADD3 R146, P2, R3, UR4, RZ ;  /* 0x0000000403927c10 */ /* 0x010fc6000ff5e0ff */
[----:B------:R-:W4:Y:S01]  /*7c20*/  LDG.E.U8 R42, desc[UR10][R42.64] ;  /* 0x0000000a2a2a7981 */ /* 0x000f22000c1e1100 */
[----:B-----5:R-:W-:-:S03]  /*7c30*/  IADD3.X R3, R18, UR18, RZ, P3, !PT ;  /* 0x0000001212037c10 */ /* 0x020fc60009ffe4ff */
[----:B------:R-:W5:Y:S01]  /*7c40*/  LDL R18, [R1+0x50] ;  /* 0x0000500001127983 */ /* 0x000f620000100800 */
[----:B------:R-:W-:-:S03]  /*7c50*/  IADD3 R136, P3, R24, UR4, RZ ;  /* 0x0000000418887c10 */ /* 0x000fc6000ff7e0ff */
[----:B------:R-:W2:Y:S01]  /*7c60*/  LDL R24, [R1+0x44] ;  /* 0x0000440001187983 */ /* 0x000ea20000100800 */
[----:B------:R-:W-:-:S03]  /*7c70*/  IADD3.X R147, R0, UR18, RZ, P2, !PT ;  /* 0x0000001200937c10 */ /* 0x000fc600097fe4ff */
[----:B------:R0:W3:Y:S04]  /*7c80*/  LDG.E.U8 R0, desc[UR10][R4.64] ;  /* 0x0000000a04007981 */ /* 0x0000e8000c1e1100 */
[----:B------:R1:W3:Y:S04]  /*7c90*/  LDG.E.U8 R145, desc[UR10][R2.64] ;  /* 0x0000000a02917981 */ /* 0x0002e8000c1e1100 */
[----:B------:R-:W4:Y:S01]  /*7ca0*/  LDL R43, [R1+0x10c] ;  /* 0x00010c00012b7983 */ /* 0x000f220000100800 */
[----:B0-----:R-:W-:-:S03]  /*7cb0*/  IADD3 R4, P2, R19, UR4, RZ ;  /* 0x0000000413047c10 */ /* 0x001fc6000ff5e0ff */
[----:B------:R-:W5:Y:S01]  /*7cc0*/  LDL R19, [R1+0x3c] ;  /* 0x00003c0001137983 */ /* 0x000f620000100800 */
[----:B------:R-:W-:-:S03]  /*7cd0*/  IADD3.X R5, R23, UR18, RZ, P2, !PT ;  /* 0x0000001217057c10 */ /* 0x000fc600097fe4ff */
[----:B------:R-:W3:Y:S01]  /*7ce0*/  LDL R23, [R1+0x58] ;  /* 0x0000580001177983 */ /* 0x000ee20000100800 */
[----:B-1----:R-:W-:-:S03]  /*7cf0*/  IADD3 R2, P2, R22, UR4, RZ ;  /* 0x0000000416027c10 */ /* 0x002fc6000ff5e0ff */
[----:B------:R-:W4:Y:S01]  /*7d00*/  LDL R22, [R1+0x4c] ;  /* 0x00004c0001167983 */ /* 0x000f220000100800 */
[----:B------:R-:W-:Y:S02]  /*7d10*/  IADD3.X R137, R30, UR18, RZ, P3, !PT ;  /* 0x000000121e897c10 */ /* 0x000fe40009ffe4ff */
[----:B------:R-:W-:Y:S01]  /*7d20*/  IADD3.X R3, R27, UR18, RZ, P2, !PT ;  /* 0x000000121b037c10 */ /* 0x000fe200097fe4ff */
[----:B------:R0:W3:Y:S04]  /*7d30*/  LDG.E.U8 R127, desc[UR10][R4.64] ;  /* 0x0000000a047f7981 */ /* 0x0000e8000c1e1100 */
[----:B------:R-:W3:Y:S04]  /*7d40*/  LDL R27, [R1+0x68] ;  /* 0x00006800011b7983 */ /* 0x000ee80000100800 */
[----:B------:R-:W3:Y:S01]  /*7d50*/  LDL R30, [R1+0x5c] ;  /* 0x00005c00011e7983 */ /* 0x000ee20000100800 */
[----:B0-----:R-:W-:-:S02]  /*7d60*/  IADD3 R4, P3, R29, UR4, RZ ;  /* 0x000000041d047c10 */ /* 0x001fc4000ff7e0ff */
[----:B------:R-:W-:Y:S01]  /*7d70*/  IADD3 R116, P2, R28, UR4, RZ ;  /* 0x000000041c747c10 */ /* 0x000fe2000ff5e0ff */
[----:B------:R-:W3:Y:S01]  /*7d80*/  LDL R29, [R1+0x64] ;  /* 0x00006400011d7983 */ /* 0x000ee20000100800 */
[----:B------:R-:W-:-:S03]  /*7d90*/  IADD3.X R5, R26, UR18, RZ, P3, !PT ;  /* 0x000000121a057c10 */ /* 0x000fc60009ffe4ff */
[----:B------:R-:W3:Y:S01]  /*7da0*/  LDL R26, [R1+0x70] ;  /* 0x00007000011a7983 */ /* 0x000ee20000100800 */
[----:B------:R-:W-:-:S03]  /*7db0*/  IADD3.X R117, R21, UR18, RZ, P2, !PT ;  /* 0x0000001215757c10 */ /* 0x000fc600097fe4ff */
[----:B------:R-:W3:Y:S04]  /*7dc0*/  LDL R28, [R1+0x78] ;  /* 0x00007800011c7983 */ /* 0x000ee80000100800 */
[----:B------:R0:W3:Y:S04]  /*7dd0*/  LDG.E.U8 R125, desc[UR10][R4.64] ;  /* 0x0000000a047d7981 */ /* 0x0000e8000c1e1100 */
[----:B------:R-:W3:Y:S04]  /*7de0*/  LDL R21, [R1+0x6c] ;  /* 0x00006c0001157983 */ /* 0x000ee80000100800 */
[----:B------:R1:W3:Y:S01]  /*7df0*/  LDG.E.U8 R126, desc[UR10][R2.64] ;  /* 0x0000000a027e7981 */ /* 0x0002e2000c1e1100 */
[----:B0-----:R-:W-:-:S03]  /*7e00*/  IADD3 R4, P2, R20, UR4, RZ ;  /* 0x0000000414047c10 */ /* 0x001fc6000ff5e0ff */
[----:B------:R-:W3:Y:S04]  /*7e10*/  LDL R20, [R1+0x74] ;  /* 0x0000740001147983 */ /* 0x000ee80000100800 */
[----:B------:R-:W3:Y:S01]  /*7e20*/  LDG.E.U8 R116, desc[UR10][R116.64] ;  /* 0x0000000a74747981 */ /* 0x000ee2000c1e1100 */
[----:B-1----:R-:W-:-:S03]  /*7e30*/  IADD3 R2, P3, R25, UR4, RZ ;  /* 0x0000000419027c10 */ /* 0x002fc6000ff7e0ff */
[----:B------:R-:W3:Y:S04]  /*7e40*/  LDL R25, [R1+0x80] ;  /* 0x0000800001197983 */ /* 0x000ee80000100800 */
[----:B------:R-:W3:Y:S04]  /*7e50*/  LDG.E.U8 R136, desc[UR10][R136.64] ;  /* 0x0000000a88887981 */ /* 0x000ee8000c1e1100 */
[----:B------:R-:W3:Y:S04]  /*7e60*/  LDL R117, [R1+0x18c] ;  /* 0x00018c0001757983 */ /* 0x000ee80000100800 */
[----:B------:R-:W3:Y:S04]  /*7e70*/  LDL R155, [R1+0x1f4] ;  /* 0x0001f400019b7983 */ /* 0x000ee80000100800 */
[----:B------:R-:W3:Y:S04]  /*7e80*/  LDL R137, [R1+0x1f0] ;  /* 0x0001f00001897983 */ /* 0x000ee80000100800 */
[----:B------:R-:W3:Y:S04]  /*7e90*/  LDG.E.U8 R146, desc[UR10][R146.64] ;  /* 0x0000000a92927981 */ /* 0x000ee8000c1e1100 */
[----:B------:R-:W3:Y:S04]  /*7ea0*/  LDL R190, [R1+0x2d0] ;  /* 0x0002d00001be7983 */ /* 0x000ee80000100800 */
[----:B------:R-:W3:Y:S04]  /*7eb0*/  LDL R192, [R1+0x2e8] ;  /* 0x0002e80001c07983 */ /* 0x000ee80000100800 */
[----:B------:R-:W3:Y:S04]  /*7ec0*/  LDL R147, [R1+0x204] ;  /* 0x0002040001937983 */ /* 0x000ee80000100800 */
[----:B------:R-:W3:Y:S04]  /*7ed0*/  LDL R225, [R1+0x2ec] ;  /* 0x0002ec0001e17983 */ /* 0x000ee80000100800 */
[----:B------:R-:W3:Y:S04]  /*7ee0*/  LDL R219, [R1+0x2d8] ;  /* 0x0002d80001db7983 */ /* 0x000ee80000100800 */
[----:B------:R-:W3:Y:S04]  /*7ef0*/  LDL R223, [R1+0x2e0] ;  /* 0x0002e00001df7983 */ /* 0x000ee80000100800 */
[----:B------:R-:W3:Y:S01]  /*7f00*/  LDL R221, [R1+0x2dc] ;  /* 0x0002dc0001dd7983 */ /* 0x000ee20000100800 */
[----:B------:R-:W-:-:S02]  /*7f10*/  USHF.L.U32 UR17, UR15, 0x1, URZ ;  /* 0x000000010f117899 */ /* 0x000fc4000800063f */
[----:B------:R-:W-:Y:S01]  /*7f20*/  USHF.L.U32 UR16, UR15, 0x3, URZ ;  /* 0x000000030f107899 */ /* 0x000fe2000800063f */
[----:B------:R-:W0:Y:S01]  /*7f30*/  S2R R248, SR_TID.X ;  /* 0x0000000000f87919 */ /* 0x000e220000002100 */
[----:B------:R-:W3:Y:S04]  /*7f40*/  LDL R231, [R1+0x37c] ;  /* 0x00037c0001e77983 */ /* 0x000ee80000100800 */
[----:B------:R-:W3:Y:S04]  /*7f50*/  LDL R233, [R1+0x378] ;  /* 0x0003780001e97983 */ /* 0x000ee80000100800 */
[----:B------:R-:W3:Y:S04]  /*7f60*/  LDL R227, [R1+0x384] ;  /* 0x0003840001e37983 */ /* 0x000ee80000100800 */
[----:B------:R-:W3:Y:S04]  /*7f70*/  LDL R235, [R1+0x374] ;  /* 0x0003740001eb7983 */ /* 0x000ee80000100800 */
[----:B------:R-:W3:Y:S01]  /*7f80*/  LDL R229, [R1+0x380] ;  /* 0x0003800001e57983 */ /* 0x000ee20000100800 */
[----:B------:R-:W-:-:S03]  /*7f90*/  IADD3 RZ, P4, R196, UR5, RZ ;  /* 0x00000005c4ff7c10 */ /* 0x000fc6000ff9e0ff */
[----:B------:R-:W3:Y:S04]  /*7fa0*/  LDL R239, [R1+0x738] ;  /* 0x0007380001ef7983 */ /* 0x000ee80000100800 */
[----:B------:R-:W3:Y:S04]  /*7fb0*/  LDL R237, [R1+0x730] ;  /* 0x0007300001ed7983 */ /* 0x000ee80000100800 */
[----:B------:R-:W3:Y:S04]  /*7fc0*/  LDL R241, [R1+0x718] ;  /* 0x0007180001f17983 */ /* 0x000ee80000100800 */
[----:B------:R-:W3:Y:S04]  /*7fd0*/  LDL R243, [R1+0x720] ;  /* 0x0007200001f37983 */ /* 0x000ee80000100800 */
[----:B------:R-:W3:Y:S04]  /*7fe0*/  LDL R252, [R1+0x71c] ;  /* 0x00071c0001fc7983 */ /* 0x000ee80000100800 */
[----:B------:R-:W3:Y:S04]  /*7ff0*/  LDL R245, [R1+0x704] ;  /* 0x0007040001f57983 */ /* 0x000ee80000100800 */
[----:B------:R-:W3:Y:S04]  /*8000*/  LDL R247, [R1+0x710] ;  /* 0x0007100001f77983 */ /* 0x000ee80000100800 */
[----:B------:R-:W3:Y:S01]  /*8010*/  LDL R246, [R1+0x70c] ;  /* 0x00070c0001f67983 */ /* 0x000ee20000100800 */
[----:B--2---:R-:W-:-:S03]  /*8020*/  IADD3.X R5, R24, UR18, RZ, P2, !PT ;  /* 0x0000001218057c10 */ /* 0x004fc600097fe4ff */
[----:B------:R-:W2:Y:S04]  /*8030*/  LDL R24, [R1+0x88] ;  /* 0x0000880001187983 */ /* 0x000ea80000100800 */
[----:B------:R-:W2:Y:S01]  /*8040*/  LDG.E.U8 R41, desc[UR10][R4.64] ;  /* 0x0000000a04297981 */ /* 0x000ea2000c1e1100 */
[----:B-----5:R-:W-:Y:S02]  /*8050*/  IADD3.X R3, R19, UR18, RZ, P3, !PT ;  /* 0x0000001213037c10 */ /* 0x020fe40009ffe4ff */
[----:B------:R-:W-:-:S03]  /*8060*/  IADD3 R18, P3, R18, UR4, RZ ;  /* 0x0000000412127c10 */ /* 0x000fc6000ff7e0ff */
[----:B------:R3:W5:Y:S01]  /*8070*/  LDG.E.U8 R115, desc[UR10][R2.64] ;  /* 0x0000000a02737981 */ /* 0x000762000c1e1100 */
[----:B----4-:R-:W-:-:S03]  /*8080*/  IADD3.X R19, R22, UR18, RZ, P3, !PT ;  /* 0x0000001216137c10 */ /* 0x010fc60009ffe4ff */
[----:B------:R-:W4:Y:S01]  /*8090*/  LDL R22, [R1+0x90] ;  /* 0x0000900001167983 */ /* 0x000f220000100800 */
[----:B---3--:R-:W-:-:S03]  /*80a0*/  IADD3 R2, P2, R23, UR4, RZ ;  /* 0x0000000417027c10 */ /* 0x008fc6000ff5e0ff */
[----:B------:R1:W3:Y:S04]  /*80b0*/  LDG.E.U8 R40, desc[UR10][R18.64] ;  /* 0x0000000a12287981 */ /* 0x0002e8000c1e1100 */
[----:B------:R-:W5:Y:S01]  /*80c0*/  LDL R23, [R1+0x7c] ;  /* 0x00007c0001177983 */ /* 0x000f620000100800 */
[----:B------:R-:W-:Y:S02]  /*80d0*/  IADD3.X R3, R31, UR18, RZ, P2, !PT ;  /* 0x000000121f037c10 */ /* 0x000fe400097fe4ff */
[----:B------:R-:W-:Y:S02]  /*80e0*/  IADD3 R4, P3, R32, UR4, RZ ;  /* 0x0000000420047c10 */ /* 0x000fe4000ff7e0ff */
[----:B------:R-:W3:Y:S01]  /*80f0*/  LDL R32, [R1+0xa8] ;  /* 0x0000a80001207983 */ /* 0x000ee20000100800 */
[----:B-1----:R-:W-:-:S03]  /*8100*/  IADD3 R18, P2, R27, UR4, RZ ;  /* 0x000000041b127c10 */ /* 0x002fc6000ff5e0ff */
[----:B------:R-:W3:Y:S01]  /*8110*/  LDL R27, [R1+0x8c] ;  /* 0x00008c00011b7983 */ /* 0x000ee20000100800 */
[----:B------:R-:W-:-:S03]  /*8120*/  IADD3.X R5, R30, UR18, RZ, P3, !PT ;  /* 0x000000121e057c10 */ /* 0x000fc60009ffe4ff */
[----:B------:R1:W3:Y:S01]  /*8130*/  LDG.E.U8 R31, desc[UR10][R2.64] ;  /* 0x0000000a021f7981 */ /* 0x0002e2000c1e1100 */
[----:B------:R-:W-:-:S03]  /*8140*/  IADD3.X R19, R29, UR18, RZ, P2, !PT ;  /* 0x000000121d137c10 */ /* 0x000fc600097fe4ff */
[----:B------:R0:W3:Y:S04]  /*8150*/  LDG.E.U8 R30, desc[UR10][R4.64] ;  /* 0x0000000a041e7981 */ /* 0x0000e8000c1e1100 */
[----:B------:R-:W3:Y:S01]  /*8160*/  LDL R29, [R1+0xb0] ;  /* 0x0000b000011d7983 */ /* 0x000ee20000100800 */
[----:B-1----:R-:W-:-:S03]  /*8170*/  IADD3 R2, P3, R26, UR4, RZ ;  /* 0x000000041a027c10 */ /* 0x002fc6000ff7e0ff */
[----:B------:R-:W3:Y:S01]  /*8180*/  LDL R26, [R1+0x94] ;  /* 0x00009400011a7983 */ /* 0x000ee20000100800 */
[----:B0-----:R-:W-:Y:S02]  /*8190*/  IADD3 R4, P2, R28, UR4, RZ ;  /* 0x000000041c047c10 */ /* 0x001fe4000ff5e0ff */
[----:B------:R-:W-:Y:S01]  /*81a0*/  IADD3.X R3, R21, UR18, RZ, P3, !PT ;  /* 0x0000001215037c10 */ /* 0x000fe20009ffe4ff */
[----:B------:R-:W3:Y:S01]  /*81b0*/  LDL R28, [R1+0xa4] ;  /* 0x0000a400011c7983 */ /* 0x000ee20000100800 */
[----:B------:R-:W-:-:S03]  /*81c0*/  IADD3.X R5, R20, UR18, RZ, P2, !PT ;  /* 0x0000001214057c10 */ /* 0x000fc600097fe4ff */
[----:B------:R0:W3:Y:S04]  /*81d0*/  LDG.E.U8 R21, desc[UR10][R18.64] ;  /* 0x0000000a12157981 */ /* 0x0000e8000c1e1100 */
[----:B------:R2:W3:Y:S04]  /*81e0*/  LDG.E.U8 R20, desc[UR10][R2.64] ;  /* 0x0000000a02147981 */ /* 0x0004e8000c1e1100 */
[----:B------:R4:W3:Y:S01]  /*81f0*/  LDG.E.U8 R153, desc[UR10][R4.64] ;  /* 0x0000000a04997981 */ /* 0x0008e2000c1e1100 */
[----:B0-----:R-:W-:-:S03]  /*8200*/  IADD3 R18, P3, R25, UR4, RZ ;  /* 0x0000000419127c10 */ /* 0x001fc6000ff7e0ff */
[----:B------:R-:W3:Y:S01]  /*8210*/  LDL R25, [R1+0xb8] ;  /* 0x0000b80001197983 */ /* 0x000ee20000100800 */
[----:B--2---:R-:W-:-:S03]  /*8220*/  IADD3 R2, P2, R24, UR4, RZ ;  /* 0x0000000418027c10 */ /* 0x004fc6000ff5e0ff */
[----:B------:R-:W2:Y:S01]  /*8230*/  LDL R24, [R1+0xac] ;  /* 0x0000ac0001187983 */ /* 0x000ea20000100800 */
[----:B------:R-:W-:-:S03]  /*8240*/  IADD3.X R3, R36, UR18, RZ, P2, !PT ;  /* 0x0000001224037c10 */ /* 0x000fc600097fe4ff */
[----:B------:R-:W2:Y:S04]  /*8250*/  LDL R36, [R1+0xc8] ;  /* 0x0000c80001247983 */ /* 0x000ea80000100800 */
[----:B------:R0:W2:Y:S01]  /*8260*/  LDG.E.U8 R144, desc[UR10][R2.64] ;  /* 0x0000000a02907981 */ /* 0x0000a2000c1e1100 */
[----:B-----5:R-:W-:-:S03]  /*8270*/  IADD3.X R19, R23, UR18, RZ, P3, !PT ;  /* 0x0000001217137c10 */ /* 0x020fc60009ffe4ff */
[----:B------:R-:W5:Y:S01]  /*8280*/  LDL R23, [R1+0xc0] ;  /* 0x0000c00001177983 */ /* 0x000f620000100800 */
[----:B----4-:R-:W-:-:S03]  /*8290*/  IADD3 R4, P3, R22, UR4, RZ ;  /* 0x0000000416047c10 */ /* 0x010fc6000ff7e0ff */
[----:B------:R-:W4:Y:S04]  /*82a0*/  LDL R22, [R1+0xb4] ;  /* 0x0000b40001167983 */ /* 0x000f280000100800 */
[----:B------:R1:W4:Y:S01]  /*82b0*/  LDG.E.U8 R152, desc[UR10][R18.64] ;  /* 0x0000000a12987981 */ /* 0x000322000c1e1100 */
[----:B---3--:R-:W-:-:S03]  /*82c0*/  IADD3.X R5, R27, UR18, RZ, P3, !PT ;  /* 0x000000121b057c10 */ /* 0x008fc60009ffe4ff */
[----:B------:R-:W3:Y:S01]  /*82d0*/  LDL R27, [R1+0xd0] ;  /* 0x0000d000011b7983 */ /* 0x000ee20000100800 */
[----:B0-----:R-:W-:-:S03]  /*82e0*/  IADD3 R2, P3, R33, UR4, RZ ;  /* 0x0000000421027c10 */ /* 0x001fc6000ff7e0ff */
[----:B------:R-:W3:Y:S01]  /*82f0*/  LDL R33, [R1+0xc4] ;  /* 0x0000c40001217983 */ /* 0x000ee20000100800 */
[----:B-1----:R-:W-:-:S03]  /*8300*/  IADD3 R18, P2, R35, UR4, RZ ;  /* 0x0000000423127c10 */ /* 0x002fc6000ff5e0ff */
[----:B------:R-:W3:Y:S01]  /*8310*/  LDL R35, [R1+0xbc] ;  /* 0x0000bc0001237983 */ /* 0x000ee20000100800 */
[----:B------:R-:W-:-:S03]  /*8320*/  IADD3.X R19, R26, UR18, RZ, P2, !PT ;  /* 0x000000121a137c10 */ /* 0x000fc600097fe4ff */
[----:B------:R0:W3:Y:S04]  /*8330*/  LDG.E.U8 R143, desc[UR10][R4.64] ;  /* 0x0000000a048f7981 */ /* 0x0000e8000c1e1100 */
[----:B------:R-:W3:Y:S01]  /*8340*/  LDL R26, [R1+0xd8] ;  /* 0x0000d800011a7983 */ /* 0x000ee20000100800 */
[----:B------:R-:W-:-:S03]  /*8350*/  IADD3.X R3, R34, UR18, RZ, P3, !PT ;  /* 0x0000001222037c10 */ /* 0x000fc60009ffe4ff */
[----:B------:R-:W3:Y:S01]  /*8360*/  LDL R34, [R1+0xe0] ;  /* 0x0000e00001227983 */ /* 0x000ee20000100800 */
[----:B0-----:R-:W-:-:S03]  /*8370*/  IADD3 R4, P2, R32, UR4, RZ ;  /* 0x0000000420047c10 */ /* 0x001fc6000ff5e0ff */
[----:B------:R-:W3:Y:S04]  /*8380*/  LDL R32, [R1+0xcc] ;  /* 0x0000cc0001207983 */ /* 0x000ee80000100800 */
[----:B------:R0:W3:Y:S01]  /*8390*/  LDG.E.U8 R135, desc[UR10][R18.64] ;  /* 0x0000000a12877981 */ /* 0x0000e2000c1e1100 */
[----:B------:R-:W-:-:S03]  /*83a0*/  IADD3.X R5, R28, UR18, RZ, P2, !PT ;  /* 0x000000121c057c10 */ /* 0x000fc600097fe4ff */
[----:B------:R1:W3:Y:S04]  /*83b0*/  LDG.E.U8 R134, desc[UR10][R2.64] ;  /* 0x0000000a02867981 */ /* 0x0002e8000c1e1100 */
[----:B------:R-:W3:Y:S01]  /*83c0*/  LDL R28, [R1+0xe8] ;  /* 0x0000e800011c7983 */ /* 0x000ee20000100800 */
[----:B0-----:R-:W-:-:S03]  /*83d0*/  IADD3 R18, P3, R29, UR4, RZ ;  /* 0x000000041d127c10 */ /* 0x001fc6000ff7e0ff */
[----:B------:R-:W3:Y:S01]  /*83e0*/  LDL R29, [R1+0xd4] ;  /* 0x0000d400011d7983 */ /* 0x000ee20000100800 */
[----:B-1----:R-:W-:-:S03]  /*83f0*/  IADD3 R2, P2, R25, UR4, RZ ;  /* 0x0000000419027c10 */ /* 0x002fc6000ff5e0ff */
[----:B------:R-:W3:Y:S04]  /*8400*/  LDL R25, [R1+0xdc] ;  /* 0x0000dc0001197983 */ /* 0x000ee80000100800 */
[----:B------:R5:W3:Y:S01]  /*8410*/  LDG.E.U8 R124, desc[UR10][R4.64] ;  /* 0x0000000a047c7981 */ /* 0x000ae2000c1e1100 */
[----:B--2---:R-:W-:-:S03]  /*8420*/  IADD3.X R19, R24, UR18, RZ, P3, !PT ;  /* 0x0000001218137c10 */ /* 0x004fc60009ffe4ff */
[----:B------:R-:W2:Y:S04]  /*8430*/  LDL R24, [R1+0xf0] ;  /* 0x0000f00001187983 */ /* 0x000ea80000100800 */
[----:B------:R0:W2:Y:S01]  /*8440*/  LDG.E.U8 R123, desc[UR10][R18.64] ;  /* 0x0000000a127b7981 */ /* 0x0000a2000c1e1100 */
[----:B-----5:R-:W-:-:S03]  /*8450*/  IADD3 R4, P3, R23, UR4, RZ ;  /* 0x0000000417047c10 */ /* 0x020fc6000ff7e0ff */
[----:B------:R-:W5:Y:S01]  /*8460*/  LDL R23, [R1+0xe4] ;  /* 0x0000e40001177983 */ /* 0x000f620000100800 */
[----:B----4-:R-:W-:-:S03]  /*8470*/  IADD3.X R3, R22, UR18, RZ, P2, !PT ;  /* 0x0000001216037c10 */ /* 0x010fc600097fe4ff */
[----:B------:R-:W4:Y:S01]  /*8480*/  LDL R22, [R1+0xf8] ;  /* 0x0000f80001167983 */ /* 0x000f220000100800 */
[----:B0-----:R-:W-:-:S03]  /*8490*/  IADD3 R18, P2, R36, UR4, RZ ;  /* 0x0000000424127c10 */ /* 0x001fc6000ff5e0ff */
[----:B------:R-:W4:Y:S04]  /*84a0*/  LDL R36, [R1+0xec] ;  /* 0x0000ec0001247983 */ /* 0x000f280000100800 */
[----:B------:R0:W4:Y:S01]  /*84b0*/  LDG.E.U8 R114, desc[UR10][R2.64] ;  /* 0x0000000a02727981 */ /* 0x000122000c1e1100 */
[----:B---3--:R-:W-:Y:S02]  /*84c0*/  IADD3.X R5, R35, UR18, RZ, P3, !PT ;  /* 0x0000001223057c10 */ /* 0x008fe40009ffe4ff */
[----:B------:R-:W-:Y:S01]  /*84d0*/  IADD3.X R19, R33, UR18, RZ, P2, !PT ;  /* 0x0000001221137c10 */ /* 0x000fe200097fe4ff */
[----:B------:R-:W3:Y:S01]  /*84e0*/  LDL R35, [R1+0x104] ;  /* 0x0001040001237983 */ /* 0x000ee20000100800 */
[----:B0-----:R-:W-:-:S03]  /*84f0*/  IADD3 R2, P3, R27, UR4, RZ ;  /* 0x000000041b027c10 */ /* 0x001fc6000ff7e0ff */
[----:B------:R-:W3:Y:S04]  /*8500*/  LDL R27, [R1+0xf4] ;  /* 0x0000f400011b7983 */ /* 0x000ee80000100800 */
[----:B------:R0:W3:Y:S04]  /*8510*/  LDG.E.U8 R113, desc[UR10][R4.64] ;  /* 0x0000000a04717981 */ /* 0x0000e8000c1e1100 */
[----:B------:R-:W3:Y:S01]  /*8520*/  LDL R33, [R1+0x108] ;  /* 0x0001080001217983 */ /* 0x000ee20000100800 */
[----:B------:R-:W-:-:S03]  /*8530*/  IADD3.X R3, R32, UR18, RZ, P3, !PT ;  /* 0x0000001220037c10 */ /* 0x000fc60009ffe4ff */
[----:B------:R-:W3:Y:S01]  /*8540*/  LDL R32, [R1+0x110] ;  /* 0x0001100001207983 */ /* 0x000ee20000100800 */
[----:B0-----:R-:W-:-:S03]  /*8550*/  IADD3 R4, P2, R26, UR4, RZ ;  /* 0x000000041a047c10 */ /* 0x001fc6000ff5e0ff */
[----:B------:R-:W3:Y:S04]  /*8560*/  LDL R26, [R1+0xfc] ;  /* 0x0000fc00011a7983 */ /* 0x000ee80000100800 */
[----:B------:R0:W3:Y:S04]  /*8570*/  LDG.E.U8 R39, desc[UR10][R18.64] ;  /* 0x0000000a12277981 */ /* 0x0000e8000c1e1100 */
[----:B------:R1:W3:Y:S01]  /*8580*/  LDG.E.U8 R38, desc[UR10][R2.64] ;  /* 0x0000000a02267981 */ /* 0x0002e2000c1e1100 */
[----:B0-----:R-:W-:-:S03]  /*8590*/  IADD3 R18, P3, R34, UR4, RZ ;  /* 0x0000000422127c10 */ /* 0x001fc6000ff7e0ff */
[----:B------:R-:W3:Y:S01]  /*85a0*/  LDL R34, [R1+0x118] ;  /* 0x0001180001227983 */ /* 0x000ee20000100800 */
[----:B------:R-:W-:Y:S02]  /*85b0*/  IADD3.X R5, R29, UR18, RZ, P2, !PT ;  /* 0x000000121d057c10 */ /* 0x000fe400097fe4ff */
[----:B------:R-:W-:Y:S02]  /*85c0*/  IADD3.X R19, R25, UR18, RZ, P3, !PT ;  /* 0x0000001219137c10 */ /* 0x000fe40009ffe4ff */
[----:B------:R-:W3:Y:S04]  /*85d0*/  LDL R25, [R1+0x114] ;  /* 0x0001140001197983 */ /* 0x000ee80000100800 */
[----:B------:R2:W3:Y:S01]  /*85e0*/  LDG.E.U8 R29, desc[UR10][R4.64] ;  /* 0x0000000a041d7981 */ /* 0x0004e2000c1e1100 */
[----:B-1----:R-:W-:-:S03]  /*85f0*/  IADD3 R2, P2, R28, UR4, RZ ;  /* 0x000000041c027c10 */ /* 0x002fc6000ff5e0ff */
[----:B------:R-:W3:Y:S01]  /*8600*/  LDG.E.U8 R28, desc[UR10][R18.64] ;  /* 0x0000000a121c7981 */ /* 0x000ee2000c1e1100 */
[----:B--2---:R-:W-:-:S03]  /*8610*/  IADD3 R4, P3, R24, UR4, RZ ;  /* 0x0000000418047c10 */ /* 0x004fc6000ff7e0ff */
[----:B------:R-:W2:Y:S01]  /*8620*/  LDL R24, [R1+0x128] ;  /* 0x0001280001187983 */ /* 0x000ea20000100800 */
[----:B-----5:R-:W-:Y:S02]  /*8630*/  IADD3.X R3, R23, UR18, RZ, P2, !PT ;  /* 0x0000001217037c10 */ /* 0x020fe400097fe4ff */
[----:B----4-:R-:W-:-:S03]  /*8640*/  IADD3 R22, P2, R22, UR4, RZ ;  /* 0x0000000416167c10 */ /* 0x010fc6000ff5e0ff */
[----:B------:R0:W4:Y:S01]  /*8650*/  LDG.E.U8 R19, desc[UR10][R2.64] ;  /* 0x0000000a02137981 */ /* 0x000122000c1e1100 */
[----:B------:R-:W-:-:S03]  /*8660*/  IADD3.X R5, R36, UR18, RZ, P3, !PT ;  /* 0x0000001224057c10 */ /* 0x000fc60009ffe4ff */
[----:B------:R-:W5:Y:S04]  /*8670*/  LDL R36, [R1+0x130] ;  /* 0x0001300001247983 */ /* 0x000f680000100800 */
[----:B------:R1:W4:Y:S01]  /*8680*/  LDG.E.U8 R18, desc[UR10][R4.64] ;  /* 0x0000000a04127981 */ /* 0x000322000c1e1100 */
[----:B0-----:R-:W-:-:S03]  /*8690*/  IADD3 R2, P3, R44, UR4, RZ ;  /* 0x000000042c027c10 */ /* 0x001fc6000ff7e0ff */
[----:B------:R-:W4:Y:S01]  /*86a0*/  LDL R44, [R1+0x124] ;  /* 0x00012400012c7983 */ /* 0x000f220000100800 */
[----:B---3--:R-:W-:-:S03]  /*86b0*/  IADD3.X R23, R27, UR18, RZ, P2, !PT ;  /* 0x000000121b177c10 */ /* 0x008fc600097fe4ff */
[----:B------:R-:W3:Y:S04]  /*86c0*/  LDL R27, [R1+0x138] ;  /* 0x00013800011b7983 */ /* 0x000ee80000100800 */
[----:B------:R0:W3:Y:S01]  /*86d0*/  LDG.E.U8 R151, desc[UR10][R22.64] ;  /* 0x0000000a16977981 */ /* 0x0000e2000c1e1100 */
[----:B-1----:R-:W-:-:S03]  /*86e0*/  IADD3 R4, P2, R33, UR4, RZ ;  /* 0x0000000421047c10 */ /* 0x002fc6000ff5e0ff */
[----:B------:R-:W3:Y:S01]  /*86f0*/  LDL R33, [R1+0x12c] ;  /* 0x00012c0001217983 */ /* 0x000ee20000100800 */
[----:B------:R-:W-:-:S03]  /*8700*/  IADD3.X R3, R26, UR18, RZ, P3, !PT ;  /* 0x000000121a037c10 */ /* 0x000fc60009ffe4ff */
[----:B------:R-:W3:Y:S01]  /*8710*/  LDL R26, [R1+0x140] ;  /* 0x00014000011a7983 */ /* 0x000ee20000100800 */
[----:B0-----:R-:W-:-:S03]  /*8720*/  IADD3 R22, P3, R32, UR4, RZ ;  /* 0x0000000420167c10 */ /* 0x001fc6000ff7e0ff */
[----:B------:R-:W3:Y:S01]  /*8730*/  LDL R32, [R1+0x134] ;  /* 0x0001340001207983 */ /* 0x000ee20000100800 */
[----:B------:R-:W-:-:S03]  /*8740*/  IADD3.X R5, R35, UR18, RZ, P2, !PT ;  /* 0x0000001223057c10 */ /* 0x000fc600097fe4ff */
[----:B------:R0:W3:Y:S01]  /*8750*/  LDG.E.U8 R150, desc[UR10][R2.64] ;  /* 0x0000000a02967981 */ /* 0x0000e2000c1e1100 */
[----:B------:R-:W-:-:S03]  /*8760*/  IADD3.X R23, R43, UR18, RZ, P3, !PT ;  /* 0x000000122b177c10 */ /* 0x000fc60009ffe4ff */
[----:B------:R-:W3:Y:S04]  /*8770*/  LDL R43, [R1+0x150] ;  /* 0x00015000012b7983 */ /* 0x000ee80000100800 */
[----:B------:R-:W3:Y:S01]  /*8780*/  LDL R35, [R1+0x148] ;  /* 0x0001480001237983 */ /* 0x000ee20000100800 */
[----:B0-----:R-:W-:-:S03]  /*8790*/  IADD3 R2, P2, R34, UR4, RZ ;  /* 0x0000000422027c10 */ /* 0x001fc6000ff5e0ff */
[----:B------:R-:W3:Y:S01]  /*87a0*/  LDL R34, [R1+0x13c] ;  /* 0x00013c0001227983 */ /* 0x000ee20000100800 */
[----:B------:R-:W-:-:S03]  /*87b0*/  IADD3.X R3, R25, UR18, RZ, P2, !PT ;  /* 0x0000001219037c10 */ /* 0x000fc600097fe4ff */
[----:B------:R0:W3:Y:S04]  /*87c0*/  LDG.E.U8 R142, desc[UR10][R4.64] ;  /* 0x0000000a048e7981 */ /* 0x0000e8000c1e1100 */
[----:B------:R2:W3:Y:S04]  /*87d0*/  LDG.E.U8 R141, desc[UR10][R22.64] ;  /* 0x0000000a168d7981 */ /* 0x0004e8000c1e1100 */
[----:B------:R-:W3:Y:S01]  /*87e0*/  LDL R25, [R1+0x158] ;  /* 0x0001580001197983 */ /* 0x000ee20000100800 */
[----:B0-----:R-:W-:-:S03]  /*87f0*/  IADD3 R4, P3, R37, UR4, RZ ;  /* 0x0000000425047c10 */ /* 0x001fc6000ff7e0ff */
[----:B------:R-:W3:Y:S01]  /*8800*/  LDL R37, [R1+0x144] ;  /* 0x0001440001257983 */ /* 0x000ee20000100800 */
[----:B------:R-:W-:-:S03]  /*8810*/  IADD3.X R5, R45, UR18, RZ, P3, !PT ;  /* 0x000000122d057c10 */ /* 0x000fc60009ffe4ff */
[----:B------:R-:W3:Y:S04]  /*8820*/  LDL R45, [R1+0x160] ;  /* 0x00016000012d7983 */ /* 0x000ee80000100800 */
[----:B------:R5:W3:Y:S04]  /*8830*/  LDG.E.U8 R133, desc[UR10][R2.64] ;  /* 0x0000000a02857981 */ /* 0x000ae8000c1e1100 */
[----:B------:R3:W3:Y:S01]  /*8840*/  LDG.E.U8 R132, desc[UR10][R4.64] ;  /* 0x0000000a04847981 */ /* 0x0006e2000c1e1100 */
[----:B--2---:R-:W-:-:S03]  /*8850*/  IADD3 R22, P2, R24, UR4, RZ ;  /* 0x0000000418167c10 */ /* 0x004fc6000ff5e0ff */
[----:B------:R-:W2:Y:S01]  /*8860*/  LDL R24, [R1+0x14c] ;  /* 0x00014c0001187983 */ /* 0x000ea20000100800 */
[----:B-----5:R-:W-:-:S03]  /*8870*/  IADD3 R2, P3, R36, UR4, RZ ;  /* 0x0000000424027c10 */ /* 0x020fc6000ff7e0ff */
[----:B------:R-:W5:Y:S01]  /*8880*/  LDL R36, [R1+0x154] ;  /* 0x0001540001247983 */ /* 0x000f620000100800 */
[----:B----4-:R-:W-:-:S03]  /*8890*/  IADD3.X R23, R44, UR18, RZ, P2, !PT ;  /* 0x000000122c177c10 */ /* 0x010fc600097fe4ff */
[----:B------:R-:W4:Y:S04]  /*88a0*/  LDL R44, [R1+0x168] ;  /* 0x00016800012c7983 */ /* 0x000f280000100800 */
[----:B------:R0:W4:Y:S01]  /*88b0*/  LDG.E.U8 R122, desc[UR10][R22.64] ;  /* 0x0000000a167a7981 */ /* 0x000122000c1e1100 */
[----:B---3--:R-:W-:-:S03]  /*88c0*/  IADD3 R4, P2, R27, UR4, RZ ;  /* 0x000000041b047c10 */ /* 0x008fc6000ff5e0ff */
[----:B------:R-:W3:Y:S01]  /*88d0*/  LDL R27, [R1+0x15c] ;  /* 0x00015c00011b7983 */ /* 0x000ee20000100800 */
[----:B------:R-:W-:-:S03]  /*88e0*/  IADD3.X R3, R33, UR18, RZ, P3, !PT ;  /* 0x0000001221037c10 */ /* 0x000fc60009ffe4ff */
[----:B------:R-:W3:Y:S04]  /*88f0*/  LDL R33, [R1+0x170] ;  /* 0x0001700001217983 */ /* 0x000ee80000100800 */
[----:B------:R-:W3:Y:S01]  /*8900*/  LDG.E.U8 R121, desc[UR10][R2.64] ;  /* 0x0000000a02797981 */ /* 0x000ee2000c1e1100 */
[----:B0-----:R-:W-:-:S03]  /*8910*/  IADD3 R22, P3, R26, UR4, RZ ;  /* 0x000000041a167c10 */ /* 0x001fc6000ff7e0ff */
[----:B------:R-:W3:Y:S01]  /*8920*/  LDL R26, [R1+0x164] ;  /* 0x00016400011a7983 */ /* 0x000ee20000100800 */
[----:B------:R-:W-:-:S03]  /*8930*/  IADD3.X R5, R32, UR18, RZ, P2, !PT ;  /* 0x0000001220057c10 */ /* 0x000fc600097fe4ff */
[----:B------:R-:W3:Y:S04]  /*8940*/  LDL R32, [R1+0x178] ;  /* 0x0001780001207983 */ /* 0x000ee80000100800 */
[----:B------:R0:W3:Y:S01]  /*8950*/  LDG.E.U8 R112, desc[UR10][R4.64] ;  /* 0x0000000a04707981 */ /* 0x0000e2000c1e1100 */
[----:B------:R-:W-:Y:S02]  /*8960*/  IADD3.X R23, R34, UR18, RZ, P3, !PT ;  /* 0x0000001222177c10 */ /* 0x000fe40009ffe4ff */
[----:B0-----:R-:W-:Y:S01]  /*8970*/  IADD3 R4, P3, R43, UR4, RZ ;  /* 0x000000042b047c10 */ /* 0x001fe2000ff7e0ff */
[----:B------:R-:W3:Y:S04]  /*8980*/  LDL R34, [R1+0x180] ;  /* 0x0001800001227983 */ /* 0x000ee80000100800 */
[----:B------:R-:W3:Y:S01]  /*8990*/  LDL R43, [R1+0x174] ;  /* 0x00017400012b7983 */ /* 0x000ee20000100800 */
[----:B------:R-:W-:-:S03]  /*89a0*/  IADD3 R2, P2, R35, UR4, RZ ;  /* 0x0000000423027c10 */ /* 0x000fc6000ff5e0ff */
[----:B------:R-:W3:Y:S04]  /*89b0*/  LDL R35, [R1+0x16c] ;  /* 0x00016c0001237983 */ /* 0x000ee80000100800 */
[----:B------:R0:W3:Y:S01]  /*89c0*/  LDG.E.U8 R47, desc[UR10][R22.64] ;  /* 0x0000000a162f7981 */ /* 0x0000e2000c1e1100 */
[----:B------:R-:W-:-:S05]  /*89d0*/  IADD3.X R3, R37, UR18, RZ, P2, !PT ;  /* 0x0000001225037c10 */ /* 0x000fca00097fe4ff */
[----:B------:R1:W3:Y:S01]  /*89e0*/  LDG.E.U8 R37, desc[UR10][R2.64] ;  /* 0x0000000a02257981 */ /* 0x0002e2000c1e1100 */
[----:B0-----:R-:W-:-:S03]  /*89f0*/  IADD3 R22, P2, R25, UR4, RZ ;  /* 0x0000000419167c10 */ /* 0x001fc6000ff5e0ff */
[----:B------:R-:W3:Y:S01]  /*8a00*/  LDL R25, [R1+0x17c] ;  /* 0x00017c0001197983 */ /* 0x000ee20000100800 */
[----:B--2---:R-:W-:-:S03]  /*8a10*/  IADD3.X R5, R24, UR18, RZ, P3, !PT ;  /* 0x0000001218057c10 */ /* 0x004fc60009ffe4ff */
[----:B------:R-:W2:Y:S01]  /*8a20*/  LDL R24, [R1+0x190] ;  /* 0x0001900001187983 */ /* 0x000ea20000100800 */
[----:B-1----:R-:W-:-:S03]  /*8a30*/  IADD3 R2, P3, R45, UR4, RZ ;  /* 0x000000042d027c10 */ /* 0x002fc6000ff7e0ff */
[----:B------:R-:W2:Y:S01]  /*8a40*/  LDL R45, [R1+0x1a0] ;  /* 0x0001a000012d7983 */ /* 0x000ea20000100800 */
[----:B-----5:R-:W-:-:S03]  /*8a50*/  IADD3.X R23, R36, UR18, RZ, P2, !PT ;  /* 0x0000001224177c10 */ /* 0x020fc600097fe4ff */
[----:B------:R4:W5:Y:S02]  /*8a60*/  LDG.E.U8 R36, desc[UR10][R4.64] ;  /* 0x0000000a04247981 */ /* 0x000964000c1e1100 */
[----:B----4-:R-:W-:Y:S02]  /*8a70*/  IADD3 R4, P2, R44, UR4, RZ ;  /* 0x000000042c047c10 */ /* 0x010fe4000ff5e0ff */
[----:B------:R-:W4:Y:S01]  /*8a80*/  LDL R44, [R1+0x1b0] ;  /* 0x0001b000012c7983 */ /* 0x000f220000100800 */
[----:B---3--:R-:W-:-:S03]  /*8a90*/  IADD3.X R3, R27, UR18, RZ, P3, !PT ;  /* 0x000000121b037c10 */ /* 0x008fc60009ffe4ff */
[----:B------:R0:W3:Y:S02]  /*8aa0*/  LDG.E.U8 R27, desc[UR10][R22.64] ;  /* 0x0000000a161b7981 */ /* 0x0000e4000c1e1100 */
[----:B0-----:R-:W-:Y:S02]  /*8ab0*/  IADD3 R22, P3, R33, UR4, RZ ;  /* 0x0000000421167c10 */ /* 0x001fe4000ff7e0ff */
[----:B------:R-:W5:Y:S01]  /*8ac0*/  LDL R33, [R1+0x1a8] ;  /* 0x0001a80001217983 */ /* 0x000f620000100800 */
[----:B------:R-:W-:-:S03]  /*8ad0*/  IADD3.X R5, R26, UR18, RZ, P2, !PT ;  /* 0x000000121a057c10 */ /* 0x000fc600097fe4ff */
[----:B------:R0:W3:Y:S04]  /*8ae0*/  LDG.E.U8 R26, desc[UR10][R2.64] ;  /* 0x0000000a021a7981 */ /* 0x0000e8000c1e1100 */
[----:B------:R-:W3:Y:S01]  /*8af0*/  LDG.E.U8 R5, desc[UR10][R4.64] ;  /* 0x0000000a04057981 */ /* 0x000ee2000c1e1100 */
[----:B0-----:R-:W-:-:S03]  /*8b00*/  IADD3 R2, P2, R32, UR4, RZ ;  /* 0x0000000420027c10 */ /* 0x001fc6000ff5e0ff */
[----:B------:R-:W4:Y:S01]  /*8b10*/  LDL R32, [R1+0x19c] ;  /* 0x00019c0001207983 */ /* 0x000f220000100800 */
[----:B------:R-:W-:-:S03]  /*8b20*/  IADD3.X R3, R43, UR18, RZ, P2, !PT ;  /* 0x000000122b037c10 */ /* 0x000fc600097fe4ff */
[----:B------:R-:W3:Y:S01]  /*8b30*/  LDL R43, [R1+0x1b8] ;  /* 0x0001b800012b7983 */ /* 0x000ee20000100800 */
[----:B------:R-:W-:-:S03]  /*8b40*/  IADD3.X R23, R35, UR18, RZ, P3, !PT ;  /* 0x0000001223177c10 */ /* 0x000fc60009ffe4ff */
[----:B------:R-:W3:Y:S04]  /*8b50*/  LDG.E.U8 R149, desc[UR10][R2.64] ;  /* 0x0000000a02957981 */ /* 0x000ee8000c1e1100 */
[----:B------:R0:W3:Y:S01]  /*8b60*/  LDG.E.U8 R4, desc[UR10][R22.64] ;  /* 0x0000000a16047981 */ /* 0x0000e2000c1e1100 */
[----:B------:R-:W-:Y:S02]  /*8b70*/  IADD3 R34, P3, R34, UR4, RZ ;  /* 0x0000000422227c10 */ /* 0x000fe4000ff7e0ff */
[----:B0-----:R-:W-:Y:S02]  /*8b80*/  IADD3 R22, P2, R119, UR4, RZ ;  /* 0x0000000477167c10 */ /* 0x001fe4000ff5e0ff */
[----:B------:R-:W3:Y:S02]  /*8b90*/  LDL R119, [R1+0x1b4] ;  /* 0x0001b40001777983 */ /* 0x000ee40000100800 */
[----:B------:R-:W-:-:S02]  /*8ba0*/  IADD3.X R23, R118, UR18, RZ, P2, !PT ;  /* 0x0000001276177c10 */ /* 0x000fc400097fe4ff */
[----:B------:R-:W3:Y:S01]  /*8bb0*/  LDL R118, [R1+0x1c8] ;  /* 0x0001c80001767983 */ /* 0x000ee20000100800 */
[----:B------:R-:W-:Y:S02]  /*8bc0*/  IADD3.X R35, R25, UR18, RZ, P3, !PT ;  /* 0x0000001219237c10 */ /* 0x000fe40009ffe4ff */
[----:B------:R-:W-:Y:S01]  /*8bd0*/  IADD3 R2, P2, R46, UR4, RZ ;  /* 0x000000042e027c10 */ /* 0x000fe2000ff5e0ff */
[----:B------:R0:W3:Y:S04]  /*8be0*/  LDG.E.U8 R140, desc[UR10][R22.64] ;  /* 0x0000000a168c7981 */ /* 0x0000e8000c1e1100 */
[----:B------:R-:W3:Y:S01]  /*8bf0*/  LDL R46, [R1+0x1bc] ;  /* 0x0001bc00012e7983 */ /* 0x000ee20000100800 */
[----:B------:R-:W-:-:S03]  /*8c00*/  IADD3.X R3, R130, UR18, RZ, P2, !PT ;  /* 0x0000001282037c10 */ /* 0x000fc600097fe4ff */
[----:B------:R-:W3:Y:S04]  /*8c10*/  LDG.E.U8 R34, desc[UR10][R34.64] ;  /* 0x0000000a22227981 */ /* 0x000ee8000c1e1100 */
[----:B------:R-:W3:Y:S04]  /*8c20*/  LDG.E.U8 R131, desc[UR10][R2.64] ;  /* 0x0000000a02837981 */ /* 0x000ee8000c1e1100 */
[----:B------:R-:W3:Y:S01]  /*8c30*/  LDL R35, [R1+0x1d8] ;  /* 0x0001d80001237983 */ /* 0x000ee20000100800 */
[----:B--2---:R-:W-:-:S04]  /*8c40*/  IADD3 R24, P3, R24, UR4, RZ ;  /* 0x0000000418187c10 */ /* 0x004fc8000ff7e0ff */
[----:B------:R-:W-:Y:S02]  /*8c50*/  IADD3.X R25, R117, UR18, RZ, P3, !PT ;  /* 0x0000001275197c10 */ /* 0x000fe40009ffe4ff */
[----:B------:R-:W2:Y:S01]  /*8c60*/  LDL R117, [R1+0x1d0] ;  /* 0x0001d00001757983 */ /* 0x000ea20000100800 */
[----:B0-----:R-:W-:-:S03]  /*8c70*/  IADD3 R22, P3, R45, UR4, RZ ;  /* 0x000000042d167c10 */ /* 0x001fc6000ff7e0ff */
[----:B------:R-:W2:Y:S04]  /*8c80*/  LDL R45, [R1+0x1c4] ;  /* 0x0001c400012d7983 */ /* 0x000ea80000100800 */
[----:B------:R5:W2:Y:S02]  /*8c90*/  LDG.E.U8 R139, desc[UR10][R24.64] ;  /* 0x0000000a188b7981 */ /* 0x000aa4000c1e1100 */
[----:B-----5:R-:W-:Y:S02]  /*8ca0*/  IADD3 R24, P2, R33, UR4, RZ ;  /* 0x0000000421187c10 */ /* 0x020fe4000ff5e0ff */
[----:B------:R-:W5:Y:S02]  /*8cb0*/  LDL R33, [R1+0x1cc] ;  /* 0x0001cc0001217983 */ /* 0x000f640000100800 */
[----:B------:R-:W-:-:S02]  /*8cc0*/  IADD3.X R25, R129, UR18, RZ, P2, !PT ;  /* 0x0000001281197c10 */ /* 0x000fc400097fe4ff */
[----:B------:R-:W5:Y:S01]  /*8cd0*/  LDL R129, [R1+0x1e4] ;  /* 0x0001e40001817983 */ /* 0x000f620000100800 */
[----:B----4-:R-:W-:-:S03]  /*8ce0*/  IADD3.X R23, R32, UR18, RZ, P3, !PT ;  /* 0x0000001220177c10 */ /* 0x010fc60009ffe4ff */
[----:B------:R-:W4:Y:S01]  /*8cf0*/  LDL R32, [R1+0x1e0] ;  /* 0x0001e00001207983 */ /* 0x000f220000100800 */
[----:B------:R-:W-:-:S03]  /*8d00*/  IADD3 R2, P3, R44, UR4, RZ ;  /* 0x000000042c027c10 */ /* 0x000fc6000ff7e0ff */
[----:B------:R-:W4:Y:S04]  /*8d10*/  LDL R44, [R1+0x1d4] ;  /* 0x0001d400012c7983 */ /* 0x000f280000100800 */
[----:B------:R3:W4:Y:S02]  /*8d20*/  LDG.E.U8 R130, desc[UR10][R22.64] ;  /* 0x0000000a16827981 */ /* 0x000724000c1e1100 */
[----:B---3--:R-:W-:Y:S02]  /*8d30*/  IADD3 R22, P2, R43, UR4, RZ ;  /* 0x000000042b167c10 */ /* 0x008fe4000ff5e0ff */
[----:B------:R-:W3:Y:S01]  /*8d40*/  LDL R43, [R1+0x1dc] ;  /* 0x0001dc00012b7983 */ /* 0x000ee20000100800 */
[----:B------:R-:W-:-:S03]  /*8d50*/  IADD3.X R3, R120, UR18, RZ, P3, !PT ;  /* 0x0000001278037c10 */ /* 0x000fc60009ffe4ff */
[----:B------:R0:W3:Y:S01]  /*8d60*/  LDG.E.U8 R120, desc[UR10][R24.64] ;  /* 0x0000000a18787981 */ /* 0x0000e2000c1e1100 */
[----:B------:R-:W-:-:S03]  /*8d70*/  IADD3.X R23, R119, UR18, RZ, P2, !PT ;  /* 0x0000001277177c10 */ /* 0x000fc600097fe4ff */
[----:B------:R1:W3:Y:S01]  /*8d80*/  LDG.E.U8 R119, desc[UR10][R2.64] ;  /* 0x0000000a02777981 */ /* 0x0002e2000c1e1100 */
[----:B0-----:R-:W-:-:S03]  /*8d90*/  IADD3 R24, P3, R128, UR4, RZ ;  /* 0x0000000480187c10 */ /* 0x001fc6000ff7e0ff */
[----:B------:R-:W3:Y:S01]  /*8da0*/  LDL R128, [R1+0x1f8] ;  /* 0x0001f80001807983 */ /* 0x000ee20000100800 */
[----:B-1----:R-:W-:-:S03]  /*8db0*/  IADD3 R2, P2, R118, UR4, RZ ;  /* 0x0000000476027c10 */ /* 0x002fc6000ff5e0ff */
[----:B------:R-:W3:Y:S01]  /*8dc0*/  LDL R118, [R1+0x208] ;  /* 0x0002080001767983 */ /* 0x000ee20000100800 */
[----:B------:R-:W-:-:S03]  /*8dd0*/  IADD3.X R25, R46, UR18, RZ, P3, !PT ;  /* 0x000000122e197c10 */ /* 0x000fc60009ffe4ff */
[----:B------:R2:W3:Y:S02]  /*8de0*/  LDG.E.U8 R46, desc[UR10][R22.64] ;  /* 0x0000000a162e7981 */ /* 0x0004e4000c1e1100 */
[----:B--2---:R-:W-:Y:S02]  /*8df0*/  IADD3 R22, P3, R117, UR4, RZ ;  /* 0x0000000475167c10 */ /* 0x004fe4000ff7e0ff */
[----:B------:R-:W2:Y:S01]  /*8e00*/  LDL R117, [R1+0x210] ;  /* 0x0002100001757983 */ /* 0x000ea20000100800 */
[----:B------:R-:W-:-:S03]  /*8e10*/  IADD3.X R3, R45, UR18, RZ, P2, !PT ;  /* 0x000000122d037c10 */ /* 0x000fc600097fe4ff */
[----:B------:R0:W2:Y:S02]  /*8e20*/  LDG.E.U8 R45, desc[UR10][R24.64] ;  /* 0x0000000a182d7981 */ /* 0x0000a4000c1e1100 */
[----:B0-----:R-:W-:Y:S02]  /*8e30*/  IADD3 R24, P2, R35, UR4, RZ ;  /* 0x0000000423187c10 */ /* 0x001fe4000ff5e0ff */
[----:B------:R0:W2:Y:S01]  /*8e40*/  LDG.E.U8 R35, desc[UR10][R2.64] ;  /* 0x0000000a02237981 */ /* 0x0000a2000c1e1100 */
[----:B-----5:R-:W-:-:S05]  /*8e50*/  IADD3.X R23, R33, UR18, RZ, P3, !PT ;  /* 0x0000001221177c10 */ /* 0x020fca0009ffe4ff */
[----:B------:R-:W5:Y:S04]  /*8e60*/  LDG.E.U8 R22, desc[UR10][R22.64] ;  /* 0x0000000a16167981 */ /* 0x000f68000c1e1100 */
[----:B------:R-:W5:Y:S01]  /*8e70*/  LDL R23, [R1+0x238] ;  /* 0x0002380001177983 */ /* 0x000f620000100800 */
[----:B----4-:R-:W-:Y:S02]  /*8e80*/  IADD3 R32, P3, R32, UR4, RZ ;  /* 0x0000000420207c10 */ /* 0x010fe4000ff7e0ff */
[----:B------:R-:W-:Y:S02]  /*8e90*/  IADD3.X R25, R44, UR18, RZ, P2, !PT ;  /* 0x000000122c197c10 */ /* 0x000fe400097fe4ff */
[----:B------:R-:W4:Y:S01]  /*8ea0*/  LDL R44, [R1+0x218] ;  /* 0x00021800012c7983 */ /* 0x000f220000100800 */
[----:B0-----:R-:W-:-:S03]  /*8eb0*/  IADD3 R2, P2, R138, UR4, RZ ;  /* 0x000000048a027c10 */ /* 0x001fc6000ff5e0ff */
[----:B------:R-:W5:Y:S01]  /*8ec0*/  LDL R138, [R1+0x20c] ;  /* 0x00020c00018a7983 */ /* 0x000f620000100800 */
[----:B---3--:R-:W-:-:S03]  /*8ed0*/  IADD3.X R33, R43, UR18, RZ, P3, !PT ;  /* 0x000000122b217c10 */ /* 0x008fc60009ffe4ff */
[----:B------:R-:W3:Y:S04]  /*8ee0*/  LDG.E.U8 R25, desc[UR10][R24.64] ;  /* 0x0000000a18197981 */ /* 0x000ee8000c1e1100 */
[----:B------:R-:W3:Y:S01]  /*8ef0*/  LDL R43, [R1+0x220] ;  /* 0x00022000012b7983 */ /* 0x000ee20000100800 */
[----:B------:R-:W-:Y:S02]  /*8f00*/  IADD3 R156, P3, R137, UR4, RZ ;  /* 0x00000004899c7c10 */ /* 0x000fe4000ff7e0ff */
[----:B------:R-:W-:Y:S01]  /*8f10*/  IADD3.X R3, R129, UR18, RZ, P2, !PT ;  /* 0x0000001281037c10 */ /* 0x000fe200097fe4ff */
[----:B------:R-:W3:Y:S01]  /*8f20*/  LDL R137, [R1+0x214] ;  /* 0x0002140001897983 */ /* 0x000ee20000100800 */
[----:B------:R-:W-:-:S03]  /*8f30*/  IADD3.X R157, R159, UR18, RZ, P3, !PT ;  /* 0x000000129f9d7c10 */ /* 0x000fc60009ffe4ff */
[----:B------:R0:W3:Y:S01]  /*8f40*/  LDG.E.U8 R24, desc[UR10][R32.64] ;  /* 0x0000000a20187981 */ /* 0x0000e2000c1e1100 */
[----:B------:R-:W-:-:S03]  /*8f50*/  IADD3 R128, P2, R128, UR4, RZ ;  /* 0x0000000480807c10 */ /* 0x000fc6000ff5e0ff */
[----:B------:R-:W3:Y:S01]  /*8f60*/  LDG.E.U8 R3, desc[UR10][R2.64] ;  /* 0x0000000a02037981 */ /* 0x000ee2000c1e1100 */
[----:B------:R-:W-:-:S03]  /*8f70*/  IADD3.X R129, R155, UR18, RZ, P2, !PT ;  /* 0x000000129b817c10 */ /* 0x000fc600097fe4ff */
[----:B------:R-:W3:Y:S04]  /*8f80*/  LDL R155, [R1+0x240] ;  /* 0x00024000019b7983 */ /* 0x000ee80000100800 */
[----:B------:R1:W3:Y:S01]  /*8f90*/  LDG.E.U8 R2, desc[UR10][R156.64] ;  /* 0x0000000a9c027981 */ /* 0x0002e2000c1e1100 */
[----:B0-----:R-:W-:Y:S02]  /*8fa0*/  IADD3 R32, P3, R158, UR4, RZ ;  /* 0x000000049e207c10 */ /* 0x001fe4000ff7e0ff */
[----:B-1----:R-:W-:Y:S02]  /*8fb0*/  IADD3 R156, P2, R118, UR4, RZ ;  /* 0x00000004769c7c10 */ /* 0x002fe4000ff5e0ff */
[----:B------:R-:W3:Y:S01]  /*8fc0*/  LDL R118, [R1+0x22c] ;  /* 0x00022c0001767983 */ /* 0x000ee20000100800 */
[----:B------:R-:W-:-:S03]  /*8fd0*/  IADD3.X R33, R148, UR18, RZ, P3, !PT ;  /* 0x0000001294217c10 */ /* 0x000fc60009ffe4ff */
[----:B------:R2:W3:Y:S01]  /*8fe0*/  LDG.E.U8 R148, desc[UR10][R128.64] ;  /* 0x0000000a80947981 */ /* 0x0004e2000c1e1100 */
[----:B------:R-:W-:-:S03]  /*8ff0*/  IADD3.X R157, R147, UR18, RZ, P2, !PT ;  /* 0x00000012939d7c10 */ /* 0x000fc600097fe4ff */
[----:B------:R4:W3:Y:S01]  /*9000*/  LDG.E.U8 R147, desc[UR10][R32.64] ;  /* 0x0000000a20937981 */ /* 0x0008e2000c1e1100 */
[----:B--2---:R-:W-:-:S03]  /*9010*/  IADD3 R128, P3, R117, UR4, RZ ;  /* 0x0000000475807c10 */ /* 0x004fc6000ff7e0ff */
[----:B------:R-:W2:Y:S01]  /*9020*/  LDL R117, [R1+0x234] ;  /* 0x0002340001757983 */ /* 0x000ea20000100800 */
[----:B----4-:R-:W-:-:S03]  /*9030*/  IADD3 R32, P2, R44, UR4, RZ ;  /* 0x000000042c207c10 */ /* 0x010fc6000ff5e0ff */
[----:B------:R-:W4:Y:S01]  /*9040*/  LDL R44, [R1+0x23c] ;  /* 0x00023c00012c7983 */ /* 0x000f220000100800 */
[----:B-----5:R-:W-:-:S03]  /*9050*/  IADD3.X R129, R138, UR18, RZ, P3, !PT ;  /* 0x000000128a817c10 */ /* 0x020fc60009ffe4ff */
[----:B------:R0:W5:Y:S01]  /*9060*/  LDG.E.U8 R138, desc[UR10][R156.64] ;  /* 0x0000000a9c8a7981 */ /* 0x000162000c1e1100 */
[----:B---3--:R-:W-:-:S03]  /*9070*/  IADD3 R158, P3, R43, UR4, RZ ;  /* 0x000000042b9e7c10 */ /* 0x008fc6000ff7e0ff */
[----:B------:R-:W3:Y:S01]  /*9080*/  LDL R43, [R1+0x244] ;  /* 0x00024400012b7983 */ /* 0x000ee20000100800 */
[----:B------:R-:W-:-:S03]  /*9090*/  IADD3.X R159, R160, UR18, RZ, P3, !PT ;  /* 0x00000012a09f7c10 */ /* 0x000fc60009ffe4ff */
[----:B------:R-:W5:Y:S01]  /*90a0*/  LDL R160, [R1+0x258] ;  /* 0x0002580001a07983 */ /* 0x000f620000100800 */
[----:B------:R-:W-:Y:S02]  /*90b0*/  IADD3.X R33, R137, UR18, RZ, P2, !PT ;  /* 0x0000001289217c10 */ /* 0x000fe400097fe4ff */
[----:B0-----:R-:W-:Y:S01]  /*90c0*/  IADD3 R156, P2, R165, UR4, RZ ;  /* 0x00000004a59c7c10 */ /* 0x001fe2000ff5e0ff */
[----:B------:R-:W5:Y:S03]  /*90d0*/  LDG.E.U8 R137, desc[UR10][R128.64] ;  /* 0x0000000a80897981 */ /* 0x000f66000c1e1100 */
[----:B------:R-:W-:Y:S01]  /*90e0*/  IADD3.X R157, R163, UR18, RZ, P2, !PT ;  /* 0x00000012a39d7c10 */ /* 0x000fe200097fe4ff */
[----:B------:R-:W5:Y:S04]  /*90f0*/  LDL R165, [R1+0x284] ;  /* 0x0002840001a57983 */ /* 0x000f680000100800 */
[----:B------:R-:W5:Y:S04]  /*9100*/  LDL R163, [R1+0x274] ;  /* 0x0002740001a37983 */ /* 0x000f680000100800 */
[----:B------:R0:W5:Y:S04]  /*9110*/  LDG.E.U8 R129, desc[UR10][R32.64] ;  /* 0x0000000a20817981 */ /* 0x000168000c1e1100 */
[----:B------:R1:W5:Y:S01]  /*9120*/  LDG.E.U8 R128, desc[UR10][R158.64] ;  /* 0x0000000a9e807981 */ /* 0x000362000c1e1100 */
[----:B0-----:R-:W-:-:S03]  /*9130*/  IADD3 R32, P3, R164, UR4, RZ ;  /* 0x00000004a4207c10 */ /* 0x001fc6000ff7e0ff */
[----:B------:R-:W5:Y:S01]  /*9140*/  LDL R164, [R1+0x27c] ;  /* 0x00027c0001a47983 */ /* 0x000f620000100800 */
[----:B-1----:R-:W-:-:S03]  /*9150*/  IADD3 R158, P2, R23, UR4, RZ ;  /* 0x00000004179e7c10 */ /* 0x002fc6000ff5e0ff */
[----:B------:R-:W5:Y:S01]  /*9160*/  LDL R23, [R1+0x25c] ;  /* 0x00025c0001177983 */ /* 0x000f620000100800 */
[----:B------:R-:W-:-:S03]  /*9170*/  IADD3.X R33, R118, UR18, RZ, P3, !PT ;  /* 0x0000001276217c10 */ /* 0x000fc60009ffe4ff */
[----:B------:R0:W5:Y:S02]  /*9180*/  LDG.E.U8 R118, desc[UR10][R156.64] ;  /* 0x0000000a9c767981 */ /* 0x000164000c1e1100 */
[----:B0-----:R-:W-:Y:S02]  /*9190*/  IADD3 R156, P3, R155, UR4, RZ ;  /* 0x000000049b9c7c10 */ /* 0x001fe4000ff7e0ff */
[----:B------:R-:W5:Y:S01]  /*91a0*/  LDL R155, [R1+0x264] ;  /* 0x00026400019b7983 */ /* 0x000f620000100800 */
[----:B--2---:R-:W-:-:S03]  /*91b0*/  IADD3.X R159, R117, UR18, RZ, P2, !PT ;  /* 0x00000012759f7c10 */ /* 0x004fc600097fe4ff */
[----:B------:R0:W2:Y:S02]  /*91c0*/  LDG.E.U8 R117, desc[UR10][R32.64] ;  /* 0x0000000a20757981 */ /* 0x0000a4000c1e1100 */
[----:B0-----:R-:W-:Y:S02]  /*91d0*/  IADD3 R32, P2, R162, UR4, RZ ;  /* 0x00000004a2207c10 */ /* 0x001fe4000ff5e0ff */
[----:B------:R-:W2:Y:S01]  /*91e0*/  LDL R162, [R1+0x26c] ;  /* 0x00026c0001a27983 */ /* 0x000ea20000100800 */
[----:B----4-:R-:W-:-:S03]  /*91f0*/  IADD3.X R157, R44, UR18, RZ, P3, !PT ;  /* 0x000000122c9d7c10 */ /* 0x010fc60009ffe4ff */
[----:B------:R0:W4:Y:S02]  /*9200*/  LDG.E.U8 R44, desc[UR10][R158.64] ;  /* 0x0000000a9e2c7981 */ /* 0x000124000c1e1100 */
[----:B0-----:R-:W-:-:S04]  /*9210*/  IADD3 R158, P3, R161, UR4, RZ ;  /* 0x00000004a19e7c10 */ /* 0x001fc8000ff7e0ff */
[----:B------:R-:W-:Y:S02]  /*9220*/  IADD3.X R159, R171, UR18, RZ, P3, !PT ;  /* 0x00000012ab9f7c10 */ /* 0x000fe40009ffe4ff */
[----:B------:R-:W4:Y:S01]  /*9230*/  LDL R171, [R1+0x298] ;  /* 0x0002980001ab7983 */ /* 0x000f220000100800 */
[----:B---3--:R-:W-:-:S03]  /*9240*/  IADD3.X R33, R43, UR18, RZ, P2, !PT ;  /* 0x000000122b217c10 */ /* 0x008fc600097fe4ff */
[----:B------:R-:W3:Y:S01]  /*9250*/  LDG.E.U8 R43, desc[UR10][R156.64] ;  /* 0x0000000a9c2b7981 */ /* 0x000ee2000c1e1100 */
[----:B-----5:R-:W-:-:S03]  /*9260*/  IADD3 R160, P2, R160, UR4, RZ ;  /* 0x00000004a0a07c10 */ /* 0x020fc6000ff5e0ff */
[----:B------:R-:W5:Y:S01]  /*9270*/  LDG.E.U8 R33, desc[UR10][R32.64] ;  /* 0x0000000a20217981 */ /* 0x000f62000c1e1100 */
[----:B------:R-:W-:-:S03]  /*9280*/  IADD3.X R161, R166, UR18, RZ, P2, !PT ;  /* 0x00000012a6a17c10 */ /* 0x000fc600097fe4ff */
[----:B------:R-:W3:Y:S04]  /*9290*/  LDL R166, [R1+0x28c] ;  /* 0x00028c0001a67983 */ /* 0x000ee80000100800 */
[----:B------:R0:W5:Y:S02]  /*92a0*/  LDG.E.U8 R32, desc[UR10][R158.64] ;  /* 0x0000000a9e207981 */ /* 0x000164000c1e1100 */
[----:B0-----:R-:W-:Y:S02]  /*92b0*/  IADD3 R158, P2, R173, UR4, RZ ;  /* 0x00000004ad9e7c10 */ /* 0x001fe4000ff5e0ff */
[----:B------:R-:W5:Y:S01]  /*92c0*/  LDL R173, [R1+0x2a0] ;  /* 0x0002a00001ad7983 */ /* 0x000f620000100800 */
[----:B------:R-:W-:-:S03]  /*92d0*/  IADD3 R156, P3, R174, UR4, RZ ;  /* 0x00000004ae9c7c10 */ /* 0x000fc6000ff7e0ff */
[----:B------:R-:W5:Y:S01]  /*92e0*/  LDL R174, [R1+0x344] ;  /* 0x0003440001ae7983 */ /* 0x000f620000100800 */
[----:B------:R-:W-:-:S03]  /*92f0*/  IADD3.X R157, R23, UR18, RZ, P3, !PT ;  /* 0x00000012179d7c10 */ /* 0x000fc60009ffe4ff */
[----:B------:R0:W5:Y:S02]  /*9300*/  LDG.E.U8 R23, desc[UR10][R160.64] ;  /* 0x0000000aa0177981 */ /* 0x000164000c1e1100 */
[----:B0-----:R-:W-:Y:S02]  /*9310*/  IADD3 R160, P3, R167, UR4, RZ ;  /* 0x00000004a7a07c10 */ /* 0x001fe4000ff7e0ff */
[----:B------:R-:W5:Y:S01]  /*9320*/  LDL R167, [R1+0x294] ;  /* 0x0002940001a77983 */ /* 0x000f620000100800 */
[----:B------:R-:W-:-:S03]  /*9330*/  IADD3.X R159, R155, UR18, RZ, P2, !PT ;  /* 0x000000129b9f7c10 */ /* 0x000fc600097fe4ff */
[----:B------:R0:W5:Y:S02]  /*9340*/  LDG.E.U8 R155, desc[UR10][R156.64] ;  /* 0x0000000a9c9b7981 */ /* 0x000164000c1e1100 */
[----:B0-----:R-:W-:Y:S02]  /*9350*/  IADD3 R156, P2, R168, UR4, RZ ;  /* 0x00000004a89c7c10 */ /* 0x001fe4000ff5e0ff */
[----:B------:R-:W5:Y:S02]  /*9360*/  LDL R168, [R1+0x29c] ;  /* 0x00029c0001a87983 */ /* 0x000f640000100800 */
[----:B------:R-:W-:Y:S02]  /*9370*/  IADD3.X R157, R163, UR18, RZ, P2, !PT ;  /* 0x00000012a39d7c10 */ /* 0x000fe400097fe4ff */
[----:B--2---:R-:W-:Y:S02]  /*9380*/  IADD3.X R161, R162, UR18, RZ, P3, !PT ;  /* 0x00000012a2a17c10 */ /* 0x004fe40009ffe4ff */
[----:B------:R0:W2:Y:S04]  /*9390*/  LDG.E.U8 R162, desc[UR10][R158.64] ;  /* 0x0000000a9ea27981 */ /* 0x0000a8000c1e1100 */
[----:B------:R1:W2:Y:S01]  /*93a0*/  LDG.E.U8 R163, desc[UR10][R160.64] ;  /* 0x0000000aa0a37981 */ /* 0x0002a2000c1e1100 */
[----:B0-----:R-:W-:-:S03]  /*93b0*/  IADD3 R158, P3, R169, UR4, RZ ;  /* 0x00000004a99e7c10 */ /* 0x001fc6000ff7e0ff */
[----:B------:R-:W2:Y:S01]  /*93c0*/  LDL R169, [R1+0x2a4] ;  /* 0x0002a40001a97983 */ /* 0x000ea20000100800 */
[----:B-1----:R-:W-:Y:S02]  /*93d0*/  IADD3 R160, P2, R172, UR4, RZ ;  /* 0x00000004aca07c10 */ /* 0x002fe4000ff5e0ff */
[----:B------:R-:W-:Y:S01]  /*93e0*/  IADD3.X R159, R164, UR18, RZ, P3, !PT ;  /* 0x00000012a49f7c10 */ /* 0x000fe20009ffe4ff */
[----:B------:R-:W2:Y:S01]  /*93f0*/  LDL R172, [R1+0x350] ;  /* 0x0003500001ac7983 */ /* 0x000ea20000100800 */
[----:B------:R-:W-:-:S03]  /*9400*/  IADD3.X R161, R165, UR18, RZ, P2, !PT ;  /* 0x00000012a5a17c10 */ /* 0x000fc600097fe4ff */
[----:B------:R0:W2:Y:S04]  /*9410*/  LDG.E.U8 R164, desc[UR10][R156.64] ;  /* 0x0000000a9ca47981 */ /* 0x0000a8000c1e1100 */
[----:B------:R4:W2:Y:S01]  /*9420*/  LDG.E.U8 R165, desc[UR10][R158.64] ;  /* 0x0000000a9ea57981 */ /* 0x0008a2000c1e1100 */
[----:B0-----:R-:W-:-:S03]  /*9430*/  IADD3 R156, P3, R170, UR4, RZ ;  /* 0x00000004aa9c7c10 */ /* 0x001fc6000ff7e0ff */
[----:B------:R-:W2:Y:S01]  /*9440*/  LDL R170, [R1+0x35c] ;  /* 0x00035c0001aa7983 */ /* 0x000ea20000100800 */
[----:B----4-:R-:W-:-:S03]  /*9450*/  IADD3 R158, P2, R171, UR4, RZ ;  /* 0x00000004ab9e7c10 */ /* 0x010fc6000ff5e0ff */
[----:B------:R-:W4:Y:S01]  /*9460*/  LDL R171, [R1+0x2a8] ;  /* 0x0002a80001ab7983 */ /* 0x000f220000100800 */
[----:B---3--:R-:W-:-:S03]  /*9470*/  IADD3.X R157, R166, UR18, RZ, P3, !PT ;  /* 0x00000012a69d7c10 */ /* 0x008fc60009ffe4ff */
[----:B------:R5:W3:Y:S02]  /*9480*/  LDG.E.U8 R166, desc[UR10][R160.64] ;  /* 0x0000000aa0a67981 */ /* 0x000ae4000c1e1100 */
[----:B-----5:R-:W-:Y:S02]  /*9490*/  IADD3 R160, P3, R173, UR4, RZ ;  /* 0x00000004ada07c10 */ /* 0x020fe4000ff7e0ff */
[----:B------:R-:W5:Y:S01]  /*94a0*/  LDL R173, [R1+0x2ac] ;  /* 0x0002ac0001ad7983 */ /* 0x000f620000100800 */
[----:B------:R-:W-:-:S03]  /*94b0*/  IADD3.X R159, R167, UR18, RZ, P2, !PT ;  /* 0x00000012a79f7c10 */ /* 0x000fc600097fe4ff */
[----:B------:R0:W3:Y:S02]  /*94c0*/  LDG.E.U8 R167, desc[UR10][R156.64] ;  /* 0x0000000a9ca77981 */ /* 0x0000e4000c1e1100 */
[----:B0-----:R-:W-:Y:S02]  /*94d0*/  IADD3 R156, P2, R175, UR4, RZ ;  /* 0x00000004af9c7c10 */ /* 0x001fe4000ff5e0ff */
[----:B------:R-:W3:Y:S01]  /*94e0*/  LDL R175, [R1+0x2b0] ;  /* 0x0002b00001af7983 */ /* 0x000ee20000100800 */
[----:B------:R-:W-:-:S03]  /*94f0*/  IADD3.X R161, R168, UR18, RZ, P3, !PT ;  /* 0x00000012a8a17c10 */ /* 0x000fc60009ffe4ff */
[----:B------:R0:W3:Y:S02]  /*9500*/  LDG.E.U8 R168, desc[UR10][R158.64] ;  /* 0x0000000a9ea87981 */ /* 0x0000e4000c1e1100 */
[----:B0-----:R-:W-:Y:S02]  /*9510*/  IADD3 R158, P3, R176, UR4, RZ ;  /* 0x00000004b09e7c10 */ /* 0x001fe4000ff7e0ff */
[----:B------:R-:W3:Y:S01]  /*9520*/  LDL R176, [R1+0x338] ;  /* 0x0003380001b07983 */ /* 0x000ee20000100800 */
[----:B--2---:R-:W-:-:S03]  /*9530*/  IADD3.X R157, R169, UR18, RZ, P2, !PT ;  /* 0x00000012a99d7c10 */ /* 0x004fc600097fe4ff */
[----:B------:R0:W2:Y:S02]  /*9540*/  LDG.E.U8 R169, desc[UR10][R160.64] ;  /* 0x0000000aa0a97981 */ /* 0x0000a4000c1e1100 */
[----:B0-----:R-:W-:Y:S02]  /*9550*/  IADD3 R160, P2, R180, UR4, RZ ;  /* 0x00000004b4a07c10 */ /* 0x001fe4000ff5e0ff */
[----:B------:R-:W2:Y:S01]  /*9560*/  LDL R180, [R1+0x2b8] ;  /* 0x0002b80001b47983 */ /* 0x000ea20000100800 */
[----:B------:R-:W-:-:S03]  /*9570*/  IADD3.X R159, R170, UR18, RZ, P3, !PT ;  /* 0x00000012aa9f7c10 */ /* 0x000fc60009ffe4ff */
[----:B------:R0:W2:Y:S02]  /*9580*/  LDG.E.U8 R170, desc[UR10][R156.64] ;  /* 0x0000000a9caa7981 */ /* 0x0000a4000c1e1100 */
[----:B0-----:R-:W-:Y:S02]  /*9590*/  IADD3 R156, P3, R189, UR4, RZ ;  /* 0x00000004bd9c7c10 */ /* 0x001fe4000ff7e0ff */
[----:B------:R-:W2:Y:S02]  /*95a0*/  LDL R189, [R1+0x2e4] ;  /* 0x0002e40001bd7983 */ /* 0x000ea40000100800 */
[----:B------:R-:W-:Y:S02]  /*95b0*/  IADD3.X R157, R172, UR18, RZ, P3, !PT ;  /* 0x00000012ac9d7c10 */ /* 0x000fe40009ffe4ff */
[----:B----4-:R-:W-:Y:S02]  /*95c0*/  IADD3.X R161, R171, UR18, RZ, P2, !PT ;  /* 0x00000012aba17c10 */ /* 0x010fe400097fe4ff */
[----:B------:R0:W4:Y:S04]  /*95d0*/  LDG.E.U8 R171, desc[UR10][R158.64] ;  /* 0x0000000a9eab7981 */ /* 0x000128000c1e1100 */
[----:B------:R1:W4:Y:S01]  /*95e0*/  LDG.E.U8 R172, desc[UR10][R160.64] ;  /* 0x0000000aa0ac7981 */ /* 0x000322000c1e1100 */
[----:B0-----:R-:W-:-:S03]  /*95f0*/  IADD3 R158, P2, R178, UR4, RZ ;  /* 0x00000004b29e7c10 */ /* 0x001fc6000ff5e0ff */
[----:B------:R-:W4:Y:S01]  /*9600*/  LDL R178, [R1+0x330] ;  /* 0x0003300001b27983 */ /* 0x000f220000100800 */
[----:B-1----:R-:W-:-:S03]  /*9610*/  IADD3 R160, P3, R186, UR4, RZ ;  /* 0x00000004baa07c10 */ /* 0x002fc6000ff7e0ff */
[----:B------:R-:W4:Y:S01]  /*9620*/  LDL R186, [R1+0x320] ;  /* 0x0003200001ba7983 */ /* 0x000f220000100800 */
[----:B-----5:R-:W-:-:S03]  /*9630*/  IADD3.X R159, R173, UR18, RZ, P2, !PT ;  /* 0x00000012ad9f7c10 */ /* 0x020fc600097fe4ff */
[----:B------:R0:W5:Y:S02]  /*9640*/  LDG.E.U8 R173, desc[UR10][R156.64] ;  /* 0x0000000a9cad7981 */ /* 0x000164000c1e1100 */
[----:B0-----:R-:W-:Y:S02]  /*9650*/  IADD3 R156, P2, R184, UR4, RZ ;  /* 0x00000004b89c7c10 */ /* 0x001fe4000ff5e0ff */
[----:B------:R-:W5:Y:S01]  /*9660*/  LDL R184, [R1+0x334] ;  /* 0x0003340001b87983 */ /* 0x000f620000100800 */
[----:B------:R-:W-:-:S03]  /*9670*/  IADD3.X R161, R174, UR18, RZ, P3, !PT ;  /* 0x00000012aea17c10 */ /* 0x000fc60009ffe4ff */
[----:B------:R0:W5:Y:S02]  /*9680*/  LDG.E.U8 R174, desc[UR10][R158.64] ;  /* 0x0000000a9eae7981 */ /* 0x000164000c1e1100 */
[----:B0-----:R-:W-:Y:S02]  /*9690*/  IADD3 R158, P3, R179, UR4, RZ ;  /* 0x00000004b39e7c10 */ /* 0x001fe4000ff7e0ff */
[----:B------:R-:W5:Y:S01]  /*96a0*/  LDL R179, [R1+0x2bc] ;  /* 0x0002bc0001b37983 */ /* 0x000f620000100800 */
[----:B---3--:R-:W-:-:S03]  /*96b0*/  IADD3.X R157, R175, UR18, RZ, P2, !PT ;  /* 0x00000012af9d7c10 */ /* 0x008fc600097fe4ff */
[----:B------:R0:W3:Y:S02]  /*96c0*/  LDG.E.U8 R175, desc[UR10][R160.64] ;  /* 0x0000000aa0af7981 */ /* 0x0000e4000c1e1100 */
[----:B0-----:R-:W-:Y:S02]  /*96d0*/  IADD3 R160, P2, R188, UR4, RZ ;  /* 0x00000004bca07c10 */ /* 0x001fe4000ff5e0ff */
[----:B------:R-:W3:Y:S01]  /*96e0*/  LDL R188, [R1+0x2cc] ;  /* 0x0002cc0001bc7983 */ /* 0x000ee20000100800 */
[----:B------:R-:W-:Y:S02]  /*96f0*/  IADD3.X R159, R176, UR18, RZ, P3, !PT ;  /* 0x00000012b09f7c10 */ /* 0x000fe40009ffe4ff */
[----:B------:R-:W-:Y:S01]  /*9700*/  IADD3.X R161, R177, UR18, RZ, P2, !PT ;  /* 0x00000012b1a17c10 */ /* 0x000fe200097fe4ff */
[----:B------:R-:W3:Y:S04]  /*9710*/  LDG.E.U8 R176, desc[UR10][R156.64] ;  /* 0x0000000a9cb07981 */ /* 0x000ee8000c1e1100 */
[----:B------:R0:W3:Y:S04]  /*9720*/  LDG.E.U8 R177, desc[UR10][R158.64] ;  /* 0x0000000a9eb17981 */ /* 0x0000e8000c1e1100 */
[----:B------:R-:W3:Y:S01]  /*9730*/  LDG.E.U8 R160, desc[UR10][R160.64] ;  /* 0x0000000aa0a07981 */ /* 0x000ee2000c1e1100 */
[----:B0-----:R-:W-:-:S02]  /*9740*/  IADD3 R158, P2, R182, UR4, RZ ;  /* 0x00000004b69e7c10 */ /* 0x001fc4000ff5e0ff */
[----:B------:R-:W-:Y:S01]  /*9750*/  IADD3 R156, P3, R183, UR4, RZ ;  /* 0x00000004b79c7c10 */ /* 0x000fe2000ff7e0ff */
[----:B------:R-:W3:Y:S03]  /*9760*/  LDL R182, [R1+0x2c4] ;  /* 0x0002c40001b67983 */ /* 0x000ee60000100800 */
[----:B------:R-:W-:Y:S01]  /*9770*/  IADD3.X R157, R181, UR18, RZ, P3, !PT ;  /* 0x00000012b59d7c10 */ /* 0x000fe20009ffe4ff */
[----:B------:R-:W3:Y:S04]  /*9780*/  LDL R183, [R1+0x2fc] ;  /* 0x0002fc0001b77983 */ /* 0x000ee80000100800 */
[----:B------:R-:W3:Y:S04]  /*9790*/  LDL R181, [R1+0x308] ;  /* 0x0003080001b57983 */ /* 0x000ee80000100800 */
[----:B------:R4:W3:Y:S01]  /*97a0*/  LDG.E.U8 R161, desc[UR10][R156.64] ;  /* 0x0000000a9ca17981 */ /* 0x0008e2000c1e1100 */
[----:B--2---:R-:W-:-:S03]  /*97b0*/  IADD3.X R159, R180, UR18, RZ, P2, !PT ;  /* 0x00000012b49f7c10 */ /* 0x004fc600097fe4ff */
[----:B------:R-:W2:Y:S01]  /*97c0*/  LDL R180, [R1+0x2c0] ;  /* 0x0002c00001b47983 */ /* 0x000ea20000100800 */
[----:B----4-:R-:W-:-:S03]  /*97d0*/  IADD3 R156, P2, R178, UR4, RZ ;  /* 0x00000004b29c7c10 */ /* 0x010fc6000ff5e0ff */
[----:B------:R5:W4:Y:S01]  /*97e0*/  LDG.E.U8 R178, desc[UR10][R158.64] ;  /* 0x0000000a9eb27981 */ /* 0x000b22000c1e1100 */
[----:B------:R-:W-:-:S03]  /*97f0*/  IADD3.X R157, R186, UR18, RZ, P2, !PT ;  /* 0x00000012ba9d7c10 */ /* 0x000fc600097fe4ff */
[----:B------:R-:W4:Y:S01]  /*9800*/  LDL R186, [R1+0x2f0] ;  /* 0x0002f00001ba7983 */ /* 0x000f220000100800 */
[----:B-----5:R-:W-:-:S03]  /*9810*/  IADD3 R158, P3, R184, UR4, RZ ;  /* 0x00000004b89e7c10 */ /* 0x020fc6000ff7e0ff */
[----:B------:R-:W5:Y:S01]  /*9820*/  LDL R184, [R1+0x2c8] ;  /* 0x0002c80001b87983 */ /* 0x000f620000100800 */
[----:B------:R-:W-:-:S03]  /*9830*/  IADD3.X R159, R179, UR18, RZ, P3, !PT ;  /* 0x00000012b39f7c10 */ /* 0x000fc60009ffe4ff */
[----:B------:R0:W4:Y:S04]  /*9840*/  LDG.E.U8 R179, desc[UR10][R156.64] ;  /* 0x0000000a9cb37981 */ /* 0x000128000c1e1100 */
[----:B------:R-:W4:Y:S01]  /*9850*/  LDG.E.U8 R158, desc[UR10][R158.64] ;  /* 0x0000000a9e9e7981 */ /* 0x000f22000c1e1100 */
[----:B0-----:R-:W-:-:S03]  /*9860*/  IADD3 R156, P2, R191, UR4, RZ ;  /* 0x00000004bf9c7c10 */ /* 0x001fc6000ff5e0ff */
[----:B------:R-:W4:Y:S01]  /*9870*/  LDL R191, [R1+0x2d4] ;  /* 0x0002d40001bf7983 */ /* 0x000f220000100800 */
[----:B------:R-:W-:-:S05]  /*9880*/  IADD3.X R157, R211, UR18, RZ, P2, !PT ;  /* 0x00000012d39d7c10 */ /* 0x000fca00097fe4ff */
[----:B------:R0:W4:Y:S02]  /*9890*/  LDG.E.U8 R159, desc[UR10][R156.64] ;  /* 0x0000000a9c9f7981 */ /* 0x000124000c1e1100 */
[----:B0-----:R-:W-:-:S04]  /*98a0*/  IADD3 R156, P2, R209, UR4, RZ ;  /* 0x00000004d19c7c10 */ /* 0x001fc8000ff5e0ff */
[----:B--2---:R-:W-:-:S05]  /*98b0*/  IADD3.X R157, R180, UR18, RZ, P2, !PT ;  /* 0x00000012b49d7c10 */ /* 0x004fca00097fe4ff */
[----:B------:R0:W2:Y:S02]  /*98c0*/  LDG.E.U8 R180, desc[UR10][R156.64] ;  /* 0x0000000a9cb47981 */ /* 0x0000a4000c1e1100 */
[----:B0-----:R-:W-:-:S04]  /*98d0*/  IADD3 R156, P2, R207, UR4, RZ ;  /* 0x00000004cf9c7c10 */ /* 0x001fc8000ff5e0ff */
[----:B---3--:R-:W-:-:S05]  /*98e0*/  IADD3.X R157, R181, UR18, RZ, P2, !PT ;  /* 0x00000012b59d7c10 */ /* 0x008fca00097fe4ff */
[----:B------:R0:W3:Y:S02]  /*98f0*/  LDG.E.U8 R181, desc[UR10][R156.64] ;  /* 0x0000000a9cb57981 */ /* 0x0000e4000c1e1100 */
[----:B0-----:R-:W-:-:S04]  /*9900*/  IADD3 R156, P2, R205, UR4, RZ ;  /* 0x00000004cd9c7c10 */ /* 0x001fc8000ff5e0ff */
[----:B------:R-:W-:-:S05]  /*9910*/  IADD3.X R157, R182, UR18, RZ, P2, !PT ;  /* 0x00000012b69d7c10 */ /* 0x000fca00097fe4ff */
[----:B------:R0:W3:Y:S02]  /*9920*/  LDG.E.U8 R182, desc[UR10][R156.64] ;  /* 0x0000000a9cb67981 */ /* 0x0000e4000c1e1100 */
[----:B0-----:R-:W-:-:S04]  /*9930*/  IADD3 R156, P2, R203, UR4, RZ ;  /* 0x00000004cb9c7c10 */ /* 0x001fc8000ff5e0ff */
[----:B------:R-:W-:-:S05]  /*9940*/  IADD3.X R157, R183, UR18, RZ, P2, !PT ;  /* 0x00000012b79d7c10 */ /* 0x000fca00097fe4ff */
[----:B------:R0:W3:Y:S02]  /*9950*/  LDG.E.U8 R183, desc[UR10][R156.64] ;  /* 0x0000000a9cb77981 */ /* 0x0000e4000c1e1100 */
[----:B0-----:R-:W-:-:S04]  /*9960*/  IADD3 R156, P2, R201, UR4, RZ ;  /* 0x00000004c99c7c10 */ /* 0x001fc8000ff5e0ff */
[----:B-----5:R-:W-:-:S05]  /*9970*/  IADD3.X R157, R184, UR18, RZ, P2, !PT ;  /* 0x00000012b89d7c10 */ /* 0x020fca00097fe4ff */
[----:B------:R0:W5:Y:S02]  /*9980*/  LDG.E.U8 R184, desc[UR10][R156.64] ;  /* 0x0000000a9cb87981 */ /* 0x000164000c1e1100 */
[----:B0-----:R-:W-:-:S04]  /*9990*/  IADD3 R156, P2, R199, UR4, RZ ;  /* 0x00000004c79c7c10 */ /* 0x001fc8000ff5e0ff */
[----:B----4-:R-:W-:-:S05]  /*99a0*/  IADD3.X R157, R186, UR18, RZ, P2, !PT ;  /* 0x00000012ba9d7c10 */ /* 0x010fca00097fe4ff */
[----:B------:R0:W4:Y:S02]  /*99b0*/  LDG.E.U8 R186, desc[UR10][R156.64] ;  /* 0x0000000a9cba7981 */ /* 0x000124000c1e1100 */
[----:B0-----:R-:W-:-:S04]  /*99c0*/  IADD3 R156, P2, R197, UR4, RZ ;  /* 0x00000004c59c7c10 */ /* 0x001fc8000ff5e0ff */
[----:B------:R-:W-:-:S05]  /*99d0*/  IADD3.X R157, R188, UR18, RZ, P2, !PT ;  /* 0x00000012bc9d7c10 */ /* 0x000fca00097fe4ff */
        /* <DEDUP_REMOVED lines=10> */
[----:B0-----:R-:W-:-:S05]  /*9a80*/  VIADD R156, R12, UR15 ;  /* 0x0000000f0c9c7c36 */ /* 0x001fca0008000000 */
[C---:B------:R-:W-:Y:S01]  /*9a90*/  IADD3 RZ, P2, R156.reuse, UR4, RZ ;  /* 0x000000049cff7c10 */ /* 0x040fe2000ff5e0ff */
[----:B------:R-:W-:-:S03]  /*9aa0*/  VIADD R156, R156, UR4 ;  /* 0x000000049c9c7c36 */ /* 0x000fc60008000000 */
[----:B------:R-:W-:-:S05]  /*9ab0*/  IADD3.X R157, R222, UR9, RZ, P2, !PT ;  /* 0x00000009de9d7c10 */ /* 0x000fca00097fe4ff */
[----:B------:R0:W2:Y:S02]  /*9ac0*/  LDG.E.U8 R192, desc[UR10][R156.64] ;  /* 0x0000000a9cc07981 */ /* 0x0000a4000c1e1100 */
[----:B0-----:R-:W-:-:S05]  /*9ad0*/  VIADD R156, R13, UR15 ;  /* 0x0000000f0d9c7c36 */ /* 0x001fca0008000000 */
[C---:B------:R-:W-:Y:S01]  /*9ae0*/  IADD3 RZ, P2, R156.reuse, UR4, RZ ;  /* 0x000000049cff7c10 */ /* 0x040fe2000ff5e0ff */
[----:B------:R-:W-:-:S03]  /*9af0*/  VIADD R156, R156, UR4 ;  /* 0x000000049c9c7c36 */ /* 0x000fc60008000000 */
[----:B------:R-:W-:-:S05]  /*9b00*/  IADD3.X R157, R224, UR9, RZ, P2, !PT ;  /* 0x00000009e09d7c10 */ /* 0x000fca00097fe4ff */
[----:B------:R0:W3:Y:S02]  /*9b10*/  LDG.E.U8 R193, desc[UR10][R156.64] ;  /* 0x0000000a9cc17981 */ /* 0x0000e4000c1e1100 */
[----:B0-----:R-:W-:-:S05]  /*9b20*/  VIADD R156, R12, UR17 ;  /* 0x000000110c9c7c36 */ /* 0x001fca0008000000 */
[C---:B------:R-:W-:Y:S01]  /*9b30*/  IADD3 RZ, P2, R156.reuse, UR4, RZ ;  /* 0x000000049cff7c10 */ /* 0x040fe2000ff5e0ff */
[----:B------:R-:W-:-:S03]  /*9b40*/  VIADD R156, R156, UR4 ;  /* 0x000000049c9c7c36 */ /* 0x000fc60008000000 */
[----:B------:R-:W-:-:S05]  /*9b50*/  IADD3.X R157, R226, UR9, RZ, P2, !PT ;  /* 0x00000009e29d7c10 */ /* 0x000fca00097fe4ff */
[----:B------:R0:W5:Y:S02]  /*9b60*/  LDG.E.U8 R195, desc[UR10][R156.64] ;  /* 0x0000000a9cc37981 */ /* 0x000164000c1e1100 */
[----:B0-----:R-:W-:-:S05]  /*9b70*/  VIADD R156, R12, UR16 ;  /* 0x000000100c9c7c36 */ /* 0x001fca0008000000 */
[C---:B------:R-:W-:Y:S01]  /*9b80*/  IADD3 RZ, P2, R156.reuse, UR4, RZ ;  /* 0x000000049cff7c10 */ /* 0x040fe2000ff5e0ff */
[----:B------:R-:W-:-:S03]  /*9b90*/  VIADD R156, R156, UR4 ;  /* 0x000000049c9c7c36 */ /* 0x000fc60008000000 */
[----:B------:R-:W-:-:S05]  /*9ba0*/  IADD3.X R157, R251, UR9, RZ, P2, !PT ;  /* 0x00000009fb9d7c10 */ /* 0x000fca00097fe4ff */
[----:B------:R0:W4:Y:S01]  /*9bb0*/  LDG.E.U8 R197, desc[UR10][R156.64] ;  /* 0x0000000a9cc57981 */ /* 0x000122000c1e1100 */
[----:B------:R-:W-:Y:S01]  /*9bc0*/  UIMAD UR16, UR15, 0x3, URZ ;  /* 0x000000030f1078a4 */ /* 0x000fe2000f8e023f */
        /* <DEDUP_REMOVED lines=9> */
[----:B------:R0:W5:Y:S02]  /*9c60*/  LDG.E.U8 R201, desc[UR10][R156.64] ;  /* 0x0000000a9cc97981 */ /* 0x000164000c1e1100 */
[----:B0-----:R-:W-:Y:S01]  /*9c70*/  VIADD R156, R13, UR16 ;  /* 0x000000100d9c7c36 */ /* 0x001fe20008000000 */
[----:B------:R-:W-:-:S04]  /*9c80*/  USHF.L.U32 UR16, UR15, 0x2, URZ ;  /* 0x000000020f107899 */ /* 0x000fc8000800063f */
        /* <DEDUP_REMOVED lines=10> */
[----:B------:R-:W-:-:S04]  /*9d30*/  UIMAD UR16, UR15, 0x5, URZ ;  /* 0x000000050f1078a4 */ /* 0x000fc8000f8e023f */
        /* <DEDUP_REMOVED lines=36> */
[----:B0-----:R-:W-:Y:S02]  /*9f80*/  IADD3 R156, P2, R225, UR4, RZ ;  /* 0x00000004e19c7c10 */ /* 0x001fe4000ff5e0ff */
[----:B------:R-:W5:Y:S02]  /*9f90*/  LDL R225, [R1+0x388] ;  /* 0x0003880001e17983 */ /* 0x000f640000100800 */
[----:B------:R-:W-:-:S05]  /*9fa0*/  IADD3.X R157, R219, UR18, RZ, P2, !PT ;  /* 0x00000012db9d7c10 */ /* 0x000fca00097fe4ff */
[----:B------:R0:W5:Y:S02]  /*9fb0*/  LDG.E.U8 R219, desc[UR10][R156.64] ;  /* 0x0000000a9cdb7981 */ /* 0x000164000c1e1100 */
[----:B0-----:R-:W-:Y:S01]  /*9fc0*/  IADD3 R156, P2, R223, UR4, RZ ;  /* 0x00000004df9c7c10 */ /* 0x001fe2000ff5e0ff */
[----:B------:R-:W-:Y:S02]  /*9fd0*/  USHF.R.S32.HI UR9, URZ, 0x1f, UR5 ;  /* 0x0000001f3f097899 */ /* 0x000fe40008011405 */
[----:B------:R-:W-:Y:S01]  /*9fe0*/  IADD3 RZ, P3, R194, UR5, RZ ;  /* 0x00000005c2ff7c10 */ /* 0x000fe2000ff7e0ff */
[----:B------:R-:W5:Y:S01]  /*9ff0*/  LDL R223, [R1+0x38c] ;  /* 0x00038c0001df7983 */ /* 0x000f620000100800 */
[----:B------:R-:W-:-:S03]  /*a000*/  IADD3.X R157, R221, UR18, RZ, P2, !PT ;  /* 0x00000012dd9d7c10 */ /* 0x000fc600097fe4ff */
[----:B------:R-:W5:Y:S04]  /*a010*/  LDL R221, [R1+0x390] ;  /* 0x0003900001dd7983 */ /* 0x000f680000100800 */
[----:B------:R0:W5:Y:S02]  /*a020*/  LDG.E.U8 R156, desc[UR10][R156.64] ;  /* 0x0000000a9c9c7981 */ /* 0x000164000c1e1100 */
[----:B0-----:R-:W0:Y:S02]  /*a030*/  S2R R157, SR_TID.X ;  /* 0x00000000009d7919 */ /* 0x001e240000002100 */
[----:B0-----:R-:W-:Y:S01]  /*a040*/  LOP3.LUT R157, R157, 0xff, RZ, 0xc0, !PT ;  /* 0x000000ff9d9d7812 */ /* 0x001fe200078ec0ff */
[----:B------:R-:W-:Y:S06]  /*a050*/  BAR.SYNC.DEFER_BLOCKING 0x0 ;  /* 0x0000000000007b1d */ /* 0x000fec0000010000 */
[----:B------:R0:W-:Y:S02]  /*a060*/  STS.U8 [R157+UR7+0x8000], R42 ;  /* 0x0080002a9d007988 */ /* 0x0001e40008000007 */
[----:B0-----:R-:W0:Y:S02]  /*a070*/  S2R R42, SR_TID.X ;  /* 0x00000000002a7919 */ /* 0x001e240000002100 */
[----:B------:R1:W-:Y:S04]  /*a080*/  STS.U8 [R157+UR7+0x8100], R0 ;  /* 0x008100009d007988 */ /* 0x0003e80008000007 */
[----:B------:R0:W-:Y:S01]  /*a090*/  STS.U8 [R157+UR7+0xc100], R34 ;  /* 0x00c100229d007988 */ /* 0x0001e20008000007 */
[----:B-1----:R-:W-:-:S03]  /*a0a0*/  LOP3.LUT R0, R157, 0x10, RZ, 0x3c, !PT ;  /* 0x000000109d007812 */ /* 0x002fc600078e3cff */
[----:B----4-:R-:W-:Y:S04]  /*a0b0*/  STS.U8 [R157+UR7+0x9000], R197 ;  /* 0x009000c59d007988 */ /* 0x010fe80008000007 */
[----:B------:R-:W-:Y:S04]  /*a0c0*/  STS.U8 [R157+UR7+0x9100], R154 ;  /* 0x0091009a9d007988 */ /* 0x000fe80008000007 */
[----:B------:R-:W-:Y:S04]  /*a0d0*/  STS.U8 [R157+UR7+0xa000], R153 ;  /* 0x00a000999d007988 */ /* 0x000fe80008000007 */
[----:B------:R-:W-:Y:S01]  /*a0e0*/  STS.U8 [R157+UR7+0xa100], R152 ;  /* 0x00a100989d007988 */ /* 0x000fe20008000007 */
[----:B0-----:R-:W-:-:S03]  /*a0f0*/  IMAD.SHL.U32 R34, R42, 0x80, RZ ;  /* 0x000000802a227824 */ /* 0x001fc600078e00ff */
[----:B------:R-:W-:Y:S04]  /*a100*/  STS.U8 [R157+UR7+0xb000], R151 ;  /* 0x00b000979d007988 */ /* 0x000fe80008000007 */
[----:B------:R-:W-:Y:S01]  /*a110*/  STS.U8 [R157+UR7+0xb100], R150 ;  /* 0x00b100969d007988 */ /* 0x000fe20008000007 */
[----:B------:R-:W-:-:S03]  /*a120*/  LOP3.LUT R34, R34, 0x200, RZ, 0xc0, !PT ;  /* 0x0000020022227812 */ /* 0x000fc600078ec0ff */
[----:B------:R-:W-:Y:S04]  /*a130*/  STS.U8 [R157+UR7+0xc000], R149 ;  /* 0x00c000959d007988 */ /* 0x000fe80008000007 */
[----:B------:R-:W-:Y:S04]  /*a140*/  STS.U8 [R157+UR7+0xd000], R148 ;  /* 0x00d000949d007988 */ /* 0x000fe80008000007 */
[----:B------:R-:W-:Y:S04]  /*a150*/  STS.U8 [R157+UR7+0xd100], R147 ;  /* 0x00d100939d007988 */ /* 0x000fe80008000007 */
[----:B------:R-:W-:Y:S04]  /*a160*/  STS.U8 [R157+UR7+0xe000], R164 ;  /* 0x00e000a49d007988 */ /* 0x000fe80008000007 */
[----:B------:R-:W-:Y:S04]  /*a170*/  STS.U8 [R157+UR7+0xe100], R165 ;  /* 0x00e100a59d007988 */ /* 0x000fe80008000007 */
[----:B------:R-:W-:Y:S04]  /*a180*/  STS.U8 [R157+UR7+0xf000], R178 ;  /* 0x00f000b29d007988 */ /* 0x000fe80008000007 */
[----:B------:R-:W-:Y:S04]  /*a190*/  STS.U8 [R157+UR7+0xf100], R179 ;  /* 0x00f100b39d007988 */ /* 0x000fe80008000007 */
[----:B------:R0:W-:Y:S04]  /*a1a0*/  STS.U8 [R0+UR7+0xd300], R137 ;  /* 0x00d3008900007988 */ /* 0x0001e80008000007 */
[----:B--2---:R-:W-:Y:S04]  /*a1b0*/  STS.U8 [R0+UR7+0x8200], R192 ;  /* 0x008200c000007988 */ /* 0x004fe80008000007 */
[----:B---3--:R-:W-:Y:S01]  /*a1c0*/  STS.U8 [R0+UR7+0x8300], R193 ;  /* 0x008300c100007988 */ /* 0x008fe20008000007 */
[----:B0-----:R-:W-:-:S03]  /*a1d0*/  IMAD.SHL.U32 R137, R42, 0x40, RZ ;  /* 0x000000402a897824 */ /* 0x001fc600078e00ff */
[----:B------:R-:W-:Y:S04]  /*a1e0*/  STS.U8 [R0+UR7+0x9200], R146 ;  /* 0x0092009200007988 */ /* 0x000fe80008000007 */
        /* <DEDUP_REMOVED lines=8> */
[----:B------:R-:W-:Y:S04]  /*a270*/  STS.U8 [R0+UR7+0xe200], R166 ;  /* 0x00e200a600007988 */ /* 0x000fe80008000007 */
[----:B------:R-:W-:Y:S04]  /*a280*/  STS.U8 [R0+UR7+0xe300], R167 ;  /* 0x00e300a700007988 */ /* 0x000fe80008000007 */
[----:B------:R1:W-:Y:S04]  /*a290*/  STS.U8 [R0+UR7+0xf200], R158 ;  /* 0x00f2009e00007988 */ /* 0x0003e80008000007 */
[----:B------:R2:W-:Y:S01]  /*a2a0*/  STS.U8 [R0+UR7+0xf300], R159 ;  /* 0x00f3009f00007988 */ /* 0x0005e20008000007 */
[----:B------:R-:W-:Y:S01]  /*a2b0*/  LOP3.LUT R34, R34, 0x40, R137, 0xf8, !PT ;  /* 0x0000004022227812 */ /* 0x000fe200078ef889 */
[----:B0-----:R-:W-:Y:S01]  /*a2c0*/  IMAD.SHL.U32 R138, R42, 0x2, RZ ;  /* 0x000000022a8a7824 */ /* 0x001fe200078e00ff */
[----:B------:R-:W-:-:S02]  /*a2d0*/  SHF.R.S32.HI R139, RZ, 0x3, R42 ;  /* 0x00000003ff8b7819 */ /* 0x000fc4000001142a */
[----:B------:R-:W-:Y:S01]  /*a2e0*/  IADD3 RZ, P2, R187, UR5, RZ ;  /* 0x00000005bbff7c10 */ /* 0x000fe2000ff5e0ff */
[----:B------:R-:W-:Y:S02]  /*a2f0*/  USHF.R.S32.HI UR16, URZ, 0x1f, UR5 ;  /* 0x0000001f3f107899 */ /* 0x000fe40008011405 */
[----:B------:R-:W-:Y:S01]  /*a300*/  VIADD R154, R204, UR5 ;  /* 0x00000005cc9a7c36 */ /* 0x000fe20008000000 */
[----:B-1----:R-:W3:Y:S01]  /*a310*/  LDL R158, [R1+0x580] ;  /* 0x00058000019e7983 */ /* 0x002ee20000100800 */
[----:B--2---:R-:W-:-:S03]  /*a320*/  SHF.R.S32.HI R0, RZ, 0x1, R42 ;  /* 0x00000001ff007819 */ /* 0x004fc6000001142a */
[----:B------:R-:W2:Y:S01]  /*a330*/  LDL R159, [R1+0x578] ;  /* 0x00057800019f7983 */ /* 0x000ea20000100800 */
[----:B------:R-:W-:Y:S02]  /*a340*/  SGXT R0, R0, 0x1 ;  /* 0x000000010000781a */ /* 0x000fe40000000200 */
[----:B------:R-:W-:Y:S01]  /*a350*/  LOP3.LUT R137, R42, 0xe0, RZ, 0xc0, !PT ;  /* 0x000000e02a897812 */ /* 0x000fe200078ec0ff */
[----:B------:R-:W4:Y:S01]  /*a360*/  LDL R164, [R1+0x598] ;  /* 0x0005980001a47983 */ /* 0x000f220000100800 */
[----:B------:R-:W-:Y:S02]  /*a370*/  LOP3.LUT R34, R34, 0x120, R0, 0xf8, !PT ;  /* 0x0000012022227812 */ /* 0x000fe400078ef800 */
[----:B------:R-:W-:Y:S01]  /*a380*/  LOP3.LUT R0, R42, 0x7, RZ, 0xc0, !PT ;  /* 0x000000072a007812 */ /* 0x000fe200078ec0ff */
[----:B------:R-:W4:Y:S04]  /*a390*/  LDL R178, [R1+0x59c] ;  /* 0x00059c0001b27983 */ /* 0x000f280000100800 */
[----:B------:R-:W-:Y:S01]  /*a3a0*/  IMAD R137, R137, 0x8, R0 ;  /* 0x0000000889897824 */ /* 0x000fe200078e0200 */
[----:B------:R-:W-:Y:S01]  /*a3b0*/  SGXT R139, R139, 0x1 ;  /* 0x000000018b8b781a */ /* 0x000fe20000000200 */
[----:B------:R-:W4:Y:S02]  /*a3c0*/  LDL R166, [R1+0x594] ;  /* 0x0005940001a67983 */ /* 0x000f240000100800 */
[----:B------:R-:W-:-:S02]  /*a3d0*/  IMAD.SHL.U32 R137, R137, 0x10, RZ ;  /* 0x0000001089897824 */ /* 0x000fc400078e00ff */
[----:B------:R-:W4:Y:S03]  /*a3e0*/  LDL R192, [R1+0x5e4] ;  /* 0x0005e40001c07983 */ /* 0x000f260000100800 */
[----:B------:R-:W-:Y:S01]  /*a3f0*/  LOP3.LUT R138, R137, 0x30, R138, 0x78, !PT ;  /* 0x00000030898a7812 */ /* 0x000fe200078e788a */
[----:B------:R-:W4:Y:S01]  /*a400*/  LDL R193, [R1+0x628] ;  /* 0x0006280001c17983 */ /* 0x000f220000100800 */
[----:B------:R-:W-:-:S03]  /*a410*/  LOP3.LUT R137, R139, 0x90, RZ, 0xc0, !PT ;  /* 0x000000908b897812 */ /* 0x000fc600078ec0ff */
[----:B------:R-:W-:Y:S01]  /*a420*/  IMAD R0, R0, 0x200, R138 ;  /* 0x0000020000007824 */ /* 0x000fe200078e028a */
[----:B------:R-:W-:Y:S01]  /*a430*/  LOP3.LUT R138, R137, 0x10, R42, 0x78, !PT ;  /* 0x00000010898a7812 */ /* 0x000fe200078e782a */
[----:B------:R-:W4:Y:S01]  /*a440*/  LDL R197, [R1+0x638] ;  /* 0x0006380001c57983 */ /* 0x000f220000100800 */
[----:B------:R-:W-:-:S05]  /*a450*/  LOP3.LUT R137, R157, 0x20, RZ, 0x3c, !PT ;  /* 0x000000209d897812 */ /* 0x000fca00078e3cff */
[----:B------:R0:W-:Y:S04]  /*a460*/  STS.U8 [R137+UR7+0x9400], R127 ;  /* 0x0094007f89007988 */ /* 0x0001e80008000007 */
[----:B-----5:R-:W-:Y:S01]  /*a470*/  STS.U8 [R137+UR7+0x8400], R195 ;  /* 0x008400c389007988 */ /* 0x020fe20008000007 */
[----:B0-----:R-:W-:-:S03]  /*a480*/  LOP3.LUT R127, R157, 0x30, RZ, 0x3c, !PT ;  /* 0x000000309d7f7812 */ /* 0x001fc600078e3cff */
        /* <DEDUP_REMOVED lines=12> */
[----:B------:R1:W-:Y:S04]  /*a550*/  STS.U8 [R137+UR7+0xf400], R180 ;  /* 0x00f400b489007988 */ /* 0x0003e80008000007 */
[----:B------:R-:W-:Y:S04]  /*a560*/  STS.U8 [R137+UR7+0xf500], R181 ;  /* 0x00f500b589007988 */ /* 0x000fe80008000007 */
[----:B------:R5:W-:Y:S01]  /*a570*/  STS.U8 [R127+UR7+0xd700], R117 ;  /* 0x00d700757f007988 */ /* 0x000be20008000007 */
[----:B------:R-:W-:-:S03]  /*a580*/  LOP3.LUT R42, R42, 0xff, RZ, 0xc0, !PT ;  /* 0x000000ff2a2a7812 */ /* 0x000fc600078ec0ff */
[----:B------:R-:W-:Y:S01]  /*a590*/  STS.U8 [R127+UR7+0x8600], R201 ;  /* 0x008600c97f007988 */ /* 0x000fe20008000007 */
[----:B------:R-:W-:Y:S02]  /*a5a0*/  LOP3.LUT R34, R34, R138, RZ, 0xfc, !PT ;  /* 0x0000008a22227212 */ /* 0x000fe400078efcff */
[----:B0-----:R-:W-:Y:S01]  /*a5b0*/  LOP3.LUT R169, R248, 0x1c, RZ, 0xc0, !PT ;  /* 0x0000001cf8a97812 */ /* 0x001fe200078ec0ff */
[----:B-1----:R-:W4:Y:S01]  /*a5c0*/  LDL R180, [R1+0x5b0] ;  /* 0x0005b00001b47983 */ /* 0x002f220000100800 */
[C---:B-----5:R-:W-:Y:S02]  /*a5d0*/  LOP3.LUT R117, R157.reuse, 0x40, RZ, 0x3c, !PT ;  /* 0x000000409d757812 */ /* 0x060fe400078e3cff */
[----:B------:R-:W-:Y:S01]  /*a5e0*/  LOP3.LUT R157, R157, 0x50, RZ, 0x3c, !PT ;  /* 0x000000509d9d7812 */ /* 0x000fe200078e3cff */
        /* <DEDUP_REMOVED lines=31> */
[----:B------:R5:W-:Y:S01]  /*a7e0*/  STS.U8 [R157+UR7+0xdb00], R32 ;  /* 0x00db00209d007988 */ /* 0x000be20008000007 */
[----:B------:R-:W-:-:S03]  /*a7f0*/  LEA R169, R169, UR7, 0x3 ;  /* 0x00000007a9a97c11 */ /* 0x000fc6000f8e18ff */
[----:B0-----:R-:W4:Y:S01]  /*a800*/  LDL R182, [R1+0x5ac] ;  /* 0x0005ac0001b67983 */ /* 0x001f220000100800 */
[----:B-1----:R-:W-:-:S03]  /*a810*/  LOP3.LUT R22, R42, 0x60, RZ, 0x3c, !PT ;  /* 0x000000602a167812 */ /* 0x002fc600078e3cff */
[----:B------:R-:W4:Y:S01]  /*a820*/  LDL R186, [R1+0x5b8] ;  /* 0x0005b80001ba7983 */ /* 0x000f220000100800 */
[----:B-----5:R-:W-:-:S03]  /*a830*/  LOP3.LUT R32, R42, 0x70, RZ, 0x3c, !PT ;  /* 0x000000702a207812 */ /* 0x020fc600078e3cff */
        /* <DEDUP_REMOVED lines=45> */
[----:B------:R1:W-:Y:S01]  /*ab10*/  STS.U8 [R32+UR7+0xff00], R156 ;  /* 0x00ff009c20007988 */ /* 0x0003e20008000007 */
[----:B------:R-:W-:Y:S01]  /*ab20*/  BAR.SYNC.DEFER_BLOCKING 0x0 ;  /* 0x0000000000007b1d */ /* 0x000fe20000010000 */
[----:B0-----:R-:W-:-:S02]  /*ab30*/  LOP3.LUT R2, R34, 0x20, RZ, 0x3c, !PT ;  /* 0x0000002022027812 */ /* 0x001fc400078e3cff */
[----:B------:R-:W-:-:S03]  /*ab40*/  LOP3.LUT R3, R0, 0x40, RZ, 0x3c, !PT ;  /* 0x0000004000037812 */ /* 0x000fc600078e3cff */
[----:B-1----:R-:W5:Y:S04]  /*ab50*/  LDL R156, [R1+0x560] ;  /* 0x00056000019c7983 */ /* 0x002f680000100800 */
[----:B------:R-:W3:Y:S04]  /*ab60*/  LDL R160, [R1+0x568] ;  /* 0x0005680001a07983 */ /* 0x000ee80000100800 */
[----:B------:R-:W4:Y:S04]  /*ab70*/  LDL R157, [R1+0x588] ;  /* 0x00058800019d7983 */ /* 0x000f280000100800 */
[----:B------:R-:W4:Y:S04]  /*ab80*/  LDL R162, [R1+0x584] ;  /* 0x0005840001a27983 */ /* 0x000f280000100800 */
[----:B------:R-:W0:Y:S04]  /*ab90*/  LDSM.16.M88.4 R20, [R0+UR7+0x8000] ;  /* 0x008000070014783b */ /* 0x000e280008000200 */
[----:B------:R-:W1:Y:S04]  /*aba0*/  LDSM.16.MT88.4 R120, [R34+UR7] ;  /* 0x000000072278783b */ /* 0x000e680008004200 */
[----:B------:R-:W2:Y:S04]  /*abb0*/  LDSM.16.MT88.4 R44, [R34+UR7+0x400] ;  /* 0x00040007222c783b */ /* 0x000ea80008004200 */
[----:B------:R-:W2:Y:S04]  /*abc0*/  LDSM.16.MT88.4 R112, [R2+UR7] ;  /* 0x000000070270783b */ /* 0x000ea80008004200 */
[----:B------:R-:W2:Y:S04]  /*abd0*/  LDSM.16.MT88.4 R116, [R2+UR7+0x400] ;  /* 0x000400070274783b */ /* 0x000ea80008004200 */
[----:B------:R-:W-:Y:S04]  /*abe0*/  LDSM.16.MT88.4 R28, [R34+UR7+0x800] ;  /* 0x00080007221c783b */ /* 0x000fe80008004200 */
[----:B------:R-:W-:Y:S04]  /*abf0*/  LDSM.16.MT88.4 R36, [R34+UR7+0xc00] ;  /* 0x000c00072224783b */ /* 0x000fe80008004200 */
[----:B------:R-:W2:Y:S04]  /*ac00*/  LDSM.16.MT88.4 R40, [R2+UR7+0x800] ;  /* 0x000800070228783b */ /* 0x000ea80008004200 */
[----:B------:R-:W2:Y:S04]  /*ac10*/  LDSM.16.MT88.4 R24, [R2+UR7+0xc00] ;  /* 0x000c00070218783b */ /* 0x000ea80008004200 */
[----:B------:R-:W4:Y:S01]  /*ac20*/  LDL R161, [R1+0x58c] ;  /* 0x00058c0001a17983 */ /* 0x000f220000100800 */
[----:B0-----:R-:W-:-:S03]  /*ac30*/  F2FP.F16.E4M3.UNPACK_B R4, R20 ;  /* 0x00000014ff04723e */ /* 0x001fc600020006ff */
[----:B------:R-:W4:Y:S01]  /*ac40*/  LDL R188, [R1+0x5a8] ;  /* 0x0005a80001bc7983 */ /* 0x000f220000100800 */
[----:B------:R-:W-:Y:S01]  /*ac50*/  F2FP.F16.E4M3.UNPACK_B R5, R21 ;  /* 0x00000015ff05723e */ /* 0x000fe200020006ff */
[----:B-1----:R-:W-:Y:S02]  /*ac60*/  IMAD.MOV.U32 R124, RZ, RZ, R120 ;  /* 0x000000ffff7c7224 */ /* 0x002fe400078e0078 */
[----:B------:R-:W4:Y:S01]  /*ac70*/  LDL R184, [R1+0x5c0] ;  /* 0x0005c00001b87983 */ /* 0x000f220000100800 */
[----:B------:R-:W-:Y:S02]  /*ac80*/  IMAD.MOV.U32 R125, RZ, RZ, R122 ;  /* 0x000000ffff7d7224 */ /* 0x000fe400078e007a */
[----:B--2---:R-:W-:Y:S01]  /*ac90*/  IMAD.MOV.U32 R126, RZ, RZ, R44 ;  /* 0x000000ffff7e7224 */ /* 0x004fe200078e002c */
[----:B------:R-:W2:Y:S01]  /*aca0*/  LDL R172, [R1+0x5c8] ;  /* 0x0005c80001ac7983 */ /* 0x000ea20000100800 */
[----:B------:R-:W-:Y:S02]  /*acb0*/  IMAD.MOV.U32 R127, RZ, RZ, R46 ;  /* 0x000000ffff7f7224 */ /* 0x000fe400078e002e */
[----:B------:R-:W-:Y:S01]  /*acc0*/  IMAD.MOV.U32 R128, RZ, RZ, R112 ;  /* 0x000000ffff807224 */ /* 0x000fe200078e0070 */
[----:B------:R-:W2:Y:S01]  /*acd0*/  LDL R174, [R1+0x5d0] ;  /* 0x0005d00001ae7983 */ /* 0x000ea20000100800 */
[----:B------:R-:W-:-:S02]  /*ace0*/  IMAD.MOV.U32 R129, RZ, RZ, R114 ;  /* 0x000000ffff817224 */ /* 0x000fc400078e0072 */
[----:B------:R-:W-:Y:S01]  /*acf0*/  IMAD.MOV.U32 R130, RZ, RZ, R116 ;  /* 0x000000ffff827224 */ /* 0x000fe200078e0074 */
[----:B------:R-:W2:Y:S01]  /*ad00*/  LDL R176, [R1+0x5d8] ;  /* 0x0005d80001b07983 */ /* 0x000ea20000100800 */
[----:B------:R-:W-:Y:S01]  /*ad10*/  IMAD.MOV.U32 R131, RZ, RZ, R118 ;  /* 0x000000ffff837224 */ /* 0x000fe200078e0076 */
[-C--:B------:R-:W-:Y:S02]  /*ad20*/  HMMA.16816.F32 R124, R124, R4.reuse, RZ ;  /* 0x000000047c7c723c */ /* 0x080fe400000018ff */
[----:B------:R-:W2:Y:S04]  /*ad30*/  LDL R191, [R1+0x5e8] ;  /* 0x0005e80001bf7983 */ /* 0x000ea80000100800 */
[----:B------:R-:W-:Y:S01]  /*ad40*/  HMMA.16816.F32 R128, R128, R4, RZ ;  /* 0x000000048080723c */ /* 0x000fe200000018ff */
[----:B------:R-:W-:Y:S01]  /*ad50*/  IMAD.MOV.U32 R120, RZ, RZ, R121 ;  /* 0x000000ffff787224 */ /* 0x000fe200078e0079 */
[----:B------:R-:W-:Y:S01]  /*ad60*/  F2FP.F16.E4M3.UNPACK_B R20, R20.H1 ;  /* 0x00000014ff14723e */ /* 0x000fe200030006ff */
[----:B------:R-:W-:Y:S01]  /*ad70*/  IMAD.MOV.U32 R121, RZ, RZ, R123 ;  /* 0x000000ffff797224 */ /* 0x000fe200078e007b */
[----:B------:R-:W-:Y:S01]  /*ad80*/  F2FP.F16.E4M3.UNPACK_B R21, R21.H1 ;  /* 0x00000015ff15723e */ /* 0x000fe200030006ff */
[----:B------:R-:W-:Y:S01]  /*ad90*/  IMAD.MOV.U32 R122, RZ, RZ, R45 ;  /* 0x000000ffff7a7224 */ /* 0x000fe200078e002d */
[----:B------:R-:W2:Y:S01]  /*ada0*/  LDL R189, [R1+0x608] ;  /* 0x0006080001bd7983 */ /* 0x000ea20000100800 */
[----:B------:R-:W-:-:S02]  /*adb0*/  IMAD.MOV.U32 R123, RZ, RZ, R47 ;  /* 0x000000ffff7b7224 */ /* 0x000fc400078e002f */
[----:B------:R-:W-:Y:S01]  /*adc0*/  IMAD.MOV.U32 R44, RZ, RZ, R113 ;  /* 0x000000ffff2c7224 */ /* 0x000fe200078e0071 */
[----:B------:R-:W2:Y:S01]  /*add0*/  LDL R190, [R1+0x610] ;  /* 0x0006100001be7983 */ /* 0x000ea20000100800 */
[----:B------:R-:W-:Y:S02]  /*ade0*/  IMAD.MOV.U32 R45, RZ, RZ, R115 ;  /* 0x000000ffff2d7224 */ /* 0x000fe400078e0073 */
[----:B------:R-:W-:Y:S01]  /*adf0*/  IMAD.MOV.U32 R46, RZ, RZ, R117 ;  /* 0x000000ffff2e7224 */ /* 0x000fe200078e0075 */
[----:B------:R-:W-:Y:S01]  /*ae00*/  F2FP.F16.E4M3.UNPACK_B R4, R22 ;  /* 0x00000016ff04723e */ /* 0x000fe200020006ff */
[----:B------:R-:W-:Y:S01]  /*ae10*/  IMAD.MOV.U32 R47, RZ, RZ, R119 ;  /* 0x000000ffff2f7224 */ /* 0x000fe200078e0077 */
[----:B------:R-:W-:Y:S01]  /*ae20*/  F2FP.F16.E4M3.UNPACK_B R5, R23 ;  /* 0x00000017ff05723e */ /* 0x000fe200020006ff */
[----:B------:R-:W-:Y:S01]  /*ae30*/  IMAD.MOV.U32 R132, RZ, RZ, R40 ;  /* 0x000000ffff847224 */ /* 0x000fe200078e0028 */
[-C--:B------:R-:W-:Y:S01]  /*ae40*/  HMMA.16816.F32 R124, R120, R20.reuse, R124 ;  /* 0x00000014787c723c */ /* 0x080fe2000000187c */
[----:B------:R-:W-:Y:S01]  /*ae50*/  IMAD.MOV.U32 R133, RZ, RZ, R42 ;  /* 0x000000ffff857224 */ /* 0x000fe200078e002a */
[----:B------:R-:W-:Y:S04]  /*ae60*/  LDSM.16.M88.4 R120, [R3+UR7+0x8000] ;  /* 0x008000070378783b */ /* 0x000fe80008000200 */
[----:B------:R-:W-:Y:S01]  /*ae70*/  HMMA.16816.F32 R128, R44, R20, R128 ;  /* 0x000000142c80723c */ /* 0x000fe20000001880 */
[----:B------:R-:W-:Y:S01]  /*ae80*/  IMAD.MOV.U32 R134, RZ, RZ, R24 ;  /* 0x000000ffff867224 */ /* 0x000fe200078e0018 */
[----:B------:R-:W0:Y:S01]  /*ae90*/  LDSM.16.MT88.4 R112, [R34+UR7+0x1000] ;  /* 0x001000072270783b */ /* 0x000e220008004200 */
[----:B------:R-:W-:-:S03]  /*aea0*/  IMAD.MOV.U32 R135, RZ, RZ, R26 ;  /* 0x000000ffff877224 */ /* 0x000fc600078e001a */
[----:B------:R-:W1:Y:S01]  /*aeb0*/  LDSM.16.MT88.4 R116, [R34+UR7+0x1400] ;  /* 0x001400072274783b */ /* 0x000e620008004200 */
[----:B------:R-:W-:Y:S02]  /*aec0*/  IMAD.MOV.U32 R44, RZ, RZ, R28 ;  /* 0x000000ffff2c7224 */ /* 0x000fe400078e001c */
[----:B------:R-:W-:Y:S01]  /*aed0*/  IMAD.MOV.U32 R45, RZ, RZ, R30 ;  /* 0x000000ffff2d7224 */ /* 0x000fe200078e001e */
[----:B------:R-:W2:Y:S01]  /*aee0*/  LDL R195, [R1+0x630] ;  /* 0x0006300001c37983 */ /* 0x000ea20000100800 */
[----:B------:R-:W-:Y:S02]  /*aef0*/  IMAD.MOV.U32 R46, RZ, RZ, R36 ;  /* 0x000000ffff2e7224 */ /* 0x000fe400078e0024 */
[----:B------:R-:W-:Y:S01]  /*af00*/  IMAD.MOV.U32 R47, RZ, RZ, R38 ;  /* 0x000000ffff2f7224 */ /* 0x000fe200078e0026 */
[----:B------:R-:W2:Y:S04]  /*af10*/  LDL R201, [R1+0x640] ;  /* 0x0006400001c97983 */ /* 0x000ea80000100800 */
[----:B------:R-:W2:Y:S02]  /*af20*/  LDL R203, [R1+0x648] ;  /* 0x0006480001cb7983 */ /* 0x000ea40000100800 */
[-C--:B------:R-:W-:Y:S02]  /*af30*/  HMMA.16816.F32 R124, R44, R4.reuse, R124 ;  /* 0x000000042c7c723c */ /* 0x080fe4000000187c */
[----:B------:R-:W1:Y:S04]  /*af40*/  LDSM.16.MT88.4 R44, [R2+UR7+0x1000] ;  /* 0x00100007022c783b */ /* 0x000e680008004200 */
[----:B------:R-:W-:Y:S01]  /*af50*/  HMMA.16816.F32 R132, R132, R4, R128 ;  /* 0x000000048484723c */ /* 0x000fe20000001880 */
[----:B------:R-:W1:Y:S01]  /*af60*/  LDSM.16.MT88.4 R128, [R2+UR7+0x1400] ;  /* 0x001400070280783b */ /* 0x000e620008004200 */
[----:B------:R-:W-:-:S02]  /*af70*/  IMAD.MOV.U32 R20, RZ, RZ, R29 ;  /* 0x000000ffff147224 */ /* 0x000fc400078e001d */
[----:B------:R-:W-:Y:S01]  /*af80*/  IMAD.MOV.U32 R21, RZ, RZ, R31 ;  /* 0x000000ffff157224 */ /* 0x000fe200078e001f */
[----:B------:R-:W2:Y:S02]  /*af90*/  LDL R205, [R1+0x650] ;  /* 0x0006500001cd7983 */ /* 0x000ea40000100800 */
[----:B------:R-:W-:Y:S01]  /*afa0*/  F2FP.F16.E4M3.UNPACK_B R4, R22.H1 ;  /* 0x00000016ff04723e */ /* 0x000fe200030006ff */
[----:B------:R-:W-:Y:S01]  /*afb0*/  IMAD.MOV.U32 R22, RZ, RZ, R37 ;  /* 0x000000ffff167224 */ /* 0x000fe200078e0025 */
[----:B------:R-:W-:Y:S01]  /*afc0*/  F2FP.F16.E4M3.UNPACK_B R5, R23.H1 ;  /* 0x00000017ff05723e */ /* 0x000fe200030006ff */
[----:B------:R-:W-:Y:S01]  /*afd0*/  IMAD.MOV.U32 R23, RZ, RZ, R39 ;  /* 0x000000ffff177224 */ /* 0x000fe200078e0027 */
[----:B------:R-:W2:Y:S01]  /*afe0*/  LDL R207, [R1+0x658] ;  /* 0x0006580001cf7983 */ /* 0x000ea20000100800 */
[----:B------:R-:W-:Y:S02]  /*aff0*/  IMAD.MOV.U32 R28, RZ, RZ, R41 ;  /* 0x000000ffff1c7224 */ /* 0x000fe400078e0029 */
[----:B------:R-:W-:Y:S01]  /*b000*/  IMAD.MOV.U32 R29, RZ, RZ, R43 ;  /* 0x000000ffff1d7224 */ /* 0x000fe200078e002b */
[----:B------:R-:W2:Y:S01]  /*b010*/  LDL R219, [R1+0x660] ;  /* 0x0006600001db7983 */ /* 0x000ea20000100800 */
[----:B------:R-:W-:-:S02]  /*b020*/  IMAD.MOV.U32 R30, RZ, RZ, R25 ;  /* 0x000000ffff1e7224 */ /* 0x000fc400078e0019 */
[----:B------:R-:W-:Y:S01]  /*b030*/  IMAD.MOV.U32 R31, RZ, RZ, R27 ;  /* 0x000000ffff1f7224 */ /* 0x000fe200078e001b */
[-C--:B------:R-:W-:Y:S01]  /*b040*/  HMMA.16816.F32 R20, R20, R4.reuse, R124 ;  /* 0x000000041414723c */ /* 0x080fe2000000187c */
[----:B0-----:R-:W-:Y:S01]  /*b050*/  IMAD.MOV.U32 R40, RZ, RZ, R112 ;  /* 0x000000ffff287224 */ /* 0x001fe200078e0070 */
[----:B------:R-:W-:Y:S04]  /*b060*/  LDSM.16.MT88.4 R24, [R34+UR7+0x1800] ;  /* 0x001800072218783b */ /* 0x000fe80008004200 */
[----:B------:R-:W-:Y:S01]  /*b070*/  HMMA.16816.F32 R124, R28, R4, R132 ;  /* 0x000000041c7c723c */ /* 0x000fe20000001884 */
[----:B------:R-:W-:Y:S01]  /*b080*/  IMAD.MOV.U32 R41, RZ, RZ, R114 ;  /* 0x000000ffff297224 */ /* 0x000fe200078e0072 */
[----:B------:R-:W0:Y:S01]  /*b090*/  LDSM.16.MT88.4 R28, [R2+UR7+0x1800] ;  /* 0x00180007021c783b */ /* 0x000e220008004200 */
[----:B-1----:R-:W-:-:S02]  /*b0a0*/  IMAD.MOV.U32 R42, RZ, RZ, R116 ;  /* 0x000000ffff2a7224 */ /* 0x002fc400078e0074 */
[----:B------:R-:W-:Y:S01]  /*b0b0*/  IMAD.MOV.U32 R43, RZ, RZ, R118 ;  /* 0x000000ffff2b7224 */ /* 0x000fe200078e0076 */
[----:B------:R-:W2:Y:S01]  /*b0c0*/  LDL R209, [R1+0x668] ;  /* 0x0006680001d17983 */ /* 0x000ea20000100800 */
[----:B------:R-:W-:Y:S02]  /*b0d0*/  F2FP.F16.E4M3.UNPACK_B R4, R120 ;  /* 0x00000078ff04723e */ /* 0x000fe400020006ff */
[----:B------:R-:W-:Y:S01]  /*b0e0*/  F2FP.F16.E4M3.UNPACK_B R5, R121 ;  /* 0x00000079ff05723e */ /* 0x000fe200020006ff */
[----:B------:R-:W2:Y:S01]  /*b0f0*/  LDL R211, [R1+0x670] ;  /* 0x0006700001d37983 */ /* 0x000ea20000100800 */
[----:B------:R-:W-:Y:S02]  /*b100*/  IMAD.MOV.U32 R36, RZ, RZ, R44 ;  /* 0x000000ffff247224 */ /* 0x000fe400078e002c */
[----:B------:R-:W-:Y:S01]  /*b110*/  IMAD.MOV.U32 R37, RZ, RZ, R46 ;  /* 0x000000ffff257224 */ /* 0x000fe200078e002e */
[----:B------:R-:W2:Y:S01]  /*b120*/  LDL R199, [R1+0x66c] ;  /* 0x00066c0001c77983 */ /* 0x000ea20000100800 */
[----:B------:R-:W-:-:S02]  /*b130*/  IMAD.MOV.U32 R38, RZ, RZ, R128 ;  /* 0x000000ffff267224 */ /* 0x000fc400078e0080 */
[----:B------:R-:W-:Y:S01]  /*b140*/  IMAD.MOV.U32 R39, RZ, RZ, R130 ;  /* 0x000000ffff277224 */ /* 0x000fe200078e0082 */
[-C--:B------:R-:W-:Y:S01]  /*b150*/  HMMA.16816.F32 R40, R40, R4.reuse, R20 ;  /* 0x000000042828723c */ /* 0x080fe20000001814 */
[----:B------:R-:W1:Y:S04]  /*b160*/  LDSM.16.MT88.4 R20, [R34+UR7+0x1c00] ;  /* 0x001c00072214783b */ /* 0x000e680008004200 */
[----:B------:R-:W2:Y:S01]  /*b170*/  LDL R215, [R1+0x678] ;  /* 0x0006780001d77983 */ /* 0x000ea20000100800 */
[----:B------:R-:W-:Y:S03]  /*b180*/  HMMA.16816.F32 R124, R36, R4, R124 ;  /* 0x00000004247c723c */ /* 0x000fe6000000187c */
[----:B------:R-:W1:Y:S01]  /*b190*/  LDSM.16.MT88.4 R36, [R2+UR7+0x1c00] ;  /* 0x001c00070224783b */ /* 0x000e620008004200 */
        /* <DEDUP_REMOVED lines=13> */
[-C--:B------:R-:W-:Y:S01]  /*b270*/  HMMA.16816.F32 R40, R112, R120.reuse, R40 ;  /* 0x000000787028723c */ /* 0x080fe20000001828 */
[----:B------:R-:W-:Y:S01]  /*b280*/  F2FP.F16.E4M3.UNPACK_B R5, R123 ;  /* 0x0000007bff05723e */ /* 0x000fe200020006ff */
[----:B0-----:R-:W-:Y:S01]  /*b290*/  IMAD.MOV.U32 R132, RZ, RZ, R28 ;  /* 0x000000ffff847224 */ /* 0x001fe200078e001c */
[----:B------:R-:W-:Y:S03]  /*b2a0*/  LDSM.16.M88.4 R116, [R0+UR7+0x8080] ;  /* 0x008080070074783b */ /* 0x000fe60008000200 */
[----:B------:R-:W-:Y:S01]  /*b2b0*/  HMMA.16816.F32 R128, R44, R120, R124 ;  /* 0x000000782c80723c */ /* 0x000fe2000000187c */
[----:B------:R-:W-:Y:S01]  /*b2c0*/  IMAD.MOV.U32 R133, RZ, RZ, R30 ;  /* 0x000000ffff857224 */ /* 0x000fe200078e001e */
[----:B------:R-:W-:Y:S04]  /*b2d0*/  LDSM.16.MT88.4 R44, [R34+UR7+0x2000] ;  /* 0x00200007222c783b */ /* 0x000fe80008004200 */
[----:B------:R-:W0:Y:S01]  /*b2e0*/  LDSM.16.MT88.4 R112, [R2+UR7+0x2000] ;  /* 0x002000070270783b */ /* 0x000e220008004200 */
[----:B------:R-:W-:-:S02]  /*b2f0*/  IMAD.MOV.U32 R124, RZ, RZ, R24 ;  /* 0x000000ffff7c7224 */ /* 0x000fc400078e0018 */
[----:B------:R-:W-:Y:S01]  /*b300*/  IMAD.MOV.U32 R125, RZ, RZ, R26 ;  /* 0x000000ffff7d7224 */ /* 0x000fe200078e001a */
[----:B------:R-:W2:Y:S01]  /*b310*/  LDL R218, [R1+0x690] ;  /* 0x0006900001da7983 */ /* 0x000ea20000100800 */
[----:B-1----:R-:W-:Y:S02]  /*b320*/  IMAD.MOV.U32 R126, RZ, RZ, R20 ;  /* 0x000000ffff7e7224 */ /* 0x002fe400078e0014 */
[----:B------:R-:W-:Y:S02]  /*b330*/  IMAD.MOV.U32 R127, RZ, RZ, R22 ;  /* 0x000000ffff7f7224 */ /* 0x000fe400078e0016 */
[----:B------:R-:W-:Y:S02]  /*b340*/  IMAD.MOV.U32 R134, RZ, RZ, R36 ;  /* 0x000000ffff867224 */ /* 0x000fe400078e0024 */
[----:B------:R-:W-:-:S03]  /*b350*/  IMAD.MOV.U32 R135, RZ, RZ, R38 ;  /* 0x000000ffff877224 */ /* 0x000fc600078e0026 */
[-C--:B------:R-:W-:Y:S01]  /*b360*/  HMMA.16816.F32 R124, R124, R4.reuse, R40 ;  /* 0x000000047c7c723c */ /* 0x080fe20000001828 */
[----:B------:R-:W1:Y:S05]  /*b370*/  LDSM.16.MT88.4 R40, [R34+UR7+0x2400] ;  /* 0x002400072228783b */ /* 0x000e6a0008004200 */
[----:B------:R-:W-:Y:S01]  /*b380*/  HMMA.16816.F32 R132, R132, R4, R128 ;  /* 0x000000048484723c */ /* 0x000fe20000001880 */
[----:B------:R-:W1:Y:S01]  /*b390*/  LDSM.16.MT88.4 R128, [R2+UR7+0x2400] ;  /* 0x002400070280783b */ /* 0x000e620008004200 */
[----:B------:R-:W-:Y:S02]  /*b3a0*/  IMAD.MOV.U32 R24, RZ, RZ, R25 ;  /* 0x000000ffff187224 */ /* 0x000fe400078e0019 */
[----:B------:R-:W-:-:S02]  /*b3b0*/  IMAD.MOV.U32 R25, RZ, RZ, R27 ;  /* 0x000000ffff197224 */ /* 0x000fc400078e001b */
[----:B------:R-:W-:Y:S01]  /*b3c0*/  IMAD.MOV.U32 R26, RZ, RZ, R21 ;  /* 0x000000ffff1a7224 */ /* 0x000fe200078e0015 */
[----:B------:R-:W-:Y:S01]  /*b3d0*/  F2FP.F16.E4M3.UNPACK_B R4, R122.H1 ;  /* 0x0000007aff04723e */ /* 0x000fe200030006ff */
[----:B------:R-:W-:Y:S01]  /*b3e0*/  IMAD.MOV.U32 R27, RZ, RZ, R23 ;  /* 0x000000ffff1b7224 */ /* 0x000fe200078e0017 */
[----:B------:R-:W-:Y:S01]  /*b3f0*/  F2FP.F16.E4M3.UNPACK_B R5, R123.H1 ;  /* 0x0000007bff05723e */ /* 0x000fe200030006ff */
[----:B------:R-:W-:Y:S02]  /*b400*/  IMAD.MOV.U32 R20, RZ, RZ, R29 ;  /* 0x000000ffff147224 */ /* 0x000fe400078e001d */
[----:B------:R-:W-:Y:S02]  /*b410*/  IMAD.MOV.U32 R21, RZ, RZ, R31 ;  /* 0x000000ffff157224 */ /* 0x000fe400078e001f */
[----:B------:R-:W-:Y:S02]  /*b420*/  IMAD.MOV.U32 R22, RZ, RZ, R37 ;  /* 0x000000ffff167224 */ /* 0x000fe400078e0025 */
[----:B------:R-:W-:-:S02]  /*b430*/  IMAD.MOV.U32 R23, RZ, RZ, R39 ;  /* 0x000000ffff177224 */ /* 0x000fc400078e0027 */
[-C--:B------:R-:W-:Y:S01]  /*b440*/  HMMA.16816.F32 R120, R24, R4.reuse, R124 ;  /* 0x000000041878723c */ /* 0x080fe2000000187c */
[----:B0-----:R-:W-:Y:S01]  /*b450*/  IMAD.MOV.U32 R28, RZ, RZ, R112 ;  /* 0x000000ffff1c7224 */ /* 0x001fe200078e0070 */
[----:B------:R-:W-:Y:S04]  /*b460*/  LDSM.16.MT88.4 R24, [R34+UR7+0x2800] ;  /* 0x002800072218783b */ /* 0x000fe80008004200 */
[----:B------:R-:W-:Y:S01]  /*b470*/  HMMA.16816.F32 R124, R20, R4, R132 ;  /* 0x00000004147c723c */ /* 0x000fe20000001884 */
[----:B------:R-:W-:Y:S01]  /*b480*/  IMAD.MOV.U32 R29, RZ, RZ, R114 ;  /* 0x000000ffff1d7224 */ /* 0x000fe200078e0072 */
[----:B------:R-:W0:Y:S05]  /*b490*/  LDSM.16.MT88.4 R36, [R2+UR7+0x2800] ;  /* 0x002800070224783b */ /* 0x000e2a0008004200 */
[----:B------:R-:W-:Y:S01]  /*b4a0*/  F2FP.F16.E4M3.UNPACK_B R4, R116 ;  /* 0x00000074ff04723e */ /* 0x000fe200020006ff */
[----:B------:R-:W-:Y:S01]  /*b4b0*/  IMAD.MOV.U32 R20, RZ, RZ, R44 ;  /* 0x000000ffff147224 */ /* 0x000fe200078e002c */
[----:B------:R-:W-:Y:S01]  /*b4c0*/  F2FP.F16.E4M3.UNPACK_B R5, R117 ;  /* 0x00000075ff05723e */ /* 0x000fe200020006ff */
[----:B------:R-:W-:-:S02]  /*b4d0*/  IMAD.MOV.U32 R21, RZ, RZ, R46 ;  /* 0x000000ffff157224 */ /* 0x000fc400078e002e */
[----:B-1----:R-:W-:Y:S02]  /*b4e0*/  IMAD.MOV.U32 R22, RZ, RZ, R40 ;  /* 0x000000ffff167224 */ /* 0x002fe400078e0028 */
[----:B------:R-:W-:Y:S02]  /*b4f0*/  IMAD.MOV.U32 R23, RZ, RZ, R42 ;  /* 0x000000ffff177224 */ /* 0x000fe400078e002a */
[----:B------:R-:W-:Y:S02]  /*b500*/  IMAD.MOV.U32 R30, RZ, RZ, R128 ;  /* 0x000000ffff1e7224 */ /* 0x000fe400078e0080 */
[----:B------:R-:W-:-:S03]  /*b510*/  IMAD.MOV.U32 R31, RZ, RZ, R130 ;  /* 0x000000ffff1f7224 */ /* 0x000fc600078e0082 */
[-C--:B------:R-:W-:Y:S01]  /*b520*/  HMMA.16816.F32 R120, R20, R4.reuse, R120 ;  /* 0x000000041478723c */ /* 0x080fe20000001878 */
[----:B------:R-:W1:Y:S05]  /*b530*/  LDSM.16.MT88.4 R20, [R34+UR7+0x2c00] ;  /* 0x002c00072214783b */ /* 0x000e6a0008004200 */
[----:B------:R-:W-:Y:S01]  /*b540*/  HMMA.16816.F32 R124, R28, R4, R124 ;  /* 0x000000041c7c723c */ /* 0x000fe2000000187c */
[----:B------:R-:W5:Y:S01]  /*b550*/  LDSM.16.MT88.4 R28, [R2+UR7+0x2c00] ;  /* 0x002c0007021c783b */ /* 0x000f620008004200 */
[----:B------:R-:W-:Y:S01]  /*b560*/  IMAD.MOV.U32 R44, RZ, RZ, R45 ;  /* 0x000000ffff2c7224 */ /* 0x000fe200078e002d */
[----:B------:R-:W-:Y:S01]  /*b570*/  F2FP.F16.E4M3.UNPACK_B R116, R116.H1 ;  /* 0x00000074ff74723e */ /* 0x000fe200030006ff */
[----:B------:R-:W-:Y:S01]  /*b580*/  IMAD.MOV.U32 R45, RZ, RZ, R47 ;  /* 0x000000ffff2d7224 */ /* 0x000fe200078e002f */
[----:B------:R-:W-:Y:S01]  /*b590*/  F2FP.F16.E4M3.UNPACK_B R117, R117.H1 ;  /* 0x00000075ff75723e */ /* 0x000fe200030006ff */
[----:B------:R-:W-:-:S02]  /*b5a0*/  IMAD.MOV.U32 R46, RZ, RZ, R41 ;  /* 0x000000ffff2e7224 */ /* 0x000fc400078e0029 */
[----:B------:R-:W-:Y:S02]  /*b5b0*/  IMAD.MOV.U32 R47, RZ, RZ, R43 ;  /* 0x000000ffff2f7224 */ /* 0x000fe400078e002b */
[----:B------:R-:W-:Y:S02]  /*b5c0*/  IMAD.MOV.U32 R112, RZ, RZ, R113 ;  /* 0x000000ffff707224 */ /* 0x000fe400078e0071 */
[----:B------:R-:W-:Y:S02]  /*b5d0*/  IMAD.MOV.U32 R113, RZ, RZ, R115 ;  /* 0x000000ffff717224 */ /* 0x000fe400078e0073 */
[----:B------:R-:W-:Y:S02]  /*b5e0*/  IMAD.MOV.U32 R114, RZ, RZ, R129 ;  /* 0x000000ffff727224 */ /* 0x000fe400078e0081 */
[----:B------:R-:W-:Y:S02]  /*b5f0*/  IMAD.MOV.U32 R115, RZ, RZ, R131 ;  /* 0x000000ffff737224 */ /* 0x000fe400078e0083 */
[-C--:B------:R-:W-:Y:S01]  /*b600*/  HMMA.16816.F32 R40, R44, R116.reuse, R120 ;  /* 0x000000742c28723c */ /* 0x080fe20000001878 */
[----:B------:R-:W-:Y:S01]  /*b610*/  F2FP.F16.E4M3.UNPACK_B R4, R118 ;  /* 0x00000076ff04723e */ /* 0x000fe200020006ff */
[----:B0-----:R-:W-:Y:S01]  /*b620*/  IMAD.MOV.U32 R132, RZ, RZ, R36 ;  /* 0x000000ffff847224 */ /* 0x001fe200078e0024 */
[----:B------:R-:W-:Y:S01]  /*b630*/  F2FP.F16.E4M3.UNPACK_B R5, R119 ;  /* 0x00000077ff05723e */ /* 0x000fe200020006ff */
[----:B------:R-:W-:Y:S01]  /*b640*/  IMAD.MOV.U32 R133, RZ, RZ, R38 ;  /* 0x000000ffff857224 */ /* 0x000fe200078e0026 */
[----:B------:R-:W0:Y:S01]  /*b650*/  LDSM.16.M88.4 R44, [R3+UR7+0x8080] ;  /* 0x00808007032c783b */ /* 0x000e220008000200 */
[----:B------:R-:W-:Y:S03]  /*b660*/  HMMA.16816.F32 R128, R112, R116, R124 ;  /* 0x000000747080723c */ /* 0x000fe6000000187c */
[----:B------:R-:W3:Y:S04]  /*b670*/  LDSM.16.MT88.4 R120, [R34+UR7+0x3000] ;  /* 0x003000072278783b */ /* 0x000ee80008004200 */
[----:B------:R-:W-:Y:S01]  /*b680*/  IMAD.MOV.U32 R124, RZ, RZ, R24 ;  /* 0x000000ffff7c7224 */ /* 0x000fe200078e0018 */
[----:B------:R-:W3:Y:S01]  /*b690*/  LDSM.16.MT88.4 R112, [R34+UR7+0x3400] ;  /* 0x003400072270783b */ /* 0x000ee20008004200 */
[----:B------:R-:W-:-:S02]  /*b6a0*/  IMAD.MOV.U32 R125, RZ, RZ, R26 ;  /* 0x000000ffff7d7224 */ /* 0x000fc400078e001a */
[----:B-1----:R-:W-:Y:S02]  /*b6b0*/  IMAD.MOV.U32 R126, RZ, RZ, R20 ;  /* 0x000000ffff7e7224 */ /* 0x002fe400078e0014 */
[----:B------:R-:W-:Y:S02]  /*b6c0*/  IMAD.MOV.U32 R127, RZ, RZ, R22 ;  /* 0x000000ffff7f7224 */ /* 0x000fe400078e0016 */
[----:B-----5:R-:W-:Y:S02]  /*b6d0*/  IMAD.MOV.U32 R134, RZ, RZ, R28 ;  /* 0x000000ffff867224 */ /* 0x020fe400078e001c */
[----:B------:R-:W-:-:S03]  /*b6e0*/  IMAD.MOV.U32 R135, RZ, RZ, R30 ;  /* 0x000000ffff877224 */ /* 0x000fc600078e001e */
[-C--:B------:R-:W-:Y:S01]  /*b6f0*/  HMMA.16816.F32 R124, R124, R4.reuse, R40 ;  /* 0x000000047c7c723c */ /* 0x080fe20000001828 */
[----:B------:R-:W1:Y:S05]  /*b700*/  LDSM.16.MT88.4 R40, [R2+UR7+0x3000] ;  /* 0x003000070228783b */ /* 0x000e6a0008004200 */
[----:B------:R-:W-:Y:S01]  /*b710*/  HMMA.16816.F32 R132, R132, R4, R128 ;  /* 0x000000048484723c */ /* 0x000fe20000001880 */
[----:B------:R-:W5:Y:S01]  /*b720*/  LDSM.16.MT88.4 R128, [R2+UR7+0x3400] ;  /* 0x003400070280783b */ /* 0x000f620008004200 */
        /* <DEDUP_REMOVED lines=8> */
[----:B------:R-:W-:Y:S01]  /*b7b0*/  IMAD.MOV.U32 R22, RZ, RZ, R29 ;  /* 0x000000ffff167224 */ /* 0x000fe200078e001d */
[----:B------:R-:W4:Y:S01]  /*b7c0*/  LDSM.16.MT88.4 R36, [R2+UR7+0x3800] ;  /* 0x003800070224783b */ /* 0x000f220008004200 */
[----:B------:R-:W-:-:S02]  /*b7d0*/  IMAD.MOV.U32 R23, RZ, RZ, R31 ;  /* 0x000000ffff177224 */ /* 0x000fc400078e001f */
[-C--:B------:R-:W-:Y:S01]  /*b7e0*/  HMMA.16816.F32 R116, R24, R4.reuse, R124 ;  /* 0x000000041874723c */ /* 0x080fe2000000187c */
[----:B------:R-:W4:Y:S05]  /*b7f0*/  LDSM.16.MT88.4 R24, [R34+UR7+0x3800] ;  /* 0x003800072218783b */ /* 0x000f2a0008004200 */
[----:B------:R-:W-:Y:S07]  /*b800*/  HMMA.16816.F32 R124, R20, R4, R132 ;  /* 0x00000004147c723c */ /* 0x000fee0000001884 */
[----:B0-----:R-:W-:Y:S01]  /*b810*/  F2FP.F16.E4M3.UNPACK_B R4, R44 ;  /* 0x0000002cff04723e */ /* 0x001fe200020006ff */
[----:B---3--:R-:W-:Y:S01]  /*b820*/  IMAD.MOV.U32 R20, RZ, RZ, R120 ;  /* 0x000000ffff147224 */ /* 0x008fe200078e0078 */
[----:B------:R-:W-:Y:S01]  /*b830*/  F2FP.F16.E4M3.UNPACK_B R5, R45 ;  /* 0x0000002dff05723e */ /* 0x000fe200020006ff */
[----:B------:R-:W-:-:S02]  /*b840*/  IMAD.MOV.U32 R21, RZ, RZ, R122 ;  /* 0x000000ffff157224 */ /* 0x000fc400078e007a */
[----:B------:R-:W-:Y:S02]  /*b850*/  IMAD.MOV.U32 R22, RZ, RZ, R112 ;  /* 0x000000ffff167224 */ /* 0x000fe400078e0070 */
[----:B------:R-:W-:Y:S02]  /*b860*/  IMAD.MOV.U32 R23, RZ, RZ, R114 ;  /* 0x000000ffff177224 */ /* 0x000fe400078e0072 */
[----:B-1----:R-:W-:Y:S02]  /*b870*/  IMAD.MOV.U32 R28, RZ, RZ, R40 ;  /* 0x000000ffff1c7224 */ /* 0x002fe400078e0028 */
[----:B------:R-:W-:Y:S02]  /*b880*/  IMAD.MOV.U32 R29, RZ, RZ, R42 ;  /* 0x000000ffff1d7224 */ /* 0x000fe400078e002a */
[----:B-----5:R-:W-:Y:S02]  /*b890*/  IMAD.MOV.U32 R30, RZ, RZ, R128 ;  /* 0x000000ffff1e7224 */ /* 0x020fe400078e0080 */
[----:B------:R-:W-:Y:S01]  /*b8a0*/  IMAD.MOV.U32 R31, RZ, RZ, R130 ;  /* 0x000000ffff1f7224 */ /* 0x000fe200078e0082 */
[-C--:B------:R-:W-:Y:S01]  /*b8b0*/  HMMA.16816.F32 R116, R20, R4.reuse, R116 ;  /* 0x000000041474723c */ /* 0x080fe20000001874 */
[----:B------:R-:W0:Y:S05]  /*b8c0*/  LDSM.16.MT88.4 R20, [R34+UR7+0x3c00] ;  /* 0x003c00072214783b */ /* 0x000e2a0008004200 */
[----:B------:R-:W-:Y:S01]  /*b8d0*/  HMMA.16816.F32 R124, R28, R4, R124 ;  /* 0x000000041c7c723c */ /* 0x000fe2000000187c */
[----:B------:R-:W1:Y:S01]  /*b8e0*/  LDSM.16.MT88.4 R28, [R2+UR7+0x3c00] ;  /* 0x003c0007021c783b */ /* 0x000e620008004200 */
[----:B------:R-:W-:Y:S01]  /*b8f0*/  IMAD.MOV.U32 R120, RZ, RZ, R121 ;  /* 0x000000ffff787224 */ /* 0x000fe200078e0079 */
[----:B------:R-:W-:Y:S01]  /*b900*/  F2FP.F16.E4M3.UNPACK_B R44, R44.H1 ;  /* 0x0000002cff2c723e */ /* 0x000fe200030006ff */
[----:B------:R-:W-:Y:S01]  /*b910*/  IMAD.MOV.U32 R121, RZ, RZ, R123 ;  /* 0x000000ffff797224 */ /* 0x000fe200078e007b */
[----:B------:R-:W-:Y:S01]  /*b920*/  F2FP.F16.E4M3.UNPACK_B R45, R45.H1 ;  /* 0x0000002dff2d723e */ /* 0x000fe200030006ff */
[----:B------:R-:W-:-:S02]  /*b930*/  IMAD.MOV.U32 R122, RZ, RZ, R113 ;  /* 0x000000ffff7a7224 */ /* 0x000fc400078e0071 */
[----:B------:R-:W-:Y:S02]  /*b940*/  IMAD.MOV.U32 R123, RZ, RZ, R115 ;  /* 0x000000ffff7b7224 */ /* 0x000fe400078e0073 */
[----:B------:R-:W-:Y:S02]  /*b950*/  IMAD.MOV.U32 R40, RZ, RZ, R41 ;  /* 0x000000ffff287224 */ /* 0x000fe400078e0029 */
[----:B------:R-:W-:Y:S01]  /*b960*/  IMAD.MOV.U32 R42, RZ, RZ, R129 ;  /* 0x000000ffff2a7224 */ /* 0x000fe200078e0081 */
[----:B------:R-:W-:Y:S01]  /*b970*/  F2FP.F16.E4M3.UNPACK_B R4, R46 ;  /* 0x0000002eff04723e */ /* 0x000fe200020006ff */
[----:B------:R-:W-:Y:S01]  /*b980*/  IMAD.MOV.U32 R41, RZ, RZ, R43 ;  /* 0x000000ffff297224 */ /* 0x000fe200078e002b */
[----:B------:R-:W-:Y:S01]  /*b990*/  F2FP.F16.E4M3.UNPACK_B R5, R47 ;  /* 0x0000002fff05723e */ /* 0x000fe200020006ff */
[----:B------:R-:W-:Y:S01]  /*b9a0*/  IMAD.MOV.U32 R43, RZ, RZ, R131 ;  /* 0x000000ffff2b7224 */ /* 0x000fe200078e0083 */
[----:B------:R-:W-:Y:S01]  /*b9b0*/  LDSM.16.MT88.4 R112, [R2+UR7+0x4000] ;  /* 0x004000070270783b */ /* 0x000fe20008004200 */
[----:B------:R-:W-:Y:S01]  /*b9c0*/  HMMA.16816.F32 R116, R120, R44, R116 ;  /* 0x0000002c7874723c */ /* 0x000fe20000001874 */
[----:B----4-:R-:W-:-:S02]  /*b9d0*/  IMAD.MOV.U32 R132, RZ, RZ, R36 ;  /* 0x000000ffff847224 */ /* 0x010fc400078e0024 */
[----:B------:R-:W-:Y:S01]  /*b9e0*/  IMAD.MOV.U32 R133, RZ, RZ, R38 ;  /* 0x000000ffff857224 */ /* 0x000fe200078e0026 */
[----:B------:R-:W-:Y:S02]  /*b9f0*/  LDSM.16.MT88.4 R120, [R34+UR7+0x4000] ;  /* 0x004000072278783b */ /* 0x000fe40008004200 */
[----:B------:R-:W-:Y:S02]  /*ba00*/  HMMA.16816.F32 R128, R40, R44, R124 ;  /* 0x0000002c2880723c */ /* 0x000fe4000000187c */
[----:B------:R-:W3:Y:S05]  /*ba10*/  LDSM.16.M88.4 R40, [R0+UR7+0x8100] ;  /* 0x008100070028783b */ /* 0x000eea0008000200 */
[----:B------:R-:W-:-:S02]  /*ba20*/  IMAD.MOV.U32 R124, RZ, RZ, R24 ;  /* 0x000000ffff7c7224 */ /* 0x000fc400078e0018 */
[----:B------:R-:W-:Y:S02]  /*ba30*/  IMAD.MOV.U32 R125, RZ, RZ, R26 ;  /* 0x000000ffff7d7224 */ /* 0x000fe400078e001a */
[----:B0-----:R-:W-:Y:S02]  /*ba40*/  IMAD.MOV.U32 R126, RZ, RZ, R20 ;  /* 0x000000ffff7e7224 */ /* 0x001fe400078e0014 */
[----:B------:R-:W-:Y:S02]  /*ba50*/  IMAD.MOV.U32 R127, RZ, RZ, R22 ;  /* 0x000000ffff7f7224 */ /* 0x000fe400078e0016 */
[----:B-1----:R-:W-:Y:S02]  /*ba60*/  IMAD.MOV.U32 R134, RZ, RZ, R28 ;  /* 0x000000ffff867224 */ /* 0x002fe400078e001c */
[----:B------:R-:W-:-:S03]  /*ba70*/  IMAD.MOV.U32 R135, RZ, RZ, R30 ;  /* 0x000000ffff877224 */ /* 0x000fc600078e001e */
        /* <DEDUP_REMOVED lines=12> */
[----:B------:R-:W-:Y:S01]  /*bb40*/  IMAD.MOV.U32 R22, RZ, RZ, R29 ;  /* 0x000000ffff167224 */ /* 0x000fe200078e001d */
[----:B------:R-:W-:Y:S01]  /*bb50*/  LDSM.16.MT88.4 R36, [R34+UR7+0x4800] ;  /* 0x004800072224783b */ /* 0x000fe20008004200 */
[----:B------:R-:W-:Y:S02]  /*bb60*/  IMAD.MOV.U32 R23, RZ, RZ, R31 ;  /* 0x000000ffff177224 */ /* 0x000fe400078e001f */
[-C--:B------:R-:W-:Y:S06]  /*bb70*/  HMMA.16816.F32 R24, R24, R46.reuse, R124 ;  /* 0x0000002e1818723c */ /* 0x080fec000000187c */
[----:B------:R-:W-:Y:S01]  /*bb80*/  HMMA.16816.F32 R124, R20, R46, R132 ;  /* 0x0000002e147c723c */ /* 0x000fe20000001884 */
[----:B---3--:R-:W-:Y:S01]  /*bb90*/  F2FP.F16.E4M3.UNPACK_B R4, R40 ;  /* 0x00000028ff04723e */ /* 0x008fe200020006ff */
[----:B------:R-:W-:Y:S01]  /*bba0*/  IMAD.MOV.U32 R44, RZ, RZ, R120 ;  /* 0x000000ffff2c7224 */ /* 0x000fe200078e0078 */
[----:B------:R-:W-:Y:S01]  /*bbb0*/  F2FP.F16.E4M3.UNPACK_B R5, R41 ;  /* 0x00000029ff05723e */ /* 0x000fe200020006ff */
[----:B------:R-:W-:Y:S01]  /*bbc0*/  IMAD.MOV.U32 R45, RZ, RZ, R122 ;  /* 0x000000ffff2d7224 */ /* 0x000fe200078e007a */
[----:B------:R-:W3:Y:S01]  /*bbd0*/  LDSM.16.MT88.4 R20, [R2+UR7+0x4800] ;  /* 0x004800070214783b */ /* 0x000ee20008004200 */
        /* <DEDUP_REMOVED lines=22> */
[----:B------:R-:W4:Y:S01]  /*bd40*/  LDSM.16.MT88.4 R116, [R34+UR7+0x5000] ;  /* 0x005000072274783b */ /* 0x000f220008004200 */
[----:B------:R-:W-:Y:S01]  /*bd50*/  HMMA.16816.F32 R44, R120, R40, R44 ;  /* 0x00000028782c723c */ /* 0x000fe2000000182c */
[----:B---3--:R-:W-:-:S02]  /*bd60*/  IMAD.MOV.U32 R132, RZ, RZ, R20 ;  /* 0x000000ffff847224 */ /* 0x008fc400078e0014 */
[----:B------:R-:W-:Y:S01]  /*bd70*/  IMAD.MOV.U32 R133, RZ, RZ, R22 ;  /* 0x000000ffff857224 */ /* 0x000fe200078e0016 */
[----:B------:R-:W3:Y:S02]  /*bd80*/  LDSM.16.MT88.4 R120, [R2+UR7+0x5000] ;  /* 0x005000070278783b */ /* 0x000ee40008004200 */
[----:B------:R-:W-:Y:S02]  /*bd90*/  HMMA.16816.F32 R128, R112, R40, R124 ;  /* 0x000000287080723c */ /* 0x000fe4000000187c */
[----:B------:R-:W5:Y:S05]  /*bda0*/  LDSM.16.M88.4 R124, [R3+UR7+0x8100] ;  /* 0x00810007037c783b */ /* 0x000f6a0008000200 */
        /* <DEDUP_REMOVED lines=19> */
[----:B------:R-:W2:Y:S01]  /*bee0*/  LDSM.16.MT88.4 R20, [R34+UR7+0x5800] ;  /* 0x005800072214783b */ /* 0x000ea20008004200 */
[----:B------:R-:W-:-:S02]  /*bef0*/  IMAD.MOV.U32 R43, RZ, RZ, R31 ;  /* 0x000000ffff2b7224 */ /* 0x000fc400078e001f */
[-C--:B------:R-:W-:Y:S01]  /*bf00*/  HMMA.16816.F32 R24, R36, R4.reuse, R44 ;  /* 0x000000042418723c */ /* 0x080fe2000000182c */
[----:B----4-:R-:W-:Y:S01]  /*bf10*/  IMAD.MOV.U32 R28, RZ, RZ, R116 ;  /* 0x000000ffff1c7224 */ /* 0x010fe200078e0074 */
[----:B------:R-:W4:Y:S04]  /*bf20*/  LDSM.16.MT88.4 R36, [R2+UR7+0x5800] ;  /* 0x005800070224783b */ /* 0x000f280008004200 */
[----:B------:R-:W-:Y:S01]  /*bf30*/  HMMA.16816.F32 R40, R40, R4, R128 ;  /* 0x000000042828723c */ /* 0x000fe20000001880 */
[----:B------:R-:W-:Y:S01]  /*bf40*/  IMAD.MOV.U32 R29, RZ, RZ, R118 ;  /* 0x000000ffff1d7224 */ /* 0x000fe200078e0076 */
[----:B------:R-:W-:Y:S01]  /*bf50*/  LDSM.16.MT88.4 R128, [R34+UR7+0x6400] ;  /* 0x006400072280783b */ /* 0x000fe20008004200 */
[----:B---3--:R-:W-:Y:S02]  /*bf60*/  IMAD.MOV.U32 R44, RZ, RZ, R120 ;  /* 0x000000ffff2c7224 */ /* 0x008fe400078e0078 */
[----:B------:R-:W-:-:S02]  /*bf70*/  IMAD.MOV.U32 R45, RZ, RZ, R122 ;  /* 0x000000ffff2d7224 */ /* 0x000fc400078e007a */
[----:B-----5:R-:W-:Y:S02]  /*bf80*/  F2FP.F16.E4M3.UNPACK_B R4, R124 ;  /* 0x0000007cff04723e */ /* 0x020fe400020006ff */
[----:B------:R-:W-:Y:S01]  /*bf90*/  F2FP.F16.E4M3.UNPACK_B R5, R125 ;  /* 0x0000007dff05723e */ /* 0x000fe200020006ff */
        /* <DEDUP_REMOVED lines=20> */
[----:B--2---:R-:W-:Y:S01]  /*c0e0*/  IMAD.MOV.U32 R132, RZ, RZ, R20 ;  /* 0x000000ffff847224 */ /* 0x004fe200078e0014 */
[----:B------:R-:W-:Y:S01]  /*c0f0*/  F2FP.F16.E4M3.UNPACK_B R5, R127 ;  /* 0x0000007fff05723e */ /* 0x000fe200020006ff */
[----:B------:R-:W-:Y:S01]  /*c100*/  IMAD.MOV.U32 R133, RZ, RZ, R22 ;  /* 0x000000ffff857224 */ /* 0x000fe200078e0016 */
[----:B------:R-:W2:Y:S01]  /*c110*/  LDSM.16.M88.4 R116, [R0+UR7+0x8180] ;  /* 0x008180070074783b */ /* 0x000ea20008000200 */
[----:B------:R-:W-:Y:S01]  /*c120*/  HMMA.16816.F32 R40, R112, R124, R40 ;  /* 0x0000007c7028723c */ /* 0x000fe20000001828 */
[----:B----4-:R-:W-:-:S02]  /*c130*/  IMAD.MOV.U32 R120, RZ, RZ, R36 ;  /* 0x000000ffff787224 */ /* 0x010fc400078e0024 */
[----:B------:R-:W-:Y:S01]  /*c140*/  IMAD.MOV.U32 R121, RZ, RZ, R38 ;  /* 0x000000ffff797224 */ /* 0x000fe200078e0026 */
[----:B------:R-:W3:Y:S01]  /*c150*/  LDSM.16.MT88.4 R112, [R34+UR7+0x6000] ;  /* 0x006000072270783b */ /* 0x000ee20008004200 */
[----:B0-----:R-:W-:Y:S02]  /*c160*/  IMAD.MOV.U32 R134, RZ, RZ, R28 ;  /* 0x000000ffff867224 */ /* 0x001fe400078e001c */
[----:B------:R-:W-:Y:S02]  /*c170*/  IMAD.MOV.U32 R135, RZ, RZ, R30 ;  /* 0x000000ffff877224 */ /* 0x000fe400078e001e */
[----:B-1----:R-:W-:Y:S02]  /*c180*/  IMAD.MOV.U32 R122, RZ, RZ, R44 ;  /* 0x000000ffff7a7224 */ /* 0x002fe400078e002c */
[----:B------:R-:W-:-:S07]  /*c190*/  IMAD.MOV.U32 R123, RZ, RZ, R46 ;  /* 0x000000ffff7b7224 */ /* 0x000fce00078e002e */
        /* <DEDUP_REMOVED lines=13> */
[----:B--2---:R-:W-:Y:S01]  /*c270*/  F2FP.F16.E4M3.UNPACK_B R4, R116 ;  /* 0x00000074ff04723e */ /* 0x004fe200020006ff */
[----:B------:R-:W-:Y:S01]  /*c280*/  IMAD.MOV.U32 R31, RZ, RZ, R47 ;  /* 0x000000ffff1f7224 */ /* 0x000fe200078e002f */
[----:B------:R-:W-:Y:S01]  /*c290*/  F2FP.F16.E4M3.UNPACK_B R5, R117 ;  /* 0x00000075ff05723e */ /* 0x000fe200020006ff */
[-C--:B------:R-:W-:Y:S01]  /*c2a0*/  HMMA.16816.F32 R132, R20, R126.reuse, R132 ;  /* 0x0000007e1484723c */ /* 0x080fe20000001884 */
[----:B------:R-:W2:Y:S04]  /*c2b0*/  LDSM.16.MT88.4 R20, [R34+UR7+0x6800] ;  /* 0x006800072214783b */ /* 0x000ea80008004200 */
[----:B------:R-:W4:Y:S01]  /*c2c0*/  LDSM.16.MT88.4 R36, [R34+UR7+0x6c00] ;  /* 0x006c00072224783b */ /* 0x000f220008004200 */
[----:B------:R-:W-:Y:S03]  /*c2d0*/  HMMA.16816.F32 R44, R28, R126, R40 ;  /* 0x0000007e1c2c723c */ /* 0x000fe60000001828 */
[----:B------:R-:W5:Y:S04]  /*c2e0*/  LDSM.16.MT88.4 R40, [R2+UR7+0x6800] ;  /* 0x006800070228783b */ /* 0x000f680008004200 */
[----:B---3--:R-:W-:-:S02]  /*c2f0*/  IMAD.MOV.U32 R28, RZ, RZ, R112 ;  /* 0x000000ffff1c7224 */ /* 0x008fc400078e0070 */
[----:B------:R-:W-:Y:S02]  /*c300*/  IMAD.MOV.U32 R29, RZ, RZ, R114 ;  /* 0x000000ffff1d7224 */ /* 0x000fe400078e0072 */
[----:B------:R-:W-:Y:S02]  /*c310*/  IMAD.MOV.U32 R30, RZ, RZ, R128 ;  /* 0x000000ffff1e7224 */ /* 0x000fe400078e0080 */
[----:B------:R-:W-:Y:S02]  /*c320*/  IMAD.MOV.U32 R31, RZ, RZ, R130 ;  /* 0x000000ffff1f7224 */ /* 0x000fe400078e0082 */
[----:B0-----:R-:W-:Y:S02]  /*c330*/  IMAD.MOV.U32 R124, RZ, RZ, R24 ;  /* 0x000000ffff7c7224 */ /* 0x001fe400078e0018 */
[----:B------:R-:W-:Y:S02]  /*c340*/  IMAD.MOV.U32 R125, RZ, RZ, R26 ;  /* 0x000000ffff7d7224 */ /* 0x000fe400078e001a */
[----:B-1----:R-:W-:-:S02]  /*c350*/  IMAD.MOV.U32 R126, RZ, RZ, R120 ;  /* 0x000000ffff7e7224 */ /* 0x002fc400078e0078 */
[----:B------:R-:W-:Y:S01]  /*c360*/  IMAD.MOV.U32 R127, RZ, RZ, R122 ;  /* 0x000000ffff7f7224 */ /* 0x000fe200078e007a */
[----:B------:R-:W-:Y:S01]  /*c370*/  HMMA.16816.F32 R28, R28, R4, R132 ;  /* 0x000000041c1c723c */ /* 0x000fe20000001884 */
[----:B------:R-:W-:Y:S01]  /*c380*/  IMAD.MOV.U32 R112, RZ, RZ, R113 ;  /* 0x000000ffff707224 */ /* 0x000fe200078e0071 */
[----:B------:R-:W-:-:S04]  /*c390*/  F2FP.F16.E4M3.UNPACK_B R116, R116.H1 ;  /* 0x00000074ff74723e */ /* 0x000fc800030006ff */
[----:B------:R-:W-:Y:S01]  /*c3a0*/  HMMA.16816.F32 R44, R124, R4, R44 ;  /* 0x000000047c2c723c */ /* 0x000fe2000000182c */
[----:B------:R-:W0:Y:S01]  /*c3b0*/  LDSM.16.MT88.4 R124, [R2+UR7+0x6c00] ;  /* 0x006c0007027c783b */ /* 0x000e220008004200 */
[----:B------:R-:W-:Y:S01]  /*c3c0*/  IMAD.MOV.U32 R113, RZ, RZ, R115 ;  /* 0x000000ffff717224 */ /* 0x000fe200078e0073 */
[----:B------:R-:W-:Y:S01]  /*c3d0*/  F2FP.F16.E4M3.UNPACK_B R117, R117.H1 ;  /* 0x00000075ff75723e */ /* 0x000fe200030006ff */
[----:B------:R-:W-:Y:S01]  /*c3e0*/  IMAD.MOV.U32 R114, RZ, RZ, R129 ;  /* 0x000000ffff727224 */ /* 0x000fe200078e0081 */
[----:B------:R-:W-:Y:S01]  /*c3f0*/  LDSM.16.MT88.4 R132, [R34+UR7+0x7400] ;  /* 0x007400072284783b */ /* 0x000fe20008004200 */
[----:B------:R-:W-:Y:S02]  /*c400*/  IMAD.MOV.U32 R115, RZ, RZ, R131 ;  /* 0x000000ffff737224 */ /* 0x000fe400078e0083 */
[----:B------:R-:W-:Y:S02]  /*c410*/  IMAD.MOV.U32 R24, RZ, RZ, R25 ;  /* 0x000000ffff187224 */ /* 0x000fe400078e0019 */
[----:B------:R-:W-:-:S02]  /*c420*/  IMAD.MOV.U32 R25, RZ, RZ, R27 ;  /* 0x000000ffff197224 */ /* 0x000fc400078e001b */
[----:B------:R-:W-:Y:S02]  /*c430*/  IMAD.MOV.U32 R26, RZ, RZ, R121 ;  /* 0x000000ffff1a7224 */ /* 0x000fe400078e0079 */
[----:B------:R-:W-:-:S04]  /*c440*/  IMAD.MOV.U32 R27, RZ, RZ, R123 ;  /* 0x000000ffff1b7224 */ /* 0x000fc800078e007b */
[-C--:B------:R-:W-:Y:S01]  /*c450*/  HMMA.16816.F32 R28, R112, R116.reuse, R28 ;  /* 0x00000074701c723c */ /* 0x080fe2000000181c */
[----:B------:R-:W-:Y:S01]  /*c460*/  F2FP.F16.E4M3.UNPACK_B R4, R118 ;  /* 0x00000076ff04723e */ /* 0x000fe200020006ff */
[----:B--2---:R-:W-:Y:S01]  /*c470*/  IMAD.MOV.U32 R128, RZ, RZ, R20 ;  /* 0x000000ffff807224 */ /* 0x004fe200078e0014 */
[----:B------:R-:W-:Y:S01]  /*c480*/  F2FP.F16.E4M3.UNPACK_B R5, R119 ;  /* 0x00000077ff05723e */ /* 0x000fe200020006ff */
[----:B------:R-:W-:Y:S01]  /*c490*/  IMAD.MOV.U32 R129, RZ, RZ, R22 ;  /* 0x000000ffff817224 */ /* 0x000fe200078e0016 */
[----:B------:R-:W-:Y:S01]  /*c4a0*/  LDSM.16.MT88.4 R112, [R34+UR7+0x7000] ;  /* 0x007000072270783b */ /* 0x000fe20008004200 */
[----:B------:R-:W-:Y:S01]  /*c4b0*/  HMMA.16816.F32 R44, R24, R116, R44 ;  /* 0x00000074182c723c */ /* 0x000fe2000000182c */
[----:B----4-:R-:W-:Y:S02]  /*c4c0*/  IMAD.MOV.U32 R130, RZ, RZ, R36 ;  /* 0x000000ffff827224 */ /* 0x010fe400078e0024 */
[----:B------:R-:W-:Y:S01]  /*c4d0*/  IMAD.MOV.U32 R131, RZ, RZ, R38 ;  /* 0x000000ffff837224 */ /* 0x000fe200078e0026 */
[----:B------:R-:W1:Y:S01]  /*c4e0*/  LDSM.16.M88.4 R24, [R3+UR7+0x8180] ;  /* 0x008180070318783b */ /* 0x000e620008000200 */
[----:B-----5:R-:W-:-:S02]  /*c4f0*/  IMAD.MOV.U32 R120, RZ, RZ, R40 ;  /* 0x000000ffff787224 */ /* 0x020fc400078e0028 */
[----:B------:R-:W-:Y:S02]  /*c500*/  IMAD.MOV.U32 R121, RZ, RZ, R42 ;  /* 0x000000ffff797224 */ /* 0x000fe400078e002a */
[----:B0-----:R-:W-:Y:S02]  /*c510*/  IMAD.MOV.U32 R122, RZ, RZ, R124 ;  /* 0x000000ffff7a7224 */ /* 0x001fe400078e007c */
[----:B------:R-:W-:-:S07]  /*c520*/  IMAD.MOV.U32 R123, RZ, RZ, R126 ;  /* 0x000000ffff7b7224 */ /* 0x000fce00078e007e */
[-C--:B------:R-:W-:Y:S01]  /*c530*/  HMMA.16816.F32 R28, R128, R4.reuse, R28 ;  /* 0x00000004801c723c */ /* 0x080fe2000000181c */
[----:B------:R-:W0:Y:S01]  /*c540*/  LDSM.16.MT88.4 R128, [R2+UR7+0x7000] ;  /* 0x007000070280783b */ /* 0x000e220008004200 */
[----:B------:R-:W-:Y:S01]  /*c550*/  IMAD.MOV.U32 R20, RZ, RZ, R21 ;  /* 0x000000ffff147224 */ /* 0x000fe200078e0015 */
[----:B------:R-:W-:Y:S01]  /*c560*/  F2FP.F16.E4M3.UNPACK_B R118, R118.H1 ;  /* 0x00000076ff76723e */ /* 0x000fe200030006ff */
[----:B------:R-:W-:Y:S01]  /*c570*/  IMAD.MOV.U32 R22, RZ, RZ, R37 ;  /* 0x000000ffff167224 */ /* 0x000fe200078e0025 */
[----:B------:R-:W-:Y:S01]  /*c580*/  F2FP.F16.E4M3.UNPACK_B R119, R119.H1 ;  /* 0x00000077ff77723e */ /* 0x000fe200030006ff */
[----:B------:R-:W-:Y:S01]  /*c590*/  HMMA.16816.F32 R44, R120, R4, R44 ;  /* 0x00000004782c723c */ /* 0x000fe2000000182c */
[----:B------:R-:W2:Y:S01]  /*c5a0*/  LDSM.16.MT88.4 R120, [R2+UR7+0x7400] ;  /* 0x007400070278783b */ /* 0x000ea20008004200 */
[----:B------:R-:W-:Y:S02]  /*c5b0*/  IMAD.MOV.U32 R21, RZ, RZ, R23 ;  /* 0x000000ffff157224 */ /* 0x000fe400078e0017 */
[----:B------:R-:W-:Y:S01]  /*c5c0*/  IMAD.MOV.U32 R23, RZ, RZ, R39 ;  /* 0x000000ffff177224 */ /* 0x000fe200078e0027 */
[----:B------:R-:W3:Y:S01]  /*c5d0*/  LDL R124, [R1+0x530] ;  /* 0x00053000017c7983 */ /* 0x000ee20000100800 */
[----:B------:R-:W-:-:S02]  /*c5e0*/  IMAD.MOV.U32 R36, RZ, RZ, R41 ;  /* 0x000000ffff247224 */ /* 0x000fc400078e0029 */
[----:B------:R-:W-:Y:S01]  /*c5f0*/  IMAD.MOV.U32 R37, RZ, RZ, R43 ;  /* 0x000000ffff257224 */ /* 0x000fe200078e002b */
[----:B------:R-:W4:Y:S01]  /*c600*/  LDL R126, [R1+0x534] ;  /* 0x00053400017e7983 */ /* 0x000f220000100800 */
[----:B------:R-:W-:Y:S02]  /*c610*/  IMAD.MOV.U32 R38, RZ, RZ, R125 ;  /* 0x000000ffff267224 */ /* 0x000fe400078e007d */
[----:B------:R-:W-:Y:S01]  /*c620*/  IMAD.MOV.U32 R39, RZ, RZ, R127 ;  /* 0x000000ffff277224 */ /* 0x000fe200078e007f */
[----:B------:R-:W5:Y:S05]  /*c630*/  LDL R125, [R1+0x520] ;  /* 0x00052000017d7983 */ /* 0x000f6a0000100800 */
[-C--:B------:R-:W-:Y:S01]  /*c640*/  HMMA.16816.F32 R20, R20, R118.reuse, R28 ;  /* 0x000000761414723c */ /* 0x080fe2000000181c */
[----:B-1----:R-:W-:Y:S01]  /*c650*/  F2FP.F16.E4M3.UNPACK_B R4, R24 ;  /* 0x00000018ff04723e */ /* 0x002fe200020006ff */
[----:B------:R-:W-:Y:S01]  /*c660*/  IMAD.MOV.U32 R40, RZ, RZ, R112 ;  /* 0x000000ffff287224 */ /* 0x000fe200078e0070 */
[----:B------:R-:W-:Y:S01]  /*c670*/  F2FP.F16.E4M3.UNPACK_B R5, R25 ;  /* 0x00000019ff05723e */ /* 0x000fe200020006ff */
[----:B------:R-:W-:Y:S01]  /*c680*/  IMAD.MOV.U32 R41, RZ, RZ, R114 ;  /* 0x000000ffff297224 */ /* 0x000fe200078e0072 */
[----:B------:R-:W-:Y:S01]  /*c690*/  F2FP.F16.E4M3.UNPACK_B R3, R27 ;  /* 0x0000001bff03723e */ /* 0x000fe200020006ff */
[----:B------:R-:W-:Y:S01]  /*c6a0*/  HMMA.16816.F32 R36, R36, R118, R44 ;  /* 0x000000762424723c */ /* 0x000fe2000000182c */
[----:B------:R-:W-:Y:S01]  /*c6b0*/  IMAD.MOV.U32 R42, RZ, RZ, R132 ;  /* 0x000000ffff2a7224 */ /* 0x000fe200078e0084 */
[----:B------:R-:W1:Y:S01]  /*c6c0*/  LDSM.16.MT88.4 R44, [R2+UR7+0x7800] ;  /* 0x00780007022c783b */ /* 0x000e620008004200 */
[----:B------:R-:W-:-:S03]  /*c6d0*/  IMAD.MOV.U32 R43, RZ, RZ, R134 ;  /* 0x000000ffff2b7224 */ /* 0x000fc600078e0086 */
[----:B------:R-:W3:Y:S01]  /*c6e0*/  LDL R127, [R1+0x514] ;  /* 0x00051400017f7983 */ /* 0x000ee20000100800 */
[----:B0-----:R-:W-:Y:S02]  /*c6f0*/  IMAD.MOV.U32 R28, RZ, RZ, R128 ;  /* 0x000000ffff1c7224 */ /* 0x001fe400078e0080 */
[----:B------:R-:W-:Y:S02]  /*c700*/  IMAD.MOV.U32 R29, RZ, RZ, R130 ;  /* 0x000000ffff1d7224 */ /* 0x000fe400078e0082 */
[----:B--2---:R-:W-:Y:S02]  /*c710*/  IMAD.MOV.U32 R30, RZ, RZ, R120 ;  /* 0x000000ffff1e7224 */ /* 0x004fe400078e0078 */
[----:B------:R-:W-:-:S05]  /*c720*/  IMAD.MOV.U32 R31, RZ, RZ, R122 ;  /* 0x000000ffff1f7224 */ /* 0x000fca00078e007a */
[-C--:B------:R-:W-:Y:S01]  /*c730*/  HMMA.16816.F32 R20, R40, R4.reuse, R20 ;  /* 0x000000042814723c */ /* 0x080fe20000001814 */
[----:B------:R-:W0:Y:S04]  /*c740*/  LDSM.16.MT88.4 R40, [R34+UR7+0x7800] ;  /* 0x007800072228783b */ /* 0x000e280008004200 */
[----:B------:R-:W2:Y:S01]  /*c750*/  LDSM.16.MT88.4 R32, [R34+UR7+0x7c00] ;  /* 0x007c00072220783b */ /* 0x000ea20008004200 */
[----:B------:R-:W-:Y:S03]  /*c760*/  HMMA.16816.F32 R28, R28, R4, R36 ;  /* 0x000000041c1c723c */ /* 0x000fe60000001824 */
[----:B------:R1:W2:Y:S01]  /*c770*/  LDSM.16.MT88.4 R36, [R2+UR7+0x7c00] ;  /* 0x007c00070224783b */ /* 0x0002a20008004200 */
[----:B------:R-:W-:Y:S01]  /*c780*/  IMAD.MOV.U32 R112, RZ, RZ, R113 ;  /* 0x000000ffff707224 */ /* 0x000fe200078e0071 */
[----:B------:R-:W-:Y:S01]  /*c790*/  F2FP.F16.E4M3.UNPACK_B R24, R24.H1 ;  /* 0x00000018ff18723e */ /* 0x000fe200030006ff */
[----:B------:R-:W-:Y:S01]  /*c7a0*/  IMAD.MOV.U32 R113, RZ, RZ, R115 ;  /* 0x000000ffff717224 */ /* 0x000fe200078e0073 */
[----:B------:R-:W-:Y:S01]  /*c7b0*/  F2FP.F16.E4M3.UNPACK_B R25, R25.H1 ;  /* 0x00000019ff19723e */ /* 0x000fe200030006ff */
[----:B------:R-:W-:Y:S01]  /*c7c0*/  IMAD.MOV.U32 R114, RZ, RZ, R133 ;  /* 0x000000ffff727224 */ /* 0x000fe200078e0085 */
[----:B------:R-:W4:Y:S01]  /*c7d0*/  LDL R120, [R1+0x4d0] ;  /* 0x0004d00001787983 */ /* 0x000f220000100800 */
[----:B------:R-:W-:-:S02]  /*c7e0*/  IMAD.MOV.U32 R115, RZ, RZ, R135 ;  /* 0x000000ffff737224 */ /* 0x000fc400078e0087 */
[----:B------:R-:W-:Y:S01]  /*c7f0*/  IMAD.MOV.U32 R116, RZ, RZ, R129 ;  /* 0x000000ffff747224 */ /* 0x000fe200078e0081 */
[----:B------:R-:W5:Y:S01]  /*c800*/  LDL R122, [R1+0x510] ;  /* 0x00051000017a7983 */ /* 0x000f620000100800 */
[----:B------:R-:W-:Y:S02]  /*c810*/  IMAD.MOV.U32 R117, RZ, RZ, R131 ;  /* 0x000000ffff757224 */ /* 0x000fe400078e0083 */
[----:B------:R-:W-:Y:S02]  /*c820*/  IMAD.MOV.U32 R118, RZ, RZ, R121 ;  /* 0x000000ffff767224 */ /* 0x000fe400078e0079 */
[----:B------:R-:W-:Y:S01]  /*c830*/  IMAD.MOV.U32 R119, RZ, RZ, R123 ;  /* 0x000000ffff777224 */ /* 0x000fe200078e007b */
[-C--:B------:R-:W-:Y:S01]  /*c840*/  HMMA.16816.F32 R20, R112, R24.reuse, R20 ;  /* 0x000000187014723c */ /* 0x080fe20000001814 */
[----:B-1----:R-:W-:Y:S01]  /*c850*/  F2FP.F16.E4M3.UNPACK_B R2, R26 ;  /* 0x0000001aff02723e */ /* 0x002fe200020006ff */
[----:B------:R-:W3:Y:S04]  /*c860*/  LDL R123, [R1+0x4f0] ;  /* 0x0004f000017b7983 */ /* 0x000ee80000100800 */
[----:B------:R-:W-:Y:S01]  /*c870*/  HMMA.16816.F32 R28, R116, R24, R28 ;  /* 0x00000018741c723c */ /* 0x000fe2000000181c */
[----:B------:R-:W5:Y:S06]  /*c880*/  LDL R121, [R1+0x500] ;  /* 0x0005000001797983 */ /* 0x000f6c0000100800 */
[----:B------:R-:W-:-:S02]  /*c890*/  IMAD.MOV.U32 R116, RZ, RZ, R44 ;  /* 0x000000ffff747224 */ /* 0x000fc400078e002c */
[----:B------:R-:W-:Y:S02]  /*c8a0*/  IMAD.MOV.U32 R117, RZ, RZ, R46 ;  /* 0x000000ffff757224 */ /* 0x000fe400078e002e */
[----:B0-----:R-:W-:Y:S02]  /*c8b0*/  IMAD.MOV.U32 R112, RZ, RZ, R40 ;  /* 0x000000ffff707224 */ /* 0x001fe400078e0028 */
[----:B------:R-:W-:Y:S02]  /*c8c0*/  IMAD.MOV.U32 R113, RZ, RZ, R42 ;  /* 0x000000ffff717224 */ /* 0x000fe400078e002a */
[----:B--2---:R-:W-:Y:S02]  /*c8d0*/  IMAD.MOV.U32 R114, RZ, RZ, R32 ;  /* 0x000000ffff727224 */ /* 0x004fe400078e0020 */
[----:B------:R-:W-:Y:S02]  /*c8e0*/  IMAD.MOV.U32 R115, RZ, RZ, R34 ;  /* 0x000000ffff737224 */ /* 0x000fe400078e0022 */
[----:B------:R-:W-:-:S02]  /*c8f0*/  IMAD.MOV.U32 R118, RZ, RZ, R36 ;  /* 0x000000ffff767224 */ /* 0x000fc400078e0024 */
[----:B------:R-:W-:Y:S01]  /*c900*/  IMAD.MOV.U32 R119, RZ, RZ, R38 ;  /* 0x000000ffff777224 */ /* 0x000fe200078e0026 */
[----:B------:R-:W2:Y:S02]  /*c910*/  LDL R36, [R1+0x3bc] ;  /* 0x0003bc0001247983 */ /* 0x000ea40000100800 */
[-C--:B------:R-:W-:Y:S06]  /*c920*/  HMMA.16816.F32 R20, R112, R2.reuse, R20 ;  /* 0x000000027014723c */ /* 0x080fec0000001814 */
[----:B------:R-:W-:Y:S01]  /*c930*/  HMMA.16816.F32 R28, R116, R2, R28 ;  /* 0x00000002741c723c */ /* 0x000fe2000000181c */
[----:B------:R-:W-:-:S02]  /*c940*/  IMAD.MOV.U32 R24, RZ, RZ, R41 ;  /* 0x000000ffff187224 */ /* 0x000fc400078e0029 */
[----:B------:R-:W-:Y:S02]  /*c950*/  IMAD.MOV.U32 R25, RZ, RZ, R43 ;  /* 0x000000ffff197224 */ /* 0x000fe400078e002b */
[----:B------:R-:W-:Y:S02]  /*c960*/  IMAD.MOV.U32 R32, RZ, RZ, R45 ;  /* 0x000000ffff207224 */ /* 0x000fe400078e002d */
[----:B------:R-:W-:Y:S01]  /*c970*/  F2FP.F16.E4M3.UNPACK_B R2, R26.H1 ;  /* 0x0000001aff02723e */ /* 0x000fe200030006ff */
[----:B------:R-:W-:Y:S01]  /*c980*/  IMAD.MOV.U32 R26, RZ, RZ, R33 ;  /* 0x000000ffff1a7224 */ /* 0x000fe200078e0021 */
[----:B------:R-:W-:Y:S01]  /*c990*/  F2FP.F16.E4M3.UNPACK_B R3, R27.H1 ;  /* 0x0000001bff03723e */ /* 0x000fe200030006ff */
[----:B------:R-:W-:Y:S02]  /*c9a0*/  IMAD.MOV.U32 R27, RZ, RZ, R35 ;  /* 0x000000ffff1b7224 */ /* 0x000fe400078e0023 */
[----:B------:R-:W-:Y:S02]  /*c9b0*/  IMAD.MOV.U32 R33, RZ, RZ, R47 ;  /* 0x000000ffff217224 */ /* 0x000fe400078e002f */
[----:B------:R-:W-:-:S02]  /*c9c0*/  IMAD.MOV.U32 R34, RZ, RZ, R37 ;  /* 0x000000ffff227224 */ /* 0x000fc400078e0025 */
[----:B------:R-:W-:Y:S02]  /*c9d0*/  IMAD.MOV.U32 R35, RZ, RZ, R39 ;  /* 0x000000ffff237224 */ /* 0x000fe400078e0027 */
[-C--:B------:R-:W-:Y:S06]  /*c9e0*/  HMMA.16816.F32 R24, R24, R2.reuse, R20 ;  /* 0x000000021818723c */ /* 0x080fec0000001814 */
[----:B------:R-:W-:Y:S01]  /*c9f0*/  HMMA.16816.F32 R20, R32, R2, R28 ;  /* 0x000000022014723c */ /* 0x000fe2000000181c */
[----:B------:R-:W4:Y:S04]  /*ca00*/  LDL R31, [R1+0x3a8] ;  /* 0x0003a800011f7983 */ /* 0x000f280000100800 */
[----:B------:R-:W3:Y:S04]  /*ca10*/  LDL R34, [R1+0x3b8] ;  /* 0x0003b80001227983 */ /* 0x000ee80000100800 */
[----:B------:R-:W5:Y:S04]  /*ca20*/  LDL R33, [R1+0x3c8] ;  /* 0x0003c80001217983 */ /* 0x000f680000100800 */
[----:B------:R-:W2:Y:S04]  /*ca30*/  LDL R32, [R1+0x3d8] ;  /* 0x0003d80001207983 */ /* 0x000ea80000100800 */
[----:B------:R-:W2:Y:S01]  /*ca40*/  LDL R35, [R1+0x3cc] ;  /* 0x0003cc0001237983 */ /* 0x000ea20000100800 */
[----:B------:R-:W-:Y:S01]  /*ca50*/  FMUL R28, R24, UR12 ;  /* 0x0000000c181c7c20 */ /* 0x000fe20008400000 */
[----:B------:R-:W-:Y:S01]  /*ca60*/  FMUL R19, R25, UR12 ;  /* 0x0000000c19137c20 */ /* 0x000fe20008400000 */
[----:B------:R-:W-:Y:S01]  /*ca70*/  FMUL R2, R26, UR12 ;  /* 0x0000000c1a027c20 */ /* 0x000fe20008400000 */
[----:B------:R-:W-:-:S03]  /*ca80*/  FMUL R18, R27, UR12 ;  /* 0x0000000c1b127c20 */ /* 0x000fc60008400000 */
[----:B------:R-:W-:Y:S01]  /*ca90*/  FMUL R3, R20, UR12 ;  /* 0x0000000c14037c20 */ /* 0x000fe20008400000 */
[----:B------:R-:W-:Y:S01]  /*caa0*/  FMUL R5, R21, UR12 ;  /* 0x0000000c15057c20 */ /* 0x000fe20008400000 */
[----:B------:R-:W-:Y:S01]  /*cab0*/  FMUL R0, R22, UR12 ;  /* 0x0000000c16007c20 */ /* 0x000fe20008400000 */
[----:B------:R-:W-:Y:S01]  /*cac0*/  FMUL R4, R23, UR12 ;  /* 0x0000000c17047c20 */ /* 0x000fe20008400000 */
[----:B------:R-:W-:Y:S02]  /*cad0*/  FMNMX R28, R28, R19, !PT ;  /* 0x000000131c1c7209 */ /* 0x000fe40007800000 */
[----:B------:R-:W-:Y:S02]  /*cae0*/  FMNMX R2, R2, R18, !PT ;  /* 0x0000001202027209 */ /* 0x000fe40007800000 */
[----:B------:R-:W-:Y:S02]  /*caf0*/  FMNMX R3, R3, R5, !PT ;  /* 0x0000000503037209 */ /* 0x000fe40007800000 */
[----:B------:R-:W-:Y:S01]  /*cb00*/  FMNMX R0, R0, R4, !PT ;  /* 0x0000000400007209 */ /* 0x000fe20007800000 */
[----:B------:R-:W0:Y:S04]  /*cb10*/  SHFL.BFLY PT, R19, R28, 0x2, 0x1f ;  /* 0x0c401f001c137f89 */ /* 0x000e2800000e0000 */
[----:B------:R-:W1:Y:S04]  /*cb20*/  SHFL.BFLY PT, R18, R2, 0x2, 0x1f ;  /* 0x0c401f0002127f89 */ /* 0x000e6800000e0000 */
[----:B------:R-:W1:Y:S04]  /*cb30*/  SHFL.BFLY PT, R5, R3, 0x2, 0x1f ;  /* 0x0c401f0003057f89 */ /* 0x000e6800000e0000 */
[----:B------:R-:W1:Y:S01]  /*cb40*/  SHFL.BFLY PT, R4, R0, 0x2, 0x1f ;  /* 0x0c401f0000047f89 */ /* 0x000e6200000e0000 */
[----:B0-----:R-:W-:-:S02]  /*cb50*/  FMNMX R28, R28, R19, !PT ;  /* 0x000000131c1c7209 */ /* 0x001fc40007800000 */
[----:B-1----:R-:W-:Y:S02]  /*cb60*/  FMNMX R2, R2, R18, !PT ;  /* 0x0000001202027209 */ /* 0x002fe40007800000 */
[----:B------:R-:W-:Y:S02]  /*cb70*/  FMNMX R3, R3, R5, !PT ;  /* 0x0000000503037209 */ /* 0x000fe40007800000 */
[----:B------:R-:W-:Y:S01]  /*cb80*/  FMNMX R0, R0, R4, !PT ;  /* 0x0000000400007209 */ /* 0x000fe20007800000 */
[----:B------:R-:W0:Y:S04]  /*cb90*/  SHFL.BFLY PT, R29, R28, 0x1, 0x1f ;  /* 0x0c201f001c1d7f89 */ /* 0x000e2800000e0000 */
[----:B------:R-:W1:Y:S04]  /*cba0*/  SHFL.BFLY PT, R4, R2, 0x1, 0x1f ;  /* 0x0c201f0002047f89 */ /* 0x000e6800000e0000 */
[----:B------:R-:W1:Y:S04]  /*cbb0*/  SHFL.BFLY PT, R5, R3, 0x1, 0x1f ;  /* 0x0c201f0003057f89 */ /* 0x000e6800000e0000 */
[----:B------:R-:W1:Y:S01]  /*cbc0*/  SHFL.BFLY PT, R19, R0, 0x1, 0x1f ;  /* 0x0c201f0000137f89 */ /* 0x000e6200000e0000 */
[----:B------:R-:W-:-:S04]  /*cbd0*/  LOP3.LUT R30, R248, 0xff, RZ, 0xc0, !PT ;  /* 0x000000fff81e7812 */ /* 0x000fc800078ec0ff */
[----:B------:R-:W-:-:S04]  /*cbe0*/  SHF.R.U32.HI R18, RZ, 0x3, R30 ;  /* 0x00000003ff127819 */ /* 0x000fc8000001161e */
[----:B------:R-:W-:Y:S02]  /*cbf0*/  LOP3.LUT R18, R18, 0x1c, RZ, 0xc0, !PT ;  /* 0x0000001c12127812 */ /* 0x000fe400078ec0ff */
[----:B0-----:R-:W-:-:S03]  /*cc00*/  FMNMX R29, R28, R29, !PT ;  /* 0x0000001d1c1d7209 */ /* 0x001fc60007800000 */
[----:B------:R-:W-:Y:S01]  /*cc10*/  IMAD.IADD R18, R169, 0x1, R18 ;  /* 0x00000001a9127824 */ /* 0x000fe200078e0212 */
[----:B------:R-:W-:Y:S01]  /*cc20*/  BAR.SYNC.DEFER_BLOCKING 0x0 ;  /* 0x0000000000007b1d */ /* 0x000fe20000010000 */
[----:B-1----:R-:W-:Y:S02]  /*cc30*/  FMNMX R4, R2, R4, !PT ;  /* 0x0000000402047209 */ /* 0x002fe40007800000 */
[----:B------:R-:W-:-:S03]  /*cc40*/  FMNMX R5, R3, R5, !PT ;  /* 0x0000000503057209 */ /* 0x000fc60007800000 */
[----:B------:R-:W3:Y:S01]  /*cc50*/  LDL R28, [R1+0x3b0] ;  /* 0x0003b000011c7983 */ /* 0x000ee20000100800 */
[----:B------:R-:W-:-:S03]  /*cc60*/  FMNMX R19, R0, R19, !PT ;  /* 0x0000001300137209 */ /* 0x000fc60007800000 */
[----:B------:R0:W-:Y:S04]  /*cc70*/  @!P1 STS [R18+0x8000], R29 ;  /* 0x0080001d12009388 */ /* 0x0001e80000000800 */
[----:B------:R-:W-:Y:S04]  /*cc80*/  @!P1 STS [R18+0x8100], R4 ;  /* 0x0081000412009388 */ /* 0x000fe80000000800 */
[----:B------:R-:W-:Y:S04]  /*cc90*/  @!P1 STS [R18+0x8200], R5 ;  /* 0x0082000512009388 */ /* 0x000fe80000000800 */
[----:B------:R-:W-:Y:S01]  /*cca0*/  @!P1 STS [R18+0x8300], R19 ;  /* 0x0083001312009388 */ /* 0x000fe20000000800 */
[----:B------:R-:W-:Y:S01]  /*ccb0*/  LEA R0, R30, UR7, 0x2 ;  /* 0x000000071e007c11 */ /* 0x000fe2000f8e10ff */
[----:B------:R-:W-:Y:S06]  /*ccc0*/  BAR.SYNC.DEFER_BLOCKING 0x0 ;  /* 0x0000000000007b1d */ /* 0x000fec0000010000 */
[----:B0-----:R-:W4:Y:S04]  /*ccd0*/  LDL R29, [R1+0x398] ;  /* 0x00039800011d7983 */ /* 0x001f280000100800 */
[----:B------:R-:W5:Y:S04]  /*cce0*/  LDL R30, [R1+0x3b4] ;  /* 0x0003b400011e7983 */ /* 0x000f680000100800 */
[----:B------:R-:W0:Y:S04]  /*ccf0*/  LDS R2, [R0+0x8000] ;  /* 0x0080000000027984 */ /* 0x000e280000000800 */
[----:B0-----:R-:W0:Y:S02]  /*cd00*/  SHFL.BFLY PT, R3, R2, 0x4, 0x1f ;  /* 0x0c801f0002037f89 */ /* 0x001e2400000e0000 */
[----:B0-----:R-:W-:-:S05]  /*cd10*/  FMNMX R3, R2, R3, !PT ;  /* 0x0000000302037209 */ /* 0x001fca0007800000 */
[----:B------:R-:W0:Y:S02]  /*cd20*/  SHFL.BFLY PT, R2, R3, 0x2, 0x1f ;  /* 0x0c401f0003027f89 */ /* 0x000e2400000e0000 */
[----:B0-----:R-:W-:-:S05]  /*cd30*/  FMNMX R2, R3, R2, !PT ;  /* 0x0000000203027209 */ /* 0x001fca0007800000 */
[----:B------:R-:W0:Y:S02]  /*cd40*/  SHFL.BFLY PT, R3, R2, 0x1, 0x1f ;  /* 0x0c201f0002037f89 */ /* 0x000e2400000e0000 */
[----:B0-----:R-:W-:-:S05]  /*cd50*/  FMNMX R3, R2, R3, !PT ;  /* 0x0000000302037209 */ /* 0x001fca0007800000 */
[----:B------:R-:W-:Y:S01]  /*cd60*/  @!P0 STS [R0+0x8000], R3 ;  /* 0x0080000300008388 */ /* 0x000fe20000000800 */
[----:B------:R-:W-:Y:S06]  /*cd70*/  BAR.SYNC.DEFER_BLOCKING 0x0 ;  /* 0x0000000000007b1d */ /* 0x000fec0000010000 */
[----:B------:R-:W0:Y:S04]  /*cd80*/  LDS R5, [R169+0x8300] ;  /* 0x00830000a9057984 */ /* 0x000e280000000800 */
[----:B------:R-:W1:Y:S04]  /*cd90*/  LDS R2, [R169+0x8000] ;  /* 0x00800000a9027984 */ /* 0x000e680000000800 */
[----:B------:R-:W2:Y:S04]  /*cda0*/  LDS R4, [R169+0x8200] ;  /* 0x00820000a9047984 */ /* 0x000ea80000000800 */
[----:B------:R-:W2:Y:S01]  /*cdb0*/  LDS R3, [R169+0x8100] ;  /* 0x00810000a9037984 */ /* 0x000ea20000000800 */
[----:B0-----:R-:W-:-:S02]  /*cdc0*/  FMNMX R5, R5, R7, !PT ;  /* 0x0000000705057209 */ /* 0x001fc40007800000 */
[----:B-1----:R-:W-:-:S03]  /*cdd0*/  FMNMX R2, R2, R8, !PT ;  /* 0x0000000802027209 */ /* 0x002fc60007800000 */
[--C-:B------:R-:W-:Y:S01]  /*cde0*/  FFMA R22, R22, UR12, -R5.reuse ;  /* 0x0000000c16167c23 */ /* 0x100fe20008000805 */
[----:B------:R-:W-:Y:S01]  /*cdf0*/  FFMA R23, R23, UR12, -R5 ;  /* 0x0000000c17177c23 */ /* 0x000fe20008000805 */
[--C-:B------:R-:W-:Y:S01]  /*ce00*/  FFMA R24, R24, UR12, -R2.reuse ;  /* 0x0000000c18187c23 */ /* 0x100fe20008000802 */
[----:B------:R-:W-:Y:S01]  /*ce10*/  FFMA R25, R25, UR12, -R2 ;  /* 0x0000000c19197c23 */ /* 0x000fe20008000802 */
[----:B------:R-:W-:Y:S01]  /*ce20*/  FMUL R22, R22, 1.4426950216293334961 ;  /* 0x3fb8aa3b16167820 */ /* 0x000fe20000400000 */
[----:B------:R-:W-:Y:S01]  /*ce30*/  FMUL R23, R23, 1.4426950216293334961 ;  /* 0x3fb8aa3b17177820 */ /* 0x000fe20000400000 */
[----:B------:R-:W-:Y:S01]  /*ce40*/  FMUL R24, R24, 1.4426950216293334961 ;  /* 0x3fb8aa3b18187820 */ /* 0x000fe20000400000 */
[----:B------:R-:W-:Y:S01]  /*ce50*/  FMUL R25, R25, 1.4426950216293334961 ;  /* 0x3fb8aa3b19197820 */ /* 0x000fe20000400000 */
[----:B------:R-:W-:Y:S01]  /*ce60*/  MUFU.EX2 R171, R22 ;  /* 0x0000001600ab7308 */ /* 0x000fe20000000800 */
[----:B--2---:R-:W-:-:S07]  /*ce70*/  FMNMX R4, R4, R6, !PT ;  /* 0x0000000604047209 */ /* 0x004fce0007800000 */
[----:B------:R-:W0:Y:S01]  /*ce80*/  MUFU.EX2 R170, R23 ;  /* 0x0000001700aa7308 */ /* 0x000e220000000800 */
[----:B------:R-:W-:-:S07]  /*ce90*/  FFMA R21, R21, UR12, -R4 ;  /* 0x0000000c15157c23 */ /* 0x000fce0008000804 */
[----:B------:R-:W-:Y:S01]  /*cea0*/  MUFU.EX2 R183, R24 ;  /* 0x0000001800b77308 */ /* 0x000fe20000000800 */
[----:B------:R-:W-:-:S07]  /*ceb0*/  FMNMX R3, R3, R9, !PT ;  /* 0x0000000903037209 */ /* 0x000fce0007800000 */
[----:B------:R-:W1:Y:S01]  /*cec0*/  MUFU.EX2 R181, R25 ;  /* 0x0000001900b57308 */ /* 0x000e620000000800 */
[----:B------:R-:W-:Y:S01]  /*ced0*/  FFMA R20, R20, UR12, -R4 ;  /* 0x0000000c14147c23 */ /* 0x000fe20008000804 */
[----:B------:R-:W-:Y:S01]  /*cee0*/  FMUL R21, R21, 1.4426950216293334961 ;  /* 0x3fb8aa3b15157820 */ /* 0x000fe20000400000 */
[----:B------:R-:W-:Y:S02]  /*cef0*/  FFMA R26, R26, UR12, -R3 ;  /* 0x0000000c1a1a7c23 */ /* 0x000fe40008000803 */
[----:B------:R-:W-:-:S03]  /*cf00*/  FMUL R20, R20, 1.4426950216293334961 ;  /* 0x3fb8aa3b14147820 */ /* 0x000fc60000400000 */
[----:B------:R0:W-:Y:S01]  /*cf10*/  MUFU.EX2 R173, R21 ;  /* 0x0000001500ad7308 */ /* 0x0001e20000000800 */
[----:B------:R-:W-:Y:S01]  /*cf20*/  FMUL R26, R26, 1.4426950216293334961 ;  /* 0x3fb8aa3b1a1a7820 */ /* 0x000fe20000400000 */
[----:B0-----:R-:W-:-:S06]  /*cf30*/  FADD R21, R171, R170 ;  /* 0x000000aaab157221 */ /* 0x001fcc0000000000 */
[----:B------:R0:W2:Y:S01]  /*cf40*/  MUFU.EX2 R175, R20 ;  /* 0x0000001400af7308 */ /* 0x0000a20000000800 */
[----:B-1----:R-:W-:Y:S01]  /*cf50*/  FADD R25, R183, R181 ;  /* 0x000000b5b7197221 */ /* 0x002fe20000000000 */
[----:B0-----:R-:W0:Y:S06]  /*cf60*/  SHFL.BFLY PT, R20, R21, 0x2, 0x1f ;  /* 0x0c401f0015147f89 */ /* 0x001e2c00000e0000 */
[----:B------:R1:W-:Y:S02]  /*cf70*/  MUFU.EX2 R179, R26 ;  /* 0x0000001a00b37308 */ /* 0x0003e40000000800 */
[----:B-1----:R-:W1:Y:S01]  /*cf80*/  SHFL.BFLY PT, R26, R25, 0x2, 0x1f ;  /* 0x0c401f00191a7f89 */ /* 0x002e6200000e0000 */
[----:B0-----:R-:W-:Y:S01]  /*cf90*/  FADD R20, R21, R20 ;  /* 0x0000001415147221 */ /* 0x001fe20000000000 */
[----:B-1----:R-:W-:-:S04]  /*cfa0*/  FADD R26, R25, R26 ;  /* 0x0000001a191a7221 */ /* 0x002fc80000000000 */
[----:B------:R-:W0:Y:S02]  /*cfb0*/  SHFL.BFLY PT, R25, R20, 0x1, 0x1f ;  /* 0x0c201f0014197f89 */ /* 0x000e2400000e0000 */
[----:B0-----:R-:W-:Y:S01]  /*cfc0*/  FADD R25, R20, R25 ;  /* 0x0000001914197221 */ /* 0x001fe20000000000 */
[----:B------:R-:W-:Y:S06]  /*cfd0*/  BAR.SYNC.DEFER_BLOCKING 0x0 ;  /* 0x0000000000007b1d */ /* 0x000fec0000010000 */
[----:B------:R0:W-:Y:S04]  /*cfe0*/  @!P1 STS [R18+0x8300], R25 ;  /* 0x0083001912009388 */ /* 0x0001e80000000800 */
[----:B0-----:R-:W3:Y:S01]  /*cff0*/  LDL R25, [R1+0x394] ;  /* 0x0003940001197983 */ /* 0x001ee20000100800 */
[----:B------:R-:W-:-:S04]  /*d000*/  FFMA R27, R27, UR12, -R3 ;  /* 0x0000000c1b1b7c23 */ /* 0x000fc80008000803 */
[----:B------:R-:W-:-:S04]  /*d010*/  FMUL R27, R27, 1.4426950216293334961 ;  /* 0x3fb8aa3b1b1b7820 */ /* 0x000fc80000400000 */
[----:B------:R0:W1:Y:S01]  /*d020*/  MUFU.EX2 R177, R27 ;  /* 0x0000001b00b17308 */ /* 0x0000620000000800 */
[----:B--2---:R-:W-:Y:S01]  /*d030*/  FADD R22, R175, R173 ;  /* 0x000000adaf167221 */ /* 0x004fe20000000000 */
[----:B0-----:R-:W2:Y:S01]  /*d040*/  LDL R27, [R1+0x39c] ;  /* 0x00039c00011b7983 */ /* 0x001ea20000100800 */
[----:B-1----:R-:W-:-:S03]  /*d050*/  FADD R23, R179, R177 ;  /* 0x000000b1b3177221 */ /* 0x002fc60000000000 */
[----:B------:R-:W0:Y:S04]  /*d060*/  SHFL.BFLY PT, R19, R22, 0x2, 0x1f ;  /* 0x0c401f0016137f89 */ /* 0x000e2800000e0000 */
[----:B------:R-:W1:Y:S04]  /*d070*/  SHFL.BFLY PT, R24, R23, 0x2, 0x1f ;  /* 0x0c401f0017187f89 */ /* 0x000e6800000e0000 */
[----:B------:R-:W4:Y:S01]  /*d080*/  SHFL.BFLY PT, R21, R26, 0x1, 0x1f ;  /* 0x0c201f001a157f89 */ /* 0x000f2200000e0000 */
[----:B0-----:R-:W-:Y:S01]  /*d090*/  FADD R19, R22, R19 ;  /* 0x0000001316137221 */ /* 0x001fe20000000000 */
[----:B-1----:R-:W-:-:S04]  /*d0a0*/  FADD R24, R23, R24 ;  /* 0x0000001817187221 */ /* 0x002fc80000000000 */
[----:B------:R-:W0:Y:S04]  /*d0b0*/  SHFL.BFLY PT, R23, R19, 0x1, 0x1f ;  /* 0x0c201f0013177f89 */ /* 0x000e2800000e0000 */
[----:B------:R-:W1:Y:S01]  /*d0c0*/  SHFL.BFLY PT, R22, R24, 0x1, 0x1f ;  /* 0x0c201f0018167f89 */ /* 0x000e6200000e0000 */
[----:B----4-:R-:W-:-:S03]  /*d0d0*/  FADD R21, R26, R21 ;  /* 0x000000151a157221 */ /* 0x010fc60000000000 */
[----:B------:R-:W4:Y:S04]  /*d0e0*/  LDL R26, [R1+0x3a0] ;  /* 0x0003a000011a7983 */ /* 0x000f280000100800 */
[----:B------:R-:W-:Y:S01]  /*d0f0*/  @!P1 STS [R18+0x8000], R21 ;  /* 0x0080001512009388 */ /* 0x000fe20000000800 */
[----:B0-----:R-:W-:Y:S01]  /*d100*/  FADD R23, R19, R23 ;  /* 0x0000001713177221 */ /* 0x001fe20000000000 */
[----:B-1----:R-:W-:-:S04]  /*d110*/  FADD R22, R24, R22 ;  /* 0x0000001618167221 */ /* 0x002fc80000000000 */
[----:B------:R-:W-:Y:S04]  /*d120*/  @!P1 STS [R18+0x8200], R23 ;  /* 0x0082001712009388 */ /* 0x000fe80000000800 */
[----:B------:R-:W-:Y:S01]  /*d130*/  @!P1 STS [R18+0x8100], R22 ;  /* 0x0081001612009388 */ /* 0x000fe20000000800 */
[----:B------:R-:W-:Y:S06]  /*d140*/  BAR.SYNC.DEFER_BLOCKING 0x0 ;  /* 0x0000000000007b1d */ /* 0x000fec0000010000 */
[----:B------:R-:W0:Y:S04]  /*d150*/  LDS R18, [R0+0x8000] ;  /* 0x0080000000127984 */ /* 0x000e280000000800 */
[----:B0-----:R-:W0:Y:S02]  /*d160*/  SHFL.BFLY PT, R19, R18, 0x4, 0x1f ;  /* 0x0c801f0012137f89 */ /* 0x001e2400000e0000 */
[----:B0-----:R-:W-:-:S05]  /*d170*/  FADD R19, R18, R19 ;  /* 0x0000001312137221 */ /* 0x001fca0000000000 */
[----:B------:R-:W0:Y:S02]  /*d180*/  SHFL.BFLY PT, R18, R19, 0x2, 0x1f ;  /* 0x0c401f0013127f89 */ /* 0x000e2400000e0000 */
[----:B0-----:R-:W-:-:S05]  /*d190*/  FADD R18, R19, R18 ;  /* 0x0000001213127221 */ /* 0x001fca0000000000 */
[----:B------:R-:W0:Y:S02]  /*d1a0*/  SHFL.BFLY PT, R24, R18, 0x1, 0x1f ;  /* 0x0c201f0012187f89 */ /* 0x000e2400000e0000 */
[----:B0-----:R-:W-:-:S05]  /*d1b0*/  FADD R24, R18, R24 ;  /* 0x0000001812187221 */ /* 0x001fca0000000000 */
[----:B------:R0:W-:Y:S01]  /*d1c0*/  @!P0 STS [R0+0x8000], R24 ;  /* 0x0080001800008388 */ /* 0x0001e20000000800 */
[----:B------:R-:W-:Y:S01]  /*d1d0*/  VIADD R18, R196, UR5 ;  /* 0x00000005c4127c36 */ /* 0x000fe20008000000 */
[----:B------:R-:W-:Y:S01]  /*d1e0*/  IADD3.X R19, R231, UR9, RZ, P4, !PT ;  /* 0x00000009e7137c10 */ /* 0x000fe2000a7fe4ff */
[----:B------:R-:W-:Y:S01]  /*d1f0*/  BAR.SYNC.DEFER_BLOCKING 0x0 ;  /* 0x0000000000007b1d */ /* 0x000fe20000010000 */
[----:B------:R-:W-:Y:S02]  /*d200*/  IADD3.X R21, R233, UR9, RZ, P3, !PT ;  /* 0x00000009e9157c10 */ /* 0x000fe40009ffe4ff */
[----:B------:R-:W-:Y:S02]  /*d210*/  IADD3 RZ, P3, R200, UR5, RZ ;  /* 0x00000005c8ff7c10 */ /* 0x000fe4000ff7e0ff */
[----:B------:R-:W-:Y:S01]  /*d220*/  IADD3 RZ, P4, R202, UR5, RZ ;  /* 0x00000005caff7c10 */ /* 0x000fe2000ff9e0ff */
[----:B------:R-:W-:Y:S01]  /*d230*/  VIADD R20, R194, UR5 ;  /* 0x00000005c2147c36 */ /* 0x000fe20008000000 */
[----:B------:R-:W-:Y:S01]  /*d240*/  IADD3.X R23, R235, UR9, RZ, P2, !PT ;  /* 0x00000009eb177c10 */ /* 0x000fe200097fe4ff */
[----:B0-----:R-:W5:Y:S01]  /*d250*/  LDL R24, [R1+0x3ac] ;  /* 0x0003ac0001187983 */ /* 0x001f620000100800 */
[----:B------:R-:W-:-:S02]  /*d260*/  IADD3.X R119, R225, UR9, RZ, P4, !PT ;  /* 0x00000009e1777c10 */ /* 0x000fc4000a7fe4ff */
[----:B------:R-:W-:Y:S01]  /*d270*/  IADD3 RZ, P4, R208, UR5, RZ ;  /* 0x00000005d0ff7c10 */ /* 0x000fe2000ff9e0ff */
[----:B------:R-:W-:Y:S01]  /*d280*/  VIADD R22, R187, UR5 ;  /* 0x00000005bb167c36 */ /* 0x000fe20008000000 */
[----:B------:R-:W5:Y:S04]  /*d290*/  LDL R231, [R1+0x6b0] ;  /* 0x0006b00001e77983 */ /* 0x000f680000100800 */
[----:B------:R0:W5:Y:S01]  /*d2a0*/  LDG.E.U8 R165, desc[UR10][R18.64] ;  /* 0x0000000a12a57981 */ /* 0x000162000c1e1100 */
[----:B------:R-:W-:-:S03]  /*d2b0*/  IADD3 RZ, P2, R198, UR5, RZ ;  /* 0x00000005c6ff7c10 */ /* 0x000fc6000ff5e0ff */
[----:B------:R1:W5:Y:S04]  /*d2c0*/  LDG.E.U8 R167, desc[UR10][R20.64] ;  /* 0x0000000a14a77981 */ /* 0x000368000c1e1100 */
[----:B------:R1:W5:Y:S01]  /*d2d0*/  LDG.E.U8 R168, desc[UR10][R22.64] ;  /* 0x0000000a16a87981 */ /* 0x000362000c1e1100 */
[----:B0-----:R-:W-:Y:S01]  /*d2e0*/  VIADD R18, R200, UR5 ;  /* 0x00000005c8127c36 */ /* 0x001fe20008000000 */
[----:B------:R-:W-:Y:S01]  /*d2f0*/  IADD3.X R19, R227, UR9, RZ, P3, !PT ;  /* 0x00000009e3137c10 */ /* 0x000fe20009ffe4ff */
[----:B------:R-:W-:Y:S01]  /*d300*/  VIADD R118, R202, UR5 ;  /* 0x00000005ca767c36 */ /* 0x000fe20008000000 */
[----:B------:R-:W5:Y:S04]  /*d310*/  LDL R227, [R1+0x6a0] ;  /* 0x0006a00001e37983 */ /* 0x000f680000100800 */
[----:B------:R3:W5:Y:S01]  /*d320*/  LDG.E.U8 R0, desc[UR10][R18.64] ;  /* 0x0000000a12007981 */ /* 0x000762000c1e1100 */
[----:B-1----:R-:W-:Y:S01]  /*d330*/  VIADD R20, R198, UR5 ;  /* 0x00000005c6147c36 */ /* 0x002fe20008000000 */
[----:B------:R-:W-:-:S02]  /*d340*/  IADD3.X R21, R229, UR9, RZ, P2, !PT ;  /* 0x00000009e5157c10 */ /* 0x000fc400097fe4ff */
[----:B------:R-:W-:Y:S01]  /*d350*/  IADD3 RZ, P3, R206, UR5, RZ ;  /* 0x00000005ceff7c10 */ /* 0x000fe2000ff7e0ff */
[----:B------:R-:W-:Y:S01]  /*d360*/  VIADD R22, R210, UR5 ;  /* 0x00000005d2167c36 */ /* 0x000fe20008000000 */
[----:B------:R-:W5:Y:S01]  /*d370*/  LDG.E.U8 R118, desc[UR10][R118.64] ;  /* 0x0000000a76767981 */ /* 0x000f62000c1e1100 */
[----:B---3--:R-:W-:-:S03]  /*d380*/  IADD3.X R19, R25, UR9, RZ, P4, !PT ;  /* 0x0000000919137c10 */ /* 0x008fc6000a7fe4ff */
[----:B------:R0:W3:Y:S04]  /*d390*/  LDG.E.U8 R163, desc[UR10][R20.64] ;  /* 0x0000000a14a37981 */ /* 0x0000e8000c1e1100 */
[----:B------:R-:W5:Y:S01]  /*d3a0*/  LDL R25, [R1+0x3a4] ;  /* 0x0003a40001197983 */ /* 0x000f620000100800 */
[----:B------:R-:W-:Y:S01]  /*d3b0*/  IADD3 RZ, P2, R204, UR5, RZ ;  /* 0x00000005ccff7c10 */ /* 0x000fe2000ff5e0ff */
[----:B------:R-:W-:Y:S02]  /*d3c0*/  VIADD R18, R208, UR5 ;  /* 0x00000005d0127c36 */ /* 0x000fe40008000000 */
[----:B------:R-:W3:Y:S01]  /*d3d0*/  LDL R119, [R1+0x4e0] ;  /* 0x0004e00001777983 */ /* 0x000ee20000100800 */
[----:B0-----:R-:W-:Y:S01]  /*d3e0*/  VIADD R20, R206, UR5 ;  /* 0x00000005ce147c36 */ /* 0x001fe20008000000 */
[----:B------:R-:W-:-:S02]  /*d3f0*/  IADD3.X R21, R221, UR9, RZ, P3, !PT ;  /* 0x00000009dd157c10 */ /* 0x000fc40009ffe4ff */
[----:B------:R-:W3:Y:S01]  /*d400*/  LDG.E.U8 R153, desc[UR10][R18.64] ;  /* 0x0000000a12997981 */ /* 0x000ee2000c1e1100 */
[----:B------:R-:W-:-:S03]  /*d410*/  IADD3 RZ, P3, R212, UR5, RZ ;  /* 0x00000005d4ff7c10 */ /* 0x000fc6000ff7e0ff */
[----:B------:R2:W3:Y:S01]  /*d420*/  LDG.E.U8 R117, desc[UR10][R20.64] ;  /* 0x0000000a14757981 */ /* 0x0004e2000c1e1100 */
[----:B------:R-:W-:Y:S02]  /*d430*/  IADD3 RZ, P4, R214, UR5, RZ ;  /* 0x00000005d6ff7c10 */ /* 0x000fe4000ff9e0ff */
[----:B------:R-:W-:Y:S01]  /*d440*/  IADD3.X R155, R223, UR9, RZ, P2, !PT ;  /* 0x00000009df9b7c10 */ /* 0x000fe200097fe4ff */
[----:B------:R-:W3:Y:S04]  /*d450*/  LDL R221, [R1+0x6a8] ;  /* 0x0006a80001dd7983 */ /* 0x000ee80000100800 */
[----:B------:R-:W3:Y:S01]  /*d460*/  LDL R229, [R1+0x6c0] ;  /* 0x0006c00001e57983 */ /* 0x000ee20000100800 */
[----:B--2---:R-:W-:-:S03]  /*d470*/  IADD3.X R21, R27, UR9, RZ, P3, !PT ;  /* 0x000000091b157c10 */ /* 0x004fc60009ffe4ff */
[----:B------:R-:W2:Y:S01]  /*d480*/  LDL R27, [R1+0x3c0] ;  /* 0x0003c000011b7983 */ /* 0x000ea20000100800 */
[----:B------:R-:W-:Y:S01]  /*d490*/  IADD3 RZ, P2, R210, UR5, RZ ;  /* 0x00000005d2ff7c10 */ /* 0x000fe2000ff5e0ff */
[----:B------:R-:W-:Y:S02]  /*d4a0*/  VIADD R18, R214, UR5 ;  /* 0x00000005d6127c36 */ /* 0x000fe40008000000 */
[----:B------:R-:W-:Y:S01]  /*d4b0*/  VIADD R20, R212, UR5 ;  /* 0x00000005d4147c36 */ /* 0x000fe20008000000 */
[----:B------:R-:W-:Y:S01]  /*d4c0*/  IADD3.X R23, R29, UR9, RZ, P2, !PT ;  /* 0x000000091d177c10 */ /* 0x000fe200097fe4ff */
[----:B------:R-:W3:Y:S01]  /*d4d0*/  LDG.E.U8 R154, desc[UR10][R154.64] ;  /* 0x0000000a9a9a7981 */ /* 0x000ee2000c1e1100 */
[----:B------:R-:W-:-:S03]  /*d4e0*/  IADD3 RZ, P2, R216, UR5, RZ ;  /* 0x00000005d8ff7c10 */ /* 0x000fc6000ff5e0ff */
[----:B------:R-:W3:Y:S04]  /*d4f0*/  LDL R29, [R1+0x3c4] ;  /* 0x0003c400011d7983 */ /* 0x000ee80000100800 */
[----:B------:R-:W3:Y:S04]  /*d500*/  LDG.E.U8 R152, desc[UR10][R20.64] ;  /* 0x0000000a14987981 */ /* 0x000ee8000c1e1100 */
[----:B------:R-:W3:Y:S04]  /*d510*/  LDL R225, [R1+0x6c8] ;  /* 0x0006c80001e17983 */ /* 0x000ee80000100800 */
[----:B------:R-:W3:Y:S04]  /*d520*/  LDL R233, [R1+0x6e0] ;  /* 0x0006e00001e97983 */ /* 0x000ee80000100800 */
[----:B------:R-:W3:Y:S01]  /*d530*/  LDL R235, [R1+0x6f0] ;  /* 0x0006f00001eb7983 */ /* 0x000ee20000100800 */
[----:B----4-:R-:W-:-:S03]  /*d540*/  IADD3.X R19, R26, UR9, RZ, P4, !PT ;  /* 0x000000091a137c10 */ /* 0x010fc6000a7fe4ff */
[----:B------:R0:W4:Y:S04]  /*d550*/  LDG.E.U8 R116, desc[UR10][R22.64] ;  /* 0x0000000a16747981 */ /* 0x000128000c1e1100 */
[----:B------:R-:W4:Y:S04]  /*d560*/  LDL R26, [R1+0x3d0] ;  /* 0x0003d000011a7983 */ /* 0x000f280000100800 */
[----:B------:R1:W4:Y:S01]  /*d570*/  LDG.E.U8 R115, desc[UR10][R18.64] ;  /* 0x0000000a12737981 */ /* 0x000322000c1e1100 */
[C---:B------:R-:W-:Y:S01]  /*d580*/  IADD3 RZ, P3, R220.reuse, UR5, RZ ;  /* 0x00000005dcff7c10 */ /* 0x040fe2000ff7e0ff */
[----:B0-----:R-:W-:-:S02]  /*d590*/  VIADD R22, R220, UR5 ;  /* 0x00000005dc167c36 */ /* 0x001fc40008000000 */
[----:B------:R-:W4:Y:S01]  /*d5a0*/  LDL R155, [R1+0x558] ;  /* 0x00055800019b7983 */ /* 0x000f220000100800 */
[----:B------:R-:W-:-:S03]  /*d5b0*/  IADD3.X R23, R31, UR16, RZ, P3, !PT ;  /* 0x000000101f177c10 */ /* 0x000fc60009ffe4ff */
[----:B------:R-:W4:Y:S01]  /*d5c0*/  LDL R31, [R1+0x3e8] ;  /* 0x0003e800011f7983 */ /* 0x000f220000100800 */
[----:B-1----:R-:W-:-:S03]  /*d5d0*/  VIADD R18, R216, UR5 ;  /* 0x00000005d8127c36 */ /* 0x002fc60008000000 */
[----:B------:R-:W4:Y:S04]  /*d5e0*/  LDG.E.U8 R114, desc[UR10][R22.64] ;  /* 0x0000000a16727981 */ /* 0x000f28000c1e1100 */
[----:B------:R-:W4:Y:S01]  /*d5f0*/  LDL R223, [R1+0x6b8] ;  /* 0x0006b80001df7983 */ /* 0x000f220000100800 */
[----:B-----5:R-:W-:-:S03]  /*d600*/  IADD3.X R19, R25, UR9, RZ, P2, !PT ;  /* 0x0000000919137c10 */ /* 0x020fc600097fe4ff */
[----:B------:R-:W5:Y:S01]  /*d610*/  LDL R25, [R1+0x3e0] ;  /* 0x0003e00001197983 */ /* 0x000f620000100800 */
[----:B------:R-:W-:-:S03]  /*d620*/  IADD3 R20, P2, R28, UR5, RZ ;  /* 0x000000051c147c10 */ /* 0x000fc6000ff5e0ff */
[----:B------:R-:W5:Y:S01]  /*d630*/  LDL R28, [R1+0x3d4] ;  /* 0x0003d400011c7983 */ /* 0x000f620000100800 */
[----:B------:R-:W-:-:S03]  /*d640*/  IADD3.X R21, R24, UR9, RZ, P2, !PT ;  /* 0x0000000918157c10 */ /* 0x000fc600097fe4ff */
[----:B------:R0:W5:Y:S04]  /*d650*/  LDG.E.U8 R151, desc[UR10][R18.64] ;  /* 0x0000000a12977981 */ /* 0x000168000c1e1100 */
[----:B------:R-:W5:Y:S04]  /*d660*/  LDL R24, [R1+0x3f0] ;  /* 0x0003f00001187983 */ /* 0x000f680000100800 */
[----:B------:R1:W5:Y:S01]  /*d670*/  LDG.E.U8 R150, desc[UR10][R20.64] ;  /* 0x0000000a14967981 */ /* 0x000362000c1e1100 */
[----:B0-----:R-:W-:-:S03]  /*d680*/  IADD3 R18, P3, R34, UR5, RZ ;  /* 0x0000000522127c10 */ /* 0x001fc6000ff7e0ff */
[----:B------:R-:W5:Y:S01]  /*d690*/  LDL R34, [R1+0x3dc] ;  /* 0x0003dc0001227983 */ /* 0x000f620000100800 */
[----:B--2---:R-:W-:-:S03]  /*d6a0*/  IADD3 R22, P2, R27, UR5, RZ ;  /* 0x000000051b167c10 */ /* 0x004fc6000ff5e0ff */
[----:B------:R-:W2:Y:S01]  /*d6b0*/  LDL R27, [R1+0x3e4] ;  /* 0x0003e400011b7983 */ /* 0x000ea20000100800 */
[----:B------:R-:W-:Y:S02]  /*d6c0*/  IADD3.X R19, R30, UR9, RZ, P3, !PT ;  /* 0x000000091e137c10 */ /* 0x000fe40009ffe4ff */
[----:B-1----:R-:W-:Y:S01]  /*d6d0*/  IADD3 R20, P3, R33, UR5, RZ ;  /* 0x0000000521147c10 */ /* 0x002fe2000ff7e0ff */
[----:B------:R-:W2:Y:S01]  /*d6e0*/  LDL R30, [R1+0x3f8] ;  /* 0x0003f800011e7983 */ /* 0x000ea20000100800 */
[----:B------:R-:W-:-:S03]  /*d6f0*/  IADD3.X R23, R36, UR9, RZ, P2, !PT ;  /* 0x0000000924177c10 */ /* 0x000fc600097fe4ff */
[----:B------:R-:W2:Y:S01]  /*d700*/  LDL R33, [R1+0x3ec] ;  /* 0x0003ec0001217983 */ /* 0x000ea20000100800 */
[----:B---3--:R-:W-:-:S03]  /*d710*/  IADD3.X R21, R29, UR9, RZ, P3, !PT ;  /* 0x000000091d157c10 */ /* 0x008fc60009ffe4ff */
[----:B------:R-:W3:Y:S04]  /*d720*/  LDL R36, [R1+0x400] ;  /* 0x0004000001247983 */ /* 0x000ee80000100800 */
[----:B------:R-:W3:Y:S04]  /*d730*/  LDG.E.U8 R113, desc[UR10][R18.64] ;  /* 0x0000000a12717981 */ /* 0x000ee8000c1e1100 */
[----:B------:R-:W3:Y:S04]  /*d740*/  LDL R29, [R1+0x408] ;  /* 0x00040800011d7983 */ /* 0x000ee80000100800 */
[----:B------:R0:W3:Y:S04]  /*d750*/  LDG.E.U8 R149, desc[UR10][R22.64] ;  /* 0x0000000a16957981 */ /* 0x0000e8000c1e1100 */
[----:B------:R5:W3:Y:S01]  /*d760*/  LDG.E.U8 R112, desc[UR10][R20.64] ;  /* 0x0000000a14707981 */ /* 0x000ae2000c1e1100 */
[----:B0-----:R-:W-:-:S03]  /*d770*/  IADD3 R22, P3, R32, UR5, RZ ;  /* 0x0000000520167c10 */ /* 0x001fc6000ff7e0ff */
[----:B------:R-:W3:Y:S01]  /*d780*/  LDL R32, [R1+0x3fc] ;  /* 0x0003fc0001207983 */ /* 0x000ee20000100800 */
[----:B----4-:R-:W-:-:S03]  /*d790*/  IADD3 R18, P2, R26, UR5, RZ ;  /* 0x000000051a127c10 */ /* 0x010fc6000ff5e0ff */
[----:B------:R-:W4:Y:S01]  /*d7a0*/  LDL R26, [R1+0x3f4] ;  /* 0x0003f400011a7983 */ /* 0x000f220000100800 */
[----:B------:R-:W-:-:S03]  /*d7b0*/  IADD3.X R19, R35, UR9, RZ, P2, !PT ;  /* 0x0000000923137c10 */ /* 0x000fc600097fe4ff */
[----:B------:R-:W4:Y:S04]  /*d7c0*/  LDL R35, [R1+0x410] ;  /* 0x0004100001237983 */ /* 0x000f280000100800 */
[----:B------:R0:W4:Y:S01]  /*d7d0*/  LDG.E.U8 R148, desc[UR10][R18.64] ;  /* 0x0000000a12947981 */ /* 0x000122000c1e1100 */
[----:B-----5:R-:W-:-:S03]  /*d7e0*/  IADD3 R20, P2, R25, UR5, RZ ;  /* 0x0000000519147c10 */ /* 0x020fc6000ff5e0ff */
[----:B------:R-:W5:Y:S01]  /*d7f0*/  LDL R25, [R1+0x404] ;  /* 0x0004040001197983 */ /* 0x000f620000100800 */
[----:B------:R-:W-:-:S03]  /*d800*/  IADD3.X R23, R28, UR9, RZ, P3, !PT ;  /* 0x000000091c177c10 */ /* 0x000fc60009ffe4ff */
[----:B------:R-:W5:Y:S01]  /*d810*/  LDL R28, [R1+0x418] ;  /* 0x00041800011c7983 */ /* 0x000f620000100800 */
[----:B0-----:R-:W-:-:S03]  /*d820*/  IADD3 R18, P3, R31, UR5, RZ ;  /* 0x000000051f127c10 */ /* 0x001fc6000ff7e0ff */
[----:B------:R-:W5:Y:S04]  /*d830*/  LDL R31, [R1+0x40c] ;  /* 0x00040c00011f7983 */ /* 0x000f680000100800 */
[----:B------:R0:W5:Y:S01]  /*d840*/  LDG.E.U8 R47, desc[UR10][R22.64] ;  /* 0x0000000a162f7981 */ /* 0x000162000c1e1100 */
[----:B------:R-:W-:-:S03]  /*d850*/  IADD3.X R21, R34, UR9, RZ, P2, !PT ;  /* 0x0000000922157c10 */ /* 0x000fc600097fe4ff */
[----:B------:R-:W5:Y:S01]  /*d860*/  LDL R34, [R1+0x420] ;  /* 0x0004200001227983 */ /* 0x000f620000100800 */
[----:B0-----:R-:W-:-:S03]  /*d870*/  IADD3 R22, P2, R24, UR5, RZ ;  /* 0x0000000518167c10 */ /* 0x001fc6000ff5e0ff */
[----:B------:R-:W5:Y:S01]  /*d880*/  LDL R24, [R1+0x414] ;  /* 0x0004140001187983 */ /* 0x000f620000100800 */
[----:B--2---:R-:W-:-:S03]  /*d890*/  IADD3.X R19, R27, UR9, RZ, P3, !PT ;  /* 0x000000091b137c10 */ /* 0x004fc60009ffe4ff */
[----:B------:R-:W2:Y:S04]  /*d8a0*/  LDL R27, [R1+0x428] ;  /* 0x00042800011b7983 */ /* 0x000ea80000100800 */
[----:B------:R0:W2:Y:S01]  /*d8b0*/  LDG.E.U8 R147, desc[UR10][R20.64] ;  /* 0x0000000a14937981 */ /* 0x0000a2000c1e1100 */
[----:B------:R-:W-:-:S03]  /*d8c0*/  IADD3.X R23, R33, UR9, RZ, P2, !PT ;  /* 0x0000000921177c10 */ /* 0x000fc600097fe4ff */
[----:B------:R-:W2:Y:S04]  /*d8d0*/  LDL R33, [R1+0x430] ;  /* 0x0004300001217983 */ /* 0x000ea80000100800 */
[----:B------:R3:W2:Y:S01]  /*d8e0*/  LDG.E.U8 R46, desc[UR10][R18.64] ;  /* 0x0000000a122e7981 */ /* 0x0006a2000c1e1100 */
[----:B0-----:R-:W-:-:S03]  /*d8f0*/  IADD3 R20, P3, R30, UR5, RZ ;  /* 0x000000051e147c10 */ /* 0x001fc6000ff7e0ff */
[----:B------:R-:W2:Y:S04]  /*d900*/  LDL R30, [R1+0x41c] ;  /* 0x00041c00011e7983 */ /* 0x000ea80000100800 */
[----:B------:R0:W2:Y:S01]  /*d910*/  LDG.E.U8 R146, desc[UR10][R22.64] ;  /* 0x0000000a16927981 */ /* 0x0000a2000c1e1100 */
[----:B---3--:R-:W-:-:S03]  /*d920*/  IADD3 R18, P2, R36, UR5, RZ ;  /* 0x0000000524127c10 */ /* 0x008fc6000ff5e0ff */
[----:B------:R-:W3:Y:S01]  /*d930*/  LDL R36, [R1+0x424] ;  /* 0x0004240001247983 */ /* 0x000ee20000100800 */
[----:B------:R-:W-:-:S03]  /*d940*/  IADD3.X R19, R32, UR9, RZ, P2, !PT ;  /* 0x0000000920137c10 */ /* 0x000fc600097fe4ff */
[----:B------:R-:W3:Y:S01]  /*d950*/  LDL R32, [R1+0x440] ;  /* 0x0004400001207983 */ /* 0x000ee20000100800 */
[----:B----4-:R-:W-:-:S03]  /*d960*/  IADD3.X R21, R26, UR9, RZ, P3, !PT ;  /* 0x000000091a157c10 */ /* 0x010fc60009ffe4ff */
[----:B------:R-:W4:Y:S01]  /*d970*/  LDG.E.U8 R145, desc[UR10][R18.64] ;  /* 0x0000000a12917981 */ /* 0x000f22000c1e1100 */
[----:B0-----:R-:W-:-:S03]  /*d980*/  IADD3 R22, P3, R29, UR5, RZ ;  /* 0x000000051d167c10 */ /* 0x001fc6000ff7e0ff */
[----:B------:R-:W4:Y:S04]  /*d990*/  LDL R26, [R1+0x438] ;  /* 0x00043800011a7983 */ /* 0x000f280000100800 */
[----:B------:R-:W4:Y:S04]  /*d9a0*/  LDL R29, [R1+0x42c] ;  /* 0x00042c00011d7983 */ /* 0x000f280000100800 */
[----:B------:R0:W4:Y:S02]  /*d9b0*/  LDG.E.U8 R45, desc[UR10][R20.64] ;  /* 0x0000000a142d7981 */ /* 0x000124000c1e1100 */
[----:B0-----:R-:W-:-:S02]  /*d9c0*/  IADD3 R20, P2, R35, UR5, RZ ;  /* 0x0000000523147c10 */ /* 0x001fc4000ff5e0ff */
        /* <DEDUP_REMOVED lines=11> */
[----:B------:R-:W-:-:S03]  /*da80*/  IADD3.X R19, R24, UR9, RZ, P3, !PT ;  /* 0x0000000918137c10 */ /* 0x000fc60009ffe4ff */
[----:B------:R-:W5:Y:S01]  /*da90*/  LDL R24, [R1+0x458] ;  /* 0x0004580001187983 */ /* 0x000f620000100800 */
[----:B--2---:R-:W-:-:S03]  /*daa0*/  IADD3 R20, P3, R27, UR5, RZ ;  /* 0x000000051b147c10 */ /* 0x004fc6000ff7e0ff */
[----:B------:R-:W2:Y:S04]  /*dab0*/  LDL R27, [R1+0x44c] ;  /* 0x00044c00011b7983 */ /* 0x000ea80000100800 */
[----:B------:R0:W2:Y:S01]  /*dac0*/  LDG.E.U8 R43, desc[UR10][R18.64] ;  /* 0x0000000a122b7981 */ /* 0x0000a2000c1e1100 */
[----:B------:R-:W-:-:S03]  /*dad0*/  IADD3.X R23, R30, UR9, RZ, P2, !PT ;  /* 0x000000091e177c10 */ /* 0x000fc600097fe4ff */
[----:B------:R-:W2:Y:S01]  /*dae0*/  LDL R30, [R1+0x460] ;  /* 0x00046000011e7983 */ /* 0x000ea20000100800 */
[----:B0-----:R-:W-:-:S03]  /*daf0*/  IADD3 R18, P2, R33, UR5, RZ ;  /* 0x0000000521127c10 */ /* 0x001fc6000ff5e0ff */
[----:B------:R-:W2:Y:S01]  /*db00*/  LDL R33, [R1+0x454] ;  /* 0x0004540001217983 */ /* 0x000ea20000100800 */
[----:B---3--:R-:W-:-:S03]  /*db10*/  IADD3.X R21, R36, UR9, RZ, P3, !PT ;  /* 0x0000000924157c10 */ /* 0x008fc60009ffe4ff */
[----:B------:R-:W3:Y:S04]  /*db20*/  LDL R36, [R1+0x468] ;  /* 0x0004680001247983 */ /* 0x000ee80000100800 */
[----:B------:R4:W3:Y:S04]  /*db30*/  LDG.E.U8 R143, desc[UR10][R22.64] ;  /* 0x0000000a168f7981 */ /* 0x0008e8000c1e1100 */
[----:B------:R0:W3:Y:S01]  /*db40*/  LDG.E.U8 R42, desc[UR10][R20.64] ;  /* 0x0000000a142a7981 */ /* 0x0000e2000c1e1100 */
[----:B----4-:R-:W-:-:S03]  /*db50*/  IADD3 R22, P3, R26, UR5, RZ ;  /* 0x000000051a167c10 */ /* 0x010fc6000ff7e0ff */
[----:B------:R-:W4:Y:S01]  /*db60*/  LDL R26, [R1+0x45c] ;  /* 0x00045c00011a7983 */ /* 0x000f220000100800 */
[----:B------:R-:W-:-:S03]  /*db70*/  IADD3.X R19, R29, UR9, RZ, P2, !PT ;  /* 0x000000091d137c10 */ /* 0x000fc600097fe4ff */
[----:B------:R-:W4:Y:S01]  /*db80*/  LDL R29, [R1+0x470] ;  /* 0x00047000011d7983 */ /* 0x000f220000100800 */
[----:B0-----:R-:W-:-:S03]  /*db90*/  IADD3 R20, P2, R32, UR5, RZ ;  /* 0x0000000520147c10 */ /* 0x001fc6000ff5e0ff */
[----:B------:R-:W4:Y:S04]  /*dba0*/  LDL R32, [R1+0x464] ;  /* 0x0004640001207983 */ /* 0x000f280000100800 */
[----:B------:R5:W4:Y:S01]  /*dbb0*/  LDG.E.U8 R142, desc[UR10][R18.64] ;  /* 0x0000000a128e7981 */ /* 0x000b22000c1e1100 */
[----:B------:R-:W-:-:S03]  /*dbc0*/  IADD3.X R23, R35, UR9, RZ, P3, !PT ;  /* 0x0000000923177c10 */ /* 0x000fc60009ffe4ff */
[----:B------:R-:W4:Y:S04]  /*dbd0*/  LDL R35, [R1+0x478] ;  /* 0x0004780001237983 */ /* 0x000f280000100800 */
[----:B------:R0:W4:Y:S01]  /*dbe0*/  LDG.E.U8 R41, desc[UR10][R22.64] ;  /* 0x0000000a16297981 */ /* 0x000122000c1e1100 */
[----:B-----5:R-:W-:-:S03]  /*dbf0*/  IADD3 R18, P3, R25, UR5, RZ ;  /* 0x0000000519127c10 */ /* 0x020fc6000ff7e0ff */
[----:B------:R-:W5:Y:S01]  /*dc00*/  LDL R25, [R1+0x46c] ;  /* 0x00046c0001197983 */ /* 0x000f620000100800 */
[----:B------:R-:W-:-:S03]  /*dc10*/  IADD3.X R21, R28, UR9, RZ, P2, !PT ;  /* 0x000000091c157c10 */ /* 0x000fc600097fe4ff */
[----:B------:R-:W5:Y:S04]  /*dc20*/  LDL R28, [R1+0x480] ;  /* 0x00048000011c7983 */ /* 0x000f680000100800 */
[----:B------:R1:W5:Y:S01]  /*dc30*/  LDG.E.U8 R141, desc[UR10][R20.64] ;  /* 0x0000000a148d7981 */ /* 0x000362000c1e1100 */
[----:B0-----:R-:W-:-:S03]  /*dc40*/  IADD3 R22, P2, R31, UR5, RZ ;  /* 0x000000051f167c10 */ /* 0x001fc6000ff5e0ff */
[----:B------:R-:W5:Y:S01]  /*dc50*/  LDL R31, [R1+0x474] ;  /* 0x00047400011f7983 */ /* 0x000f620000100800 */
[----:B------:R-:W-:-:S03]  /*dc60*/  IADD3.X R19, R34, UR9, RZ, P3, !PT ;  /* 0x0000000922137c10 */ /* 0x000fc60009ffe4ff */
[----:B------:R-:W5:Y:S01]  /*dc70*/  LDL R34, [R1+0x488] ;  /* 0x0004880001227983 */ /* 0x000f620000100800 */
[----:B-1----:R-:W-:-:S03]  /*dc80*/  IADD3 R20, P3, R24, UR5, RZ ;  /* 0x0000000518147c10 */ /* 0x002fc6000ff7e0ff */
[----:B------:R-:W5:Y:S01]  /*dc90*/  LDL R24, [R1+0x47c] ;  /* 0x00047c0001187983 */ /* 0x000f620000100800 */
[----:B--2---:R-:W-:-:S03]  /*dca0*/  IADD3.X R23, R27, UR9, RZ, P2, !PT ;  /* 0x000000091b177c10 */ /* 0x004fc600097fe4ff */
[----:B------:R-:W2:Y:S04]  /*dcb0*/  LDL R27, [R1+0x490] ;  /* 0x00049000011b7983 */ /* 0x000ea80000100800 */
[----:B------:R0:W2:Y:S04]  /*dcc0*/  LDG.E.U8 R40, desc[UR10][R18.64] ;  /* 0x0000000a12287981 */ /* 0x0000a8000c1e1100 */
[----:B------:R3:W2:Y:S01]  /*dcd0*/  LDG.E.U8 R140, desc[UR10][R22.64] ;  /* 0x0000000a168c7981 */ /* 0x0006a2000c1e1100 */
[----:B0-----:R-:W-:-:S03]  /*dce0*/  IADD3 R18, P2, R30, UR5, RZ ;  /* 0x000000051e127c10 */ /* 0x001fc6000ff5e0ff */
[----:B------:R-:W2:Y:S01]  /*dcf0*/  LDL R30, [R1+0x484] ;  /* 0x00048400011e7983 */ /* 0x000ea20000100800 */
[----:B------:R-:W-:-:S03]  /*dd00*/  IADD3.X R21, R33, UR9, RZ, P3, !PT ;  /* 0x0000000921157c10 */ /* 0x000fc60009ffe4ff */
[----:B------:R-:W2:Y:S01]  /*dd10*/  LDL R33, [R1+0x498] ;  /* 0x0004980001217983 */ /* 0x000ea20000100800 */
[----:B---3--:R-:W-:-:S03]  /*dd20*/  IADD3 R22, P3, R36, UR5, RZ ;  /* 0x0000000524167c10 */ /* 0x008fc6000ff7e0ff */
[----:B------:R-:W3:Y:S04]  /*dd30*/  LDL R36, [R1+0x48c] ;  /* 0x00048c0001247983 */ /* 0x000ee80000100800 */
[----:B------:R0:W3:Y:S01]  /*dd40*/  LDG.E.U8 R39, desc[UR10][R20.64] ;  /* 0x0000000a14277981 */ /* 0x0000e2000c1e1100 */
[----:B----4-:R-:W-:-:S03]  /*dd50*/  IADD3.X R19, R26, UR9, RZ, P2, !PT ;  /* 0x000000091a137c10 */ /* 0x010fc600097fe4ff */
[----:B------:R-:W4:Y:S01]  /*dd60*/  LDL R26, [R1+0x4a0] ;  /* 0x0004a000011a7983 */ /* 0x000f220000100800 */
[----:B0-----:R-:W-:-:S03]  /*dd70*/  IADD3 R20, P2, R29, UR5, RZ ;  /* 0x000000051d147c10 */ /* 0x001fc6000ff5e0ff */
[----:B------:R-:W4:Y:S01]  /*dd80*/  LDL R29, [R1+0x494] ;  /* 0x00049400011d7983 */ /* 0x000f220000100800 */
[----:B------:R-:W-:-:S03]  /*dd90*/  IADD3.X R23, R32, UR9, RZ, P3, !PT ;  /* 0x0000000920177c10 */ /* 0x000fc60009ffe4ff */
[----:B------:R-:W4:Y:S04]  /*dda0*/  LDL R32, [R1+0x4a8] ;  /* 0x0004a80001207983 */ /* 0x000f280000100800 */
[----:B------:R0:W4:Y:S04]  /*ddb0*/  LDG.E.U8 R139, desc[UR10][R18.64] ;  /* 0x0000000a128b7981 */ /* 0x000128000c1e1100 */
[----:B------:R1:W4:Y:S01]  /*ddc0*/  LDG.E.U8 R38, desc[UR10][R22.64] ;  /* 0x0000000a16267981 */ /* 0x000322000c1e1100 */
[----:B0-----:R-:W-:-:S03]  /*ddd0*/  IADD3 R18, P3, R35, UR5, RZ ;  /* 0x0000000523127c10 */ /* 0x001fc6000ff7e0ff */
[----:B------:R-:W4:Y:S01]  /*dde0*/  LDL R35, [R1+0x49c] ;  /* 0x00049c0001237983 */ /* 0x000f220000100800 */
[----:B-----5:R-:W-:-:S03]  /*ddf0*/  IADD3.X R21, R25, UR9, RZ, P2, !PT ;  /* 0x0000000919157c10 */ /* 0x020fc600097fe4ff */
[----:B------:R-:W5:Y:S01]  /*de00*/  LDL R25, [R1+0x4b0] ;  /* 0x0004b00001197983 */ /* 0x000f620000100800 */
[----:B-1----:R-:W-:-:S03]  /*de10*/  IADD3 R22, P2, R28, UR5, RZ ;  /* 0x000000051c167c10 */ /* 0x002fc6000ff5e0ff */
[----:B------:R-:W5:Y:S04]  /*de20*/  LDL R28, [R1+0x4a4] ;  /* 0x0004a400011c7983 */ /* 0x000f680000100800 */
[----:B------:R0:W5:Y:S01]  /*de30*/  LDG.E.U8 R138, desc[UR10][R20.64] ;  /* 0x0000000a148a7981 */ /* 0x000162000c1e1100 */
[----:B------:R-:W-:-:S03]  /*de40*/  IADD3.X R19, R31, UR9, RZ, P3, !PT ;  /* 0x000000091f137c10 */ /* 0x000fc60009ffe4ff */
        /* <DEDUP_REMOVED lines=14> */
[----:B------:R4:W3:Y:S04]  /*df30*/  LDG.E.U8 R36, desc[UR10][R20.64] ;  /* 0x0000000a14247981 */ /* 0x0008e8000c1e1100 */
[----:B------:R0:W3:Y:S01]  /*df40*/  LDG.E.U8 R136, desc[UR10][R18.64] ;  /* 0x0000000a12887981 */ /* 0x0000e2000c1e1100 */
[----:B----4-:R-:W-:-:S03]  /*df50*/  IADD3 R20, P2, R26, UR5, RZ ;  /* 0x000000051a147c10 */ /* 0x010fc6000ff5e0ff */
[----:B------:R-:W4:Y:S01]  /*df60*/  LDL R26, [R1+0x4c4] ;  /* 0x0004c400011a7983 */ /* 0x000f220000100800 */
[----:B------:R-:W-:-:S03]  /*df70*/  IADD3.X R23, R29, UR9, RZ, P3, !PT ;  /* 0x000000091d177c10 */ /* 0x000fc60009ffe4ff */
[----:B------:R-:W3:Y:S01]  /*df80*/  LDL R29, [R1+0x4d8] ;  /* 0x0004d800011d7983 */ /* 0x000ee20000100800 */
[----:B0-----:R-:W-:-:S03]  /*df90*/  IADD3 R18, P3, R32, UR5, RZ ;  /* 0x0000000520127c10 */ /* 0x001fc6000ff7e0ff */
[----:B------:R-:W3:Y:S01]  /*dfa0*/  LDL R32, [R1+0x4cc] ;  /* 0x0004cc0001207983 */ /* 0x000ee20000100800 */
[----:B------:R-:W-:-:S03]  /*dfb0*/  IADD3.X R21, R35, UR9, RZ, P2, !PT ;  /* 0x0000000923157c10 */ /* 0x000fc600097fe4ff */
[----:B------:R5:W3:Y:S04]  /*dfc0*/  LDG.E.U8 R35, desc[UR10][R22.64] ;  /* 0x0000000a16237981 */ /* 0x000ae8000c1e1100 */
[----:B------:R0:W3:Y:S01]  /*dfd0*/  LDG.E.U8 R135, desc[UR10][R20.64] ;  /* 0x0000000a14877981 */ /* 0x0000e2000c1e1100 */
[----:B-----5:R-:W-:-:S03]  /*dfe0*/  IADD3 R22, P2, R25, UR5, RZ ;  /* 0x0000000519167c10 */ /* 0x020fc6000ff5e0ff */
[----:B------:R-:W5:Y:S01]  /*dff0*/  LDL R25, [R1+0x4d4] ;  /* 0x0004d40001197983 */ /* 0x000f620000100800 */
[----:B------:R-:W-:-:S03]  /*e000*/  IADD3.X R19, R28, UR9, RZ, P3, !PT ;  /* 0x000000091c137c10 */ /* 0x000fc60009ffe4ff */
[----:B------:R-:W5:Y:S01]  /*e010*/  LDL R28, [R1+0x4e8] ;  /* 0x0004e800011c7983 */ /* 0x000f620000100800 */
[----:B0-----:R-:W-:-:S03]  /*e020*/  IADD3 R20, P3, R31, UR5, RZ ;  /* 0x000000051f147c10 */ /* 0x001fc6000ff7e0ff */
[----:B------:R-:W5:Y:S01]  /*e030*/  LDL R31, [R1+0x4dc] ;  /* 0x0004dc00011f7983 */ /* 0x000f620000100800 */
[----:B------:R-:W-:-:S03]  /*e040*/  IADD3.X R23, R34, UR9, RZ, P2, !PT ;  /* 0x0000000922177c10 */ /* 0x000fc600097fe4ff */
[----:B------:R0:W5:Y:S04]  /*e050*/  LDG.E.U8 R34, desc[UR10][R18.64] ;  /* 0x0000000a12227981 */ /* 0x000168000c1e1100 */
[----:B------:R1:W5:Y:S01]  /*e060*/  LDG.E.U8 R134, desc[UR10][R22.64] ;  /* 0x0000000a16867981 */ /* 0x000362000c1e1100 */
[----:B--2---:R-:W-:-:S03]  /*e070*/  IADD3.X R21, R27, UR9, RZ, P3, !PT ;  /* 0x000000091b157c10 */ /* 0x004fc60009ffe4ff */
[----:B------:R-:W2:Y:S01]  /*e080*/  LDL R27, [R1+0x4f8] ;  /* 0x0004f800011b7983 */ /* 0x000ea20000100800 */
[----:B0-----:R-:W-:-:S03]  /*e090*/  IADD3 R18, P2, R24, UR5, RZ ;  /* 0x0000000518127c10 */ /* 0x001fc6000ff5e0ff */
[----:B------:R-:W2:Y:S01]  /*e0a0*/  LDL R24, [R1+0x4e4] ;  /* 0x0004e40001187983 */ /* 0x000ea20000100800 */
[----:B-1----:R-:W-:-:S03]  /*e0b0*/  IADD3 R22, P3, R30, UR5, RZ ;  /* 0x000000051e167c10 */ /* 0x002fc6000ff7e0ff */
[----:B------:R-:W2:Y:S01]  /*e0c0*/  LDL R30, [R1+0x4ec] ;  /* 0x0004ec00011e7983 */ /* 0x000ea20000100800 */
[----:B------:R-:W-:-:S03]  /*e0d0*/  IADD3.X R19, R33, UR9, RZ, P2, !PT ;  /* 0x0000000921137c10 */ /* 0x000fc600097fe4ff */
[----:B------:R0:W2:Y:S04]  /*e0e0*/  LDG.E.U8 R33, desc[UR10][R20.64] ;  /* 0x0000000a14217981 */ /* 0x0000a8000c1e1100 */
[----:B------:R3:W2:Y:S01]  /*e0f0*/  LDG.E.U8 R133, desc[UR10][R18.64] ;  /* 0x0000000a12857981 */ /* 0x0006a2000c1e1100 */
[----:B0-----:R-:W-:-:S03]  /*e100*/  IADD3 R20, P2, R120, UR5, RZ ;  /* 0x0000000578147c10 */ /* 0x001fc6000ff5e0ff */
[----:B------:R-:W2:Y:S01]  /*e110*/  LDL R120, [R1+0x4f4] ;  /* 0x0004f40001787983 */ /* 0x000ea20000100800 */
[----:B----4-:R-:W-:-:S03]  /*e120*/  IADD3.X R23, R26, UR9, RZ, P3, !PT ;  /* 0x000000091a177c10 */ /* 0x010fc60009ffe4ff */
[----:B------:R-:W4:Y:S01]  /*e130*/  LDL R26, [R1+0x508] ;  /* 0x00050800011a7983 */ /* 0x000f220000100800 */
[----:B---3--:R-:W-:-:S03]  /*e140*/  IADD3 R18, P3, R29, UR5, RZ ;  /* 0x000000051d127c10 */ /* 0x008fc6000ff7e0ff */
[----:B------:R-:W3:Y:S01]  /*e150*/  LDL R29, [R1+0x4fc] ;  /* 0x0004fc00011d7983 */ /* 0x000ee20000100800 */
[----:B------:R-:W-:-:S03]  /*e160*/  IADD3.X R21, R32, UR9, RZ, P2, !PT ;  /* 0x0000000920157c10 */ /* 0x000fc600097fe4ff */
[----:B------:R0:W3:Y:S04]  /*e170*/  LDG.E.U8 R32, desc[UR10][R22.64] ;  /* 0x0000000a16207981 */ /* 0x0000e8000c1e1100 */
[----:B------:R1:W3:Y:S01]  /*e180*/  LDG.E.U8 R132, desc[UR10][R20.64] ;  /* 0x0000000a14847981 */ /* 0x0002e2000c1e1100 */
[----:B0-----:R-:W-:-:S03]  /*e190*/  IADD3 R22, P2, R119, UR5, RZ ;  /* 0x0000000577167c10 */ /* 0x001fc6000ff5e0ff */
[----:B------:R-:W3:Y:S01]  /*e1a0*/  LDL R119, [R1+0x504] ;  /* 0x0005040001777983 */ /* 0x000ee20000100800 */
[----:B-----5:R-:W-:-:S03]  /*e1b0*/  IADD3.X R19, R25, UR9, RZ, P3, !PT ;  /* 0x0000000919137c10 */ /* 0x020fc60009ffe4ff */
[----:B------:R-:W5:Y:S01]  /*e1c0*/  LDL R25, [R1+0x518] ;  /* 0x0005180001197983 */ /* 0x000f620000100800 */
[----:B-1----:R-:W-:-:S03]  /*e1d0*/  IADD3 R20, P3, R28, UR5, RZ ;  /* 0x000000051c147c10 */ /* 0x002fc6000ff7e0ff */
[----:B------:R-:W5:Y:S01]  /*e1e0*/  LDL R28, [R1+0x50c] ;  /* 0x00050c00011c7983 */ /* 0x000f620000100800 */
[----:B------:R-:W-:-:S03]  /*e1f0*/  IADD3.X R23, R31, UR9, RZ, P2, !PT ;  /* 0x000000091f177c10 */ /* 0x000fc600097fe4ff */
[----:B------:R-:W5:Y:S04]  /*e200*/  LDG.E.U8 R31, desc[UR10][R18.64] ;  /* 0x0000000a121f7981 */ /* 0x000f68000c1e1100 */
[----:B------:R0:W5:Y:S01]  /*e210*/  LDG.E.U8 R131, desc[UR10][R22.64] ;  /* 0x0000000a16837981 */ /* 0x000162000c1e1100 */
[----:B--2---:R-:W-:-:S03]  /*e220*/  IADD3.X R21, R24, UR9, RZ, P3, !PT ;  /* 0x0000000918157c10 */ /* 0x004fc60009ffe4ff */
[----:B------:R-:W2:Y:S01]  /*e230*/  LDL R24, [R1+0x528] ;  /* 0x0005280001187983 */ /* 0x000ea20000100800 */
[----:B0-----:R-:W-:-:S03]  /*e240*/  IADD3 R22, P3, R27, UR5, RZ ;  /* 0x000000051b167c10 */ /* 0x001fc6000ff7e0ff */
[----:B------:R-:W2:Y:S01]  /*e250*/  LDL R27, [R1+0x51c] ;  /* 0x00051c00011b7983 */ /* 0x000ea20000100800 */
[----:B------:R-:W-:-:S03]  /*e260*/  IADD3 R18, P2, R123, UR5, RZ ;  /* 0x000000057b127c10 */ /* 0x000fc6000ff5e0ff */
[----:B------:R-:W2:Y:S01]  /*e270*/  LDL R123, [R1+0x540] ;  /* 0x00054000017b7983 */ /* 0x000ea20000100800 */
[----:B------:R-:W-:-:S03]  /*e280*/  IADD3.X R19, R30, UR9, RZ, P2, !PT ;  /* 0x000000091e137c10 */ /* 0x000fc600097fe4ff */
[----:B------:R0:W2:Y:S04]  /*e290*/  LDG.E.U8 R30, desc[UR10][R20.64] ;  /* 0x0000000a141e7981 */ /* 0x0000a8000c1e1100 */
[----:B------:R4:W2:Y:S01]  /*e2a0*/  LDG.E.U8 R130, desc[UR10][R18.64] ;  /* 0x0000000a12827981 */ /* 0x0008a2000c1e1100 */
[----:B0-----:R-:W-:-:S03]  /*e2b0*/  IADD3 R20, P2, R121, UR5, RZ ;  /* 0x0000000579147c10 */ /* 0x001fc6000ff5e0ff */
[----:B------:R-:W2:Y:S01]  /*e2c0*/  LDL R121, [R1+0x524] ;  /* 0x0005240001797983 */ /* 0x000ea20000100800 */
[----:B------:R-:W-:-:S03]  /*e2d0*/  IADD3.X R23, R120, UR9, RZ, P3, !PT ;  /* 0x0000000978177c10 */ /* 0x000fc60009ffe4ff */
[----:B------:R-:W2:Y:S01]  /*e2e0*/  LDL R120, [R1+0x538] ;  /* 0x0005380001787983 */ /* 0x000ea20000100800 */
[----:B----4-:R-:W-:-:S03]  /*e2f0*/  IADD3 R18, P3, R26, UR5, RZ ;  /* 0x000000051a127c10 */ /* 0x010fc6000ff7e0ff */
[----:B------:R-:W4:Y:S01]  /*e300*/  LDL R26, [R1+0x52c] ;  /* 0x00052c00011a7983 */ /* 0x000f220000100800 */
[----:B---3--:R-:W-:-:S03]  /*e310*/  IADD3.X R21, R29, UR9, RZ, P2, !PT ;  /* 0x000000091d157c10 */ /* 0x008fc600097fe4ff */
[----:B------:R0:W3:Y:S04]  /*e320*/  LDG.E.U8 R29, desc[UR10][R22.64] ;  /* 0x0000000a161d7981 */ /* 0x0000e8000c1e1100 */
[----:B------:R5:W3:Y:S01]  /*e330*/  LDG.E.U8 R129, desc[UR10][R20.64] ;  /* 0x0000000a14817981 */ /* 0x000ae2000c1e1100 */
[----:B0-----:R-:W-:-:S03]  /*e340*/  IADD3 R22, P2, R122, UR5, RZ ;  /* 0x000000057a167c10 */ /* 0x001fc6000ff5e0ff */
[----:B------:R-:W3:Y:S01]  /*e350*/  LDL R122, [R1+0x550] ;  /* 0x00055000017a7983 */ /* 0x000ee20000100800 */
[----:B------:R-:W-:-:S03]  /*e360*/  IADD3.X R19, R119, UR9, RZ, P3, !PT ;  /* 0x0000000977137c10 */ /* 0x000fc60009ffe4ff */
[----:B------:R-:W3:Y:S01]  /*e370*/  LDL R119, [R1+0x548] ;  /* 0x0005480001777983 */ /* 0x000ee20000100800 */
[----:B-----5:R-:W-:-:S03]  /*e380*/  IADD3 R20, P3, R25, UR5, RZ ;  /* 0x0000000519147c10 */ /* 0x020fc6000ff7e0ff */
[----:B------:R-:W5:Y:S01]  /*e390*/  LDL R25, [R1+0x53c] ;  /* 0x00053c0001197983 */ /* 0x000f620000100800 */
[----:B------:R-:W-:-:S03]  /*e3a0*/  IADD3.X R23, R28, UR9, RZ, P2, !PT ;  /* 0x000000091c177c10 */ /* 0x000fc600097fe4ff */
[----:B------:R0:W5:Y:S01]  /*e3b0*/  LDG.E.U8 R28, desc[UR10][R18.64] ;  /* 0x0000000a121c7981 */ /* 0x000162000c1e1100 */
[----:B------:R-:W-:-:S03]  /*e3c0*/  IADD3.X R21, R127, UR9, RZ, P3, !PT ;  /* 0x000000097f157c10 */ /* 0x000fc60009ffe4ff */
[----:B------:R2:W5:Y:S01]  /*e3d0*/  LDG.E.U8 R128, desc[UR10][R22.64] ;  /* 0x0000000a16807981 */ /* 0x000562000c1e1100 */
[----:B0-----:R-:W-:-:S03]  /*e3e0*/  IADD3 R18, P2, R125, UR5, RZ ;  /* 0x000000057d127c10 */ /* 0x001fc6000ff5e0ff */
[----:B------:R-:W5:Y:S01]  /*e3f0*/  LDL R125, [R1+0x544] ;  /* 0x00054400017d7983 */ /* 0x000f620000100800 */
[----:B--2---:R-:W-:-:S03]  /*e400*/  IADD3 R22, P3, R24, UR5, RZ ;  /* 0x0000000518167c10 */ /* 0x004fc6000ff7e0ff */
        /* <DEDUP_REMOVED lines=8> */
[----:B-1----:R-:W-:-:S03]  /*e490*/  IADD3 R18, P3, R120, UR5, RZ ;  /* 0x0000000578127c10 */ /* 0x002fc6000ff7e0ff */
[----:B------:R-:W2:Y:S01]  /*e4a0*/  LDL R120, [R1+0x570] ;  /* 0x0005700001787983 */ /* 0x000ea20000100800 */
[----:B------:R-:W-:Y:S02]  /*e4b0*/  IADD3.X R19, R126, UR9, RZ, P3, !PT ;  /* 0x000000097e137c10 */ /* 0x000fe40009ffe4ff */
[----:B----4-:R-:W-:Y:S02]  /*e4c0*/  IADD3.X R21, R26, UR9, RZ, P2, !PT ;  /* 0x000000091a157c10 */ /* 0x010fe400097fe4ff */
[----:B------:R0:W4:Y:S04]  /*e4d0*/  LDG.E.U8 R26, desc[UR10][R22.64] ;  /* 0x0000000a161a7981 */ /* 0x000128000c1e1100 */
[----:B------:R3:W4:Y:S01]  /*e4e0*/  LDG.E.U8 R126, desc[UR10][R20.64] ;  /* 0x0000000a147e7981 */ /* 0x000722000c1e1100 */
[----:B0-----:R-:W-:-:S03]  /*e4f0*/  IADD3 R22, P2, R123, UR5, RZ ;  /* 0x000000057b167c10 */ /* 0x001fc6000ff5e0ff */
[----:B------:R-:W4:Y:S01]  /*e500*/  LDL R123, [R1+0x564] ;  /* 0x00056400017b7983 */ /* 0x000f220000100800 */
[----:B---3--:R-:W-:-:S03]  /*e510*/  IADD3 R20, P3, R119, UR5, RZ ;  /* 0x0000000577147c10 */ /* 0x008fc6000ff7e0ff */
[----:B------:R-:W3:Y:S01]  /*e520*/  LDL R119, [R1+0x56c] ;  /* 0x00056c0001777983 */ /* 0x000ee20000100800 */
[----:B-----5:R-:W-:-:S03]  /*e530*/  IADD3.X R23, R25, UR9, RZ, P2, !PT ;  /* 0x0000000919177c10 */ /* 0x020fc600097fe4ff */
[----:B------:R0:W5:Y:S01]  /*e540*/  LDG.E.U8 R25, desc[UR10][R18.64] ;  /* 0x0000000a12197981 */ /* 0x000162000c1e1100 */
[----:B------:R-:W-:-:S03]  /*e550*/  IADD3.X R21, R125, UR9, RZ, P3, !PT ;  /* 0x000000097d157c10 */ /* 0x000fc60009ffe4ff */
[----:B------:R1:W5:Y:S01]  /*e560*/  LDG.E.U8 R125, desc[UR10][R22.64] ;  /* 0x0000000a167d7981 */ /* 0x000362000c1e1100 */
[----:B0-----:R-:W-:-:S03]  /*e570*/  IADD3 R18, P2, R122, UR5, RZ ;  /* 0x000000057a127c10 */ /* 0x001fc6000ff5e0ff */
[----:B------:R-:W5:Y:S01]  /*e580*/  LDL R122, [R1+0x574] ;  /* 0x00057400017a7983 */ /* 0x000f620000100800 */
[----:B-1----:R-:W-:-:S03]  /*e590*/  IADD3 R22, P3, R155, UR5, RZ ;  /* 0x000000059b167c10 */ /* 0x002fc6000ff7e0ff */
[----:B------:R-:W5:Y:S01]  /*e5a0*/  LDL R155, [R1+0x57c] ;  /* 0x00057c00019b7983 */ /* 0x000f620000100800 */
[----:B--2---:R-:W-:-:S03]  /*e5b0*/  IADD3.X R19, R24, UR9, RZ, P2, !PT ;  /* 0x0000000918137c10 */ /* 0x004fc600097fe4ff */
[----:B------:R0:W2:Y:S02]  /*e5c0*/  LDG.E.U8 R24, desc[UR10][R20.64] ;  /* 0x0000000a14187981 */ /* 0x0000a4000c1e1100 */
[----:B0-----:R-:W-:Y:S02]  /*e5d0*/  IADD3 R20, P2, R156, UR5, RZ ;  /* 0x000000059c147c10 */ /* 0x001fe4000ff5e0ff */
[----:B------:R-:W2:Y:S01]  /*e5e0*/  LDL R156, [R1+0x590] ;  /* 0x00059000019c7983 */ /* 0x000ea20000100800 */
[----:B------:R-:W-:-:S03]  /*e5f0*/  IADD3.X R23, R124, UR9, RZ, P3, !PT ;  /* 0x000000097c177c10 */ /* 0x000fc60009ffe4ff */
[----:B------:R0:W2:Y:S04]  /*e600*/  LDG.E.U8 R124, desc[UR10][R18.64] ;  /* 0x0000000a127c7981 */ /* 0x0000a8000c1e1100 */
[----:B------:R-:W2:Y:S01]  /*e610*/  LDG.E.U8 R23, desc[UR10][R22.64] ;  /* 0x0000000a16177981 */ /* 0x000ea2000c1e1100 */
[----:B0-----:R-:W-:-:S03]  /*e620*/  IADD3 R18, P3, R160, UR5, RZ ;  /* 0x00000005a0127c10 */ /* 0x001fc6000ff7e0ff */
[----:B------:R-:W2:Y:S01]  /*e630*/  LDL R160, [R1+0x5a0] ;  /* 0x0005a00001a07983 */ /* 0x000ea20000100800 */
[----:B------:R-:W-:Y:S02]  /*e640*/  IADD3.X R21, R121, UR9, RZ, P2, !PT ;  /* 0x0000000979157c10 */ /* 0x000fe400097fe4ff */
[----:B------:R-:W-:Y:S02]  /*e650*/  IADD3 R120, P2, R120, UR5, RZ ;  /* 0x0000000578787c10 */ /* 0x000fe4000ff5e0ff */
[----:B----4-:R-:W-:Y:S02]  /*e660*/  IADD3.X R19, R123, UR9, RZ, P3, !PT ;  /* 0x000000097b137c10 */ /* 0x010fe40009ffe4ff */
[----:B------:R-:W4:Y:S04]  /*e670*/  LDG.E.U8 R123, desc[UR10][R20.64] ;  /* 0x0000000a147b7981 */ /* 0x000f28000c1e1100 */
[----:B------:R0:W4:Y:S01]  /*e680*/  LDG.E.U8 R22, desc[UR10][R18.64] ;  /* 0x0000000a12167981 */ /* 0x000122000c1e1100 */
[----:B---3--:R-:W-:-:S03]  /*e690*/  IADD3.X R121, R119, UR9, RZ, P2, !PT ;  /* 0x0000000977797c10 */ /* 0x008fc600097fe4ff */
[----:B------:R-:W3:Y:S01]  /*e6a0*/  LDL R119, [R1+0x5a4] ;  /* 0x0005a40001777983 */ /* 0x000ee20000100800 */
[----:B0-----:R-:W-:Y:S02]  /*e6b0*/  IADD3 R18, P2, R158, UR5, RZ ;  /* 0x000000059e127c10 */ /* 0x001fe4000ff5e0ff */
[----:B------:R-:W-:-:S04]  /*e6c0*/  IADD3 R20, P3, R159, UR5, RZ ;  /* 0x000000059f147c10 */ /* 0x000fc8000ff7e0ff */
[----:B-----5:R-:W-:Y:S02]  /*e6d0*/  IADD3.X R21, R122, UR9, RZ, P3, !PT ;  /* 0x000000097a157c10 */ /* 0x020fe40009ffe4ff */
[----:B------:R-:W-:Y:S01]  /*e6e0*/  IADD3 R158, P3, R157, UR5, RZ ;  /* 0x000000059d9e7c10 */ /* 0x000fe2000ff7e0ff */
[----:B------:R-:W5:Y:S01]  /*e6f0*/  LDG.E.U8 R122, desc[UR10][R120.64] ;  /* 0x0000000a787a7981 */ /* 0x000f62000c1e1100 */
[----:B------:R-:W-:-:S03]  /*e700*/  IADD3.X R19, R155, UR9, RZ, P2, !PT ;  /* 0x000000099b137c10 */ /* 0x000fc600097fe4ff */
[----:B------:R-:W5:Y:S04]  /*e710*/  LDG.E.U8 R21, desc[UR10][R20.64] ;  /* 0x0000000a14157981 */ /* 0x000f68000c1e1100 */
[----:B------:R-:W4:Y:S01]  /*e720*/  LDL R155, [R1+0x5b4] ;  /* 0x0005b400019b7983 */ /* 0x000f220000100800 */
[----:B------:R-:W-:-:S03]  /*e730*/  IADD3.X R159, R162, UR9, RZ, P3, !PT ;  /* 0x00000009a29f7c10 */ /* 0x000fc60009ffe4ff */
[----:B------:R-:W5:Y:S04]  /*e740*/  LDL R162, [R1+0x5bc] ;  /* 0x0005bc0001a27983 */ /* 0x000f680000100800 */
[----:B------:R0:W5:Y:S01]  /*e750*/  LDG.E.U8 R121, desc[UR10][R18.64] ;  /* 0x0000000a12797981 */ /* 0x000162000c1e1100 */
[----:B--2---:R-:W-:-:S03]  /*e760*/  IADD3 R156, P2, R156, UR5, RZ ;  /* 0x000000059c9c7c10 */ /* 0x004fc6000ff5e0ff */
[----:B------:R1:W2:Y:S01]  /*e770*/  LDG.E.U8 R20, desc[UR10][R158.64] ;  /* 0x0000000a9e147981 */ /* 0x0002a2000c1e1100 */
[----:B0-----:R-:W-:-:S03]  /*e780*/  IADD3 R18, P3, R164, UR5, RZ ;  /* 0x00000005a4127c10 */ /* 0x001fc6000ff7e0ff */
[----:B------:R-:W2:Y:S01]  /*e790*/  LDL R164, [R1+0x5c4] ;  /* 0x0005c40001a47983 */ /* 0x000ea20000100800 */
[----:B------:R-:W-:Y:S02]  /*e7a0*/  IADD3.X R157, R161, UR9, RZ, P2, !PT ;  /* 0x00000009a19d7c10 */ /* 0x000fe400097fe4ff */
[----:B------:R-:W-:Y:S02]  /*e7b0*/  IADD3.X R19, R166, UR9, RZ, P3, !PT ;  /* 0x00000009a6137c10 */ /* 0x000fe40009ffe4ff */
[----:B------:R-:W2:Y:S01]  /*e7c0*/  LDL R166, [R1+0x5cc] ;  /* 0x0005cc0001a67983 */ /* 0x000ea20000100800 */
[----:B------:R-:W-:-:S03]  /*e7d0*/  IADD3 R160, P2, R160, UR5, RZ ;  /* 0x00000005a0a07c10 */ /* 0x000fc6000ff5e0ff */
[----:B------:R0:W2:Y:S01]  /*e7e0*/  LDG.E.U8 R120, desc[UR10][R156.64] ;  /* 0x0000000a9c787981 */ /* 0x0000a2000c1e1100 */
[----:B------:R-:W-:-:S03]  /*e7f0*/  IADD3.X R161, R178, UR9, RZ, P2, !PT ;  /* 0x00000009b2a17c10 */ /* 0x000fc600097fe4ff */
[----:B------:R-:W2:Y:S01]  /*e800*/  LDL R178, [R1+0x5d4] ;  /* 0x0005d40001b27983 */ /* 0x000ea20000100800 */
[----:B-1----:R-:W-:-:S03]  /*e810*/  IADD3 R158, P2, R180, UR5, RZ ;  /* 0x00000005b49e7c10 */ /* 0x002fc6000ff5e0ff */
[----:B------:R-:W2:Y:S01]  /*e820*/  LDL R180, [R1+0x5e0] ;  /* 0x0005e00001b47983 */ /* 0x000ea20000100800 */
[----:B------:R-:W-:Y:S02]  /*e830*/  IADD3.X R159, R182, UR9, RZ, P2, !PT ;  /* 0x00000009b69f7c10 */ /* 0x000fe400097fe4ff */
[----:B0-----:R-:W-:Y:S01]  /*e840*/  IADD3 R156, P3, R188, UR5, RZ ;  /* 0x00000005bc9c7c10 */ /* 0x001fe2000ff7e0ff */
[----:B------:R-:W2:Y:S04]  /*e850*/  LDL R182, [R1+0x5dc] ;  /* 0x0005dc0001b67983 */ /* 0x000ea80000100800 */
[----:B------:R-:W2:Y:S04]  /*e860*/  LDG.E.U8 R19, desc[UR10][R18.64] ;  /* 0x0000000a12137981 */ /* 0x000ea8000c1e1100 */
[----:B------:R-:W2:Y:S01]  /*e870*/  LDL R188, [R1+0x600] ;  /* 0x0006000001bc7983 */ /* 0x000ea20000100800 */
[----:B---3--:R-:W-:-:S03]  /*e880*/  IADD3.X R157, R119, UR9, RZ, P3, !PT ;  /* 0x00000009779d7c10 */ /* 0x008fc60009ffe4ff */
[----:B------:R0:W3:Y:S04]  /*e890*/  LDG.E.U8 R119, desc[UR10][R160.64] ;  /* 0x0000000aa0777981 */ /* 0x0000e8000c1e1100 */
[----:B------:R1:W3:Y:S01]  /*e8a0*/  LDG.E.U8 R18, desc[UR10][R156.64] ;  /* 0x0000000a9c127981 */ /* 0x0002e2000c1e1100 */
[----:B0-----:R-:W-:-:S03]  /*e8b0*/  IADD3 R160, P3, R186, UR5, RZ ;  /* 0x00000005baa07c10 */ /* 0x001fc6000ff7e0ff */
[----:B------:R-:W3:Y:S01]  /*e8c0*/  LDL R186, [R1+0x5f8] ;  /* 0x0005f80001ba7983 */ /* 0x000ee20000100800 */
[----:B-1----:R-:W-:-:S03]  /*e8d0*/  IADD3 R156, P2, R184, UR5, RZ ;  /* 0x00000005b89c7c10 */ /* 0x002fc6000ff5e0ff */
[----:B------:R-:W3:Y:S01]  /*e8e0*/  LDL R184, [R1+0x5f0] ;  /* 0x0005f00001b87983 */ /* 0x000ee20000100800 */
[----:B----4-:R-:W-:-:S03]  /*e8f0*/  IADD3.X R161, R155, UR9, RZ, P3, !PT ;  /* 0x000000099ba17c10 */ /* 0x010fc60009ffe4ff */
[----:B------:R0:W4:Y:S01]  /*e900*/  LDG.E.U8 R155, desc[UR10][R158.64] ;  /* 0x0000000a9e9b7981 */ /* 0x000122000c1e1100 */
[----:B-----5:R-:W-:-:S03]  /*e910*/  IADD3.X R157, R162, UR9, RZ, P2, !PT ;  /* 0x00000009a29d7c10 */ /* 0x020fc600097fe4ff */
[----:B------:R1:W5:Y:S01]  /*e920*/  LDG.E.U8 R162, desc[UR10][R160.64] ;  /* 0x0000000aa0a27981 */ /* 0x000362000c1e1100 */
[----:B0-----:R-:W-:-:S03]  /*e930*/  IADD3 R158, P3, R172, UR5, RZ ;  /* 0x00000005ac9e7c10 */ /* 0x001fc6000ff7e0ff */
[----:B------:R-:W4:Y:S01]  /*e940*/  LDL R172, [R1+0x5ec] ;  /* 0x0005ec0001ac7983 */ /* 0x000f220000100800 */
[----:B-1----:R-:W-:-:S03]  /*e950*/  IADD3 R160, P2, R174, UR5, RZ ;  /* 0x00000005aea07c10 */ /* 0x002fc6000ff5e0ff */
[----:B------:R-:W5:Y:S01]  /*e960*/  LDL R174, [R1+0x5f4] ;  /* 0x0005f40001ae7983 */ /* 0x000f620000100800 */
[----:B--2---:R-:W-:-:S03]  /*e970*/  IADD3.X R159, R164, UR9, RZ, P3, !PT ;  /* 0x00000009a49f7c10 */ /* 0x004fc60009ffe4ff */
[----:B------:R0:W2:Y:S02]  /*e980*/  LDG.E.U8 R164, desc[UR10][R156.64] ;  /* 0x0000000a9ca47981 */ /* 0x0000a4000c1e1100 */
[----:B0-----:R-:W-:Y:S02]  /*e990*/  IADD3 R156, P3, R176, UR5, RZ ;  /* 0x00000005b09c7c10 */ /* 0x001fe4000ff7e0ff */
[----:B------:R-:W2:Y:S02]  /*e9a0*/  LDL R176, [R1+0x5fc] ;  /* 0x0005fc0001b07983 */ /* 0x000ea40000100800 */
[----:B------:R-:W-:Y:S02]  /*e9b0*/  IADD3.X R157, R178, UR9, RZ, P3, !PT ;  /* 0x00000009b29d7c10 */ /* 0x000fe40009ffe4ff */
[----:B------:R-:W2:Y:S01]  /*e9c0*/  LDL R178, [R1+0x604] ;  /* 0x0006040001b27983 */ /* 0x000ea20000100800 */
[----:B------:R-:W-:-:S03]  /*e9d0*/  IADD3.X R161, R166, UR9, RZ, P2, !PT ;  /* 0x00000009a6a17c10 */ /* 0x000fc600097fe4ff */
[----:B------:R0:W2:Y:S04]  /*e9e0*/  LDG.E.U8 R166, desc[UR10][R158.64] ;  /* 0x0000000a9ea67981 */ /* 0x0000a8000c1e1100 */
[----:B------:R-:W2:Y:S01]  /*e9f0*/  LDG.E.U8 R160, desc[UR10][R160.64] ;  /* 0x0000000aa0a07981 */ /* 0x000ea2000c1e1100 */
[----:B0-----:R-:W-:-:S03]  /*ea00*/  IADD3 R158, P2, R180, UR5, RZ ;  /* 0x00000005b49e7c10 */ /* 0x001fc6000ff5e0ff */
[----:B------:R-:W2:Y:S04]  /*ea10*/  LDL R180, [R1+0x60c] ;  /* 0x00060c0001b47983 */ /* 0x000ea80000100800 */
[----:B------:R0:W2:Y:S02]  /*ea20*/  LDG.E.U8 R161, desc[UR10][R156.64] ;  /* 0x0000000a9ca17981 */ /* 0x0000a4000c1e1100 */
[----:B0-----:R-:W-:Y:S02]  /*ea30*/  IADD3 R156, P3, R191, UR5, RZ ;  /* 0x00000005bf9c7c10 */ /* 0x001fe4000ff7e0ff */
[----:B------:R-:W2:Y:S01]  /*ea40*/  LDL R191, [R1+0x618] ;  /* 0x0006180001bf7983 */ /* 0x000ea20000100800 */
[----:B------:R-:W-:-:S03]  /*ea50*/  IADD3.X R159, R182, UR9, RZ, P2, !PT ;  /* 0x00000009b69f7c10 */ /* 0x000fc600097fe4ff */
[----:B------:R-:W2:Y:S01]  /*ea60*/  LDL R182, [R1+0x614] ;  /* 0x0006140001b67983 */ /* 0x000ea20000100800 */
[----:B------:R-:W-:-:S03]  /*ea70*/  IADD3.X R157, R192, UR9, RZ, P3, !PT ;  /* 0x00000009c09d7c10 */ /* 0x000fc60009ffe4ff */
[----:B------:R-:W2:Y:S04]  /*ea80*/  LDL R192, [R1+0x620] ;  /* 0x0006200001c07983 */ /* 0x000ea80000100800 */
[----:B------:R-:W2:Y:S04]  /*ea90*/  LDG.E.U8 R158, desc[UR10][R158.64] ;  /* 0x0000000a9e9e7981 */ /* 0x000ea8000c1e1100 */
[----:B------:R3:W2:Y:S02]  /*eaa0*/  LDG.E.U8 R159, desc[UR10][R156.64] ;  /* 0x0000000a9c9f7981 */ /* 0x0006a4000c1e1100 */
[----:B---3--:R-:W-:-:S02]  /*eab0*/  IADD3 R156, P2, R184, UR5, RZ ;  /* 0x00000005b89c7c10 */ /* 0x008fc4000ff5e0ff */
[----:B------:R-:W3:Y:S02]  /*eac0*/  LDL R184, [R1+0x61c] ;  /* 0x00061c0001b87983 */ /* 0x000ee40000100800 */
[----:B----4-:R-:W-:-:S05]  /*ead0*/  IADD3.X R157, R172, UR9, RZ, P2, !PT ;  /* 0x00000009ac9d7c10 */ /* 0x010fca00097fe4ff */
[----:B------:R0:W4:Y:S02]  /*eae0*/  LDG.E.U8 R172, desc[UR10][R156.64] ;  /* 0x0000000a9cac7981 */ /* 0x000124000c1e1100 */
[----:B0-----:R-:W-:Y:S02]  /*eaf0*/  IADD3 R156, P2, R186, UR5, RZ ;  /* 0x00000005ba9c7c10 */ /* 0x001fe4000ff5e0ff */
[----:B------:R-:W4:Y:S02]  /*eb00*/  LDL R186, [R1+0x624] ;  /* 0x0006240001ba7983 */ /* 0x000f240000100800 */
[----:B-----5:R-:W-:-:S05]  /*eb10*/  IADD3.X R157, R174, UR9, RZ, P2, !PT ;  /* 0x00000009ae9d7c10 */ /* 0x020fca00097fe4ff */
[----:B------:R0:W5:Y:S02]  /*eb20*/  LDG.E.U8 R174, desc[UR10][R156.64] ;  /* 0x0000000a9cae7981 */ /* 0x000164000c1e1100 */
[----:B0-----:R-:W-:Y:S02]  /*eb30*/  IADD3 R156, P2, R188, UR5, RZ ;  /* 0x00000005bc9c7c10 */ /* 0x001fe4000ff5e0ff */
[----:B------:R-:W5:Y:S02]  /*eb40*/  LDL R188, [R1+0x62c] ;  /* 0x00062c0001bc7983 */ /* 0x000f640000100800 */
[----:B--2---:R-:W-:-:S05]  /*eb50*/  IADD3.X R157, R176, UR9, RZ, P2, !PT ;  /* 0x00000009b09d7c10 */ /* 0x004fca00097fe4ff */
[----:B------:R0:W2:Y:S02]  /*eb60*/  LDG.E.U8 R176, desc[UR10][R156.64] ;  /* 0x0000000a9cb07981 */ /* 0x0000a4000c1e1100 */
[----:B0-----:R-:W-:Y:S02]  /*eb70*/  IADD3 R156, P2, R189, UR5, RZ ;  /* 0x00000005bd9c7c10 */ /* 0x001fe4000ff5e0ff */
[----:B------:R-:W2:Y:S02]  /*eb80*/  LDL R189, [R1+0x634] ;  /* 0x0006340001bd7983 */ /* 0x000ea40000100800 */
[----:B------:R-:W-:-:S05]  /*eb90*/  IADD3.X R157, R178, UR9, RZ, P2, !PT ;  /* 0x00000009b29d7c10 */ /* 0x000fca00097fe4ff */
        /* <DEDUP_REMOVED lines=11> */
[----:B---3--:R-:W-:-:S05]  /*ec50*/  IADD3.X R157, R184, UR9, RZ, P2, !PT ;  /* 0x00000009b89d7c10 */ /* 0x008fca00097fe4ff */
[----:B------:R0:W3:Y:S02]  /*ec60*/  LDG.E.U8 R184, desc[UR10][R156.64] ;  /* 0x0000000a9cb87981 */ /* 0x0000e4000c1e1100 */
[----:B0-----:R-:W-:Y:S02]  /*ec70*/  IADD3 R156, P2, R193, UR5, RZ ;  /* 0x00000005c19c7c10 */ /* 0x001fe4000ff5e0ff */
        /* <DEDUP_REMOVED lines=37> */
[----:B------:R-:W-:-:S05]  /*eed0*/  IADD3.X R157, R199, UR9, RZ, P2, !PT ;  /* 0x00000009c79d7c10 */ /* 0x000fca00097fe4ff */
        /* <DEDUP_REMOVED lines=17> */
[----:B---3--:R-:W-:Y:S02]  /*eff0*/  IADD3 R156, P2, R219, UR5, RZ ;  /* 0x00000005db9c7c10 */ /* 0x008fe4000ff5e0ff */
        /* <DEDUP_REMOVED lines=27> */
[----:B----4-:R-:W-:Y:S02]  /*f1b0*/  IADD3 R156, P2, R227, UR5, RZ ;  /* 0x00000005e39c7c10 */ /* 0x010fe4000ff5e0ff */
[----:B------:R-:W4:Y:S02]  /*f1c0*/  LDL R227, [R1+0x6ec] ;  /* 0x0006ec0001e37983 */ /* 0x000f240000100800 */
[----:B-----5:R-:W-:-:S05]  /*f1d0*/  IADD3.X R157, R221, UR9, RZ, P2, !PT ;  /* 0x00000009dd9d7c10 */ /* 0x020fca00097fe4ff */
[----:B------:R2:W5:Y:S02]  /*f1e0*/  LDG.E.U8 R221, desc[UR10][R156.64] ;  /* 0x0000000a9cdd7981 */ /* 0x000564000c1e1100 */
[----:B--2---:R-:W-:Y:S02]  /*f1f0*/  IADD3 R156, P2, R231, UR5, RZ ;  /* 0x00000005e79c7c10 */ /* 0x004fe4000ff5e0ff */
[----:B------:R-:W2:Y:S02]  /*f200*/  LDL R231, [R1+0x6fc] ;  /* 0x0006fc0001e77983 */ /* 0x000ea40000100800 */
[----:B------:R-:W-:-:S05]  /*f210*/  IADD3.X R157, R223, UR9, RZ, P2, !PT ;  /* 0x00000009df9d7c10 */ /* 0x000fca00097fe4ff */
[----:B------:R0:W3:Y:S02]  /*f220*/  LDG.E.U8 R223, desc[UR10][R156.64] ;  /* 0x0000000a9cdf7981 */ /* 0x0000e4000c1e1100 */
[----:B0-----:R-:W-:Y:S02]  /*f230*/  IADD3 R156, P2, R233, UR5, RZ ;  /* 0x00000005e99c7c10 */ /* 0x001fe4000ff5e0ff */
[----:B------:R-:W5:Y:S02]  /*f240*/  LDL R233, [R1+0x700] ;  /* 0x0007000001e97983 */ /* 0x000f640000100800 */
[----:B------:R-:W-:-:S05]  /*f250*/  IADD3.X R157, R225, UR9, RZ, P2, !PT ;  /* 0x00000009e19d7c10 */ /* 0x000fca00097fe4ff */
[----:B------:R0:W3:Y:S02]  /*f260*/  LDG.E.U8 R225, desc[UR10][R156.64] ;  /* 0x0000000a9ce17981 */ /* 0x0000e4000c1e1100 */
[----:B0-----:R-:W-:Y:S02]  /*f270*/  IADD3 R156, P2, R235, UR5, RZ ;  /* 0x00000005eb9c7c10 */ /* 0x001fe4000ff5e0ff */
[----:B------:R-:W3:Y:S02]  /*f280*/  LDL R235, [R1+0x708] ;  /* 0x0007080001eb7983 */ /* 0x000ee40000100800 */
[----:B----4-:R-:W-:-:S05]  /*f290*/  IADD3.X R157, R227, UR9, RZ, P2, !PT ;  /* 0x00000009e39d7c10 */ /* 0x010fca00097fe4ff */
[----:B------:R0:W4:Y:S02]  /*f2a0*/  LDG.E.U8 R227, desc[UR10][R156.64] ;  /* 0x0000000a9ce37981 */ /* 0x000124000c1e1100 */
[----:B0-----:R-:W-:Y:S02]  /*f2b0*/  IADD3 R156, P2, R239, UR5, RZ ;  /* 0x00000005ef9c7c10 */ /* 0x001fe4000ff5e0ff */
[----:B------:R-:W4:Y:S02]  /*f2c0*/  LDL R239, [R1+0x6f4] ;  /* 0x0006f40001ef7983 */ /* 0x000f240000100800 */
[----:B------:R-:W-:-:S05]  /*f2d0*/  IADD3.X R157, R229, UR9, RZ, P2, !PT ;  /* 0x00000009e59d7c10 */ /* 0x000fca00097fe4ff */
[----:B------:R0:W4:Y:S02]  /*f2e0*/  LDG.E.U8 R229, desc[UR10][R156.64] ;  /* 0x0000000a9ce57981 */ /* 0x000124000c1e1100 */
[----:B0-----:R-:W-:Y:S02]  /*f2f0*/  IADD3 R156, P2, R237, UR5, RZ ;  /* 0x00000005ed9c7c10 */ /* 0x001fe4000ff5e0ff */
[----:B------:R-:W4:Y:S02]  /*f300*/  LDL R237, [R1+0x6e4] ;  /* 0x0006e40001ed7983 */ /* 0x000f240000100800 */
[----:B--2---:R-:W-:-:S05]  /*f310*/  IADD3.X R157, R231, UR9, RZ, P2, !PT ;  /* 0x00000009e79d7c10 */ /* 0x004fca00097fe4ff */
[----:B------:R0:W2:Y:S02]  /*f320*/  LDG.E.U8 R231, desc[UR10][R156.64] ;  /* 0x0000000a9ce77981 */ /* 0x0000a4000c1e1100 */
[----:B0-----:R-:W-:Y:S02]  /*f330*/  IADD3 R156, P2, R241, UR5, RZ ;  /* 0x00000005f19c7c10 */ /* 0x001fe4000ff5e0ff */
[----:B------:R-:W2:Y:S02]  /*f340*/  LDL R241, [R1+0x6f8] ;  /* 0x0006f80001f17983 */ /* 0x000ea40000100800 */
[----:B-----5:R-:W-:-:S05]  /*f350*/  IADD3.X R157, R233, UR9, RZ, P2, !PT ;  /* 0x00000009e99d7c10 */ /* 0x020fca00097fe4ff */
[----:B------:R0:W5:Y:S02]  /*f360*/  LDG.E.U8 R233, desc[UR10][R156.64] ;  /* 0x0000000a9ce97981 */ /* 0x000164000c1e1100 */
[----:B0-----:R-:W-:Y:S02]  /*f370*/  IADD3 R156, P2, R243, UR5, RZ ;  /* 0x00000005f39c7c10 */ /* 0x001fe4000ff5e0ff */
[----:B------:R-:W5:Y:S02]  /*f380*/  LDL R243, [R1+0x714] ;  /* 0x0007140001f37983 */ /* 0x000f640000100800 */
[----:B---3--:R-:W-:-:S05]  /*f390*/  IADD3.X R157, R235, UR9, RZ, P2, !PT ;  /* 0x00000009eb9d7c10 */ /* 0x008fca00097fe4ff */
[----:B------:R0:W3:Y:S04]  /*f3a0*/  LDG.E.U8 R235, desc[UR10][R156.64] ;  /* 0x0000000a9ceb7981 */ /* 0x0000e8000c1e1100 */
[----:B------:R-:W0:Y:S02]  /*f3b0*/  LDL R157, [R1+0x6e8] ;  /* 0x0006e800019d7983 */ /* 0x000e240000100800 */
[----:B0-----:R-:W-:-:S04]  /*f3c0*/  IADD3 R156, P2, R157, UR5, RZ ;  /* 0x000000059d9c7c10 */ /* 0x001fc8000ff5e0ff */
[----:B----4-:R-:W-:-:S05]  /*f3d0*/  IADD3.X R157, R237, UR9, RZ, P2, !PT ;  /* 0x00000009ed9d7c10 */ /* 0x010fca00097fe4ff */
[----:B------:R0:W4:Y:S04]  /*f3e0*/  LDG.E.U8 R237, desc[UR10][R156.64] ;  /* 0x0000000a9ced7981 */ /* 0x000128000c1e1100 */
[----:B------:R-:W0:Y:S02]  /*f3f0*/  LDL R157, [R1+0x724] ;  /* 0x00072400019d7983 */ /* 0x000e240000100800 */
[----:B0-----:R-:W-:-:S04]  /*f400*/  IADD3 R156, P2, R157, UR5, RZ ;  /* 0x000000059d9c7c10 */ /* 0x001fc8000ff5e0ff */
[----:B------:R-:W-:-:S05]  /*f410*/  IADD3.X R157, R239, UR9, RZ, P2, !PT ;  /* 0x00000009ef9d7c10 */ /* 0x000fca00097fe4ff */
[----:B------:R0:W4:Y:S04]  /*f420*/  LDG.E.U8 R239, desc[UR10][R156.64] ;  /* 0x0000000a9cef7981 */ /* 0x000128000c1e1100 */
[----:B------:R-:W0:Y:S02]  /*f430*/  LDL R157, [R1+0x72c] ;  /* 0x00072c00019d7983 */ /* 0x000e240000100800 */
[----:B0-----:R-:W-:-:S04]  /*f440*/  IADD3 R156, P2, R157, UR5, RZ ;  /* 0x000000059d9c7c10 */ /* 0x001fc8000ff5e0ff */
[----:B--2---:R-:W-:-:S05]  /*f450*/  IADD3.X R157, R241, UR9, RZ, P2, !PT ;  /* 0x00000009f19d7c10 */ /* 0x004fca00097fe4ff */
[----:B------:R0:W2:Y:S04]  /*f460*/  LDG.E.U8 R241, desc[UR10][R156.64] ;  /* 0x0000000a9cf17981 */ /* 0x0000a8000c1e1100 */
[----:B------:R-:W0:Y:S01]  /*f470*/  LDL R157, [R1+0x734] ;  /* 0x00073400019d7983 */ /* 0x000e220000100800 */
[----:B------:R-:W-:-:S03]  /*f480*/  F2FP.SATFINITE.E4M3.F32.PACK_AB_MERGE_C R171, R170, R171, RZ ;  /* 0x000000abaaab723e */ /* 0x000fc600048070ff */
[----:B------:R-:W-:Y:S01]  /*f490*/  LDS R170, [R169+0x8100] ;  /* 0x00810000a9aa7984 */ /* 0x000fe20000000800 */
[----:B0-----:R-:W-:-:S04]  /*f4a0*/  IADD3 R156, P2, R157, UR5, RZ ;  /* 0x000000059d9c7c10 */ /* 0x001fc8000ff5e0ff */
[----:B-----5:R-:W-:-:S05]  /*f4b0*/  IADD3.X R157, R243, UR9, RZ, P2, !PT ;  /* 0x00000009f39d7c10 */ /* 0x020fca00097fe4ff */
[----:B------:R0:W5:Y:S02]  /*f4c0*/  LDG.E.U8 R243, desc[UR10][R156.64] ;  /* 0x0000000a9cf37981 */ /* 0x000164000c1e1100 */
[----:B0-----:R-:W-:-:S04]  /*f4d0*/  IADD3 R156, P2, R252, UR5, RZ ;  /* 0x00000005fc9c7c10 */ /* 0x001fc8000ff5e0ff */
[----:B------:R-:W-:-:S05]  /*f4e0*/  IADD3.X R157, R245, UR9, RZ, P2, !PT ;  /* 0x00000009f59d7c10 */ /* 0x000fca00097fe4ff */
[----:B------:R0:W5:Y:S02]  /*f4f0*/  LDG.E.U8 R245, desc[UR10][R156.64] ;  /* 0x0000000a9cf57981 */ /* 0x000164000c1e1100 */
[----:B0-----:R-:W-:-:S04]  /*f500*/  IADD3 R156, P2, R247, UR5, RZ ;  /* 0x00000005f79c7c10 */ /* 0x001fc8000ff5e0ff */
[----:B------:R-:W-:-:S05]  /*f510*/  IADD3.X R157, R246, UR9, RZ, P2, !PT ;  /* 0x00000009f69d7c10 */ /* 0x000fca00097fe4ff */
[----:B------:R0:W5:Y:S01]  /*f520*/  LDG.E.U8 R246, desc[UR10][R156.64] ;  /* 0x0000000a9cf67981 */ /* 0x000162000c1e1100 */
[----:B------:R-:W1:Y:S01]  /*f530*/  S2R R252, SR_TID.X ;  /* 0x0000000000fc7919 */ /* 0x000e620000002100 */
[----:B------:R-:W-:-:S04]  /*f540*/  SHF.R.S32.HI R247, RZ, 0x7, R248 ;  /* 0x00000007fff77819 */ /* 0x000fc800000114f8 */
[----:B------:R-:W-:Y:S01]  /*f550*/  SGXT R247, R247, 0x1 ;  /* 0x00000001f7f7781a */ /* 0x000fe20000000200 */
[----:B0-----:R-:W0:Y:S03]  /*f560*/  LDS R157, [R169+0x8000] ;  /* 0x00800000a99d7984 */ /* 0x001e260000000800 */
[----:B------:R-:W-:-:S04]  /*f570*/  LOP3.LUT R247, R247, 0x90, RZ, 0xc0, !PT ;  /* 0x00000090f7f77812 */ /* 0x000fc800078ec0ff */
[----:B------:R-:W-:Y:S02]  /*f580*/  LOP3.LUT R247, R247, 0x7f, R248, 0x78, !PT ;  /* 0x0000007ff7f77812 */ /* 0x000fe400078e78f8 */
[----:B------:R-:W-:Y:S02]  /*f590*/  F2FP.SATFINITE.E4M3.F32.PACK_AB_MERGE_C R248, R181, R183, RZ ;  /* 0x000000b7b5f8723e */ /* 0x000fe400048070ff */
[----:B-1----:R-:W-:-:S04]  /*f5a0*/  LOP3.LUT R183, R252, 0xe0, RZ, 0xc0, !PT ;  /* 0x000000e0fcb77812 */ /* 0x002fc800078ec0ff */
[----:B------:R-:W-:Y:S02]  /*f5b0*/  SHF.R.U32.HI R181, RZ, 0x1, R183 ;  /* 0x00000001ffb57819 */ /* 0x000fe400000116b7 */
[----:B------:R-:W1:Y:S01]  /*f5c0*/  S2R R183, SR_TID.X ;  /* 0x0000000000b77919 */ /* 0x000e620000002100 */
[----:B------:R-:W-:-:S05]  /*f5d0*/  IMAD.SHL.U32 R156, R252, 0x20, RZ ;  /* 0x00000020fc9c7824 */ /* 0x000fca00078e00ff */
[----:B------:R-:W-:Y:S01]  /*f5e0*/  LOP3.LUT R181, R181, 0x60, R156, 0x78, !PT ;  /* 0x00000060b5b57812 */ /* 0x000fe200078e789c */
[----:B------:R-:W-:-:S04]  /*f5f0*/  FADD R156, -R2, R8 ;  /* 0x00000008029c7221 */ /* 0x000fc80000000100 */
[----:B------:R-:W-:-:S06]  /*f600*/  FMUL R156, R156, 1.4426950216293334961 ;  /* 0x3fb8aa3b9c9c7820 */ /* 0x000fcc0000400000 */
[----:B------:R-:W0:Y:S01]  /*f610*/  MUFU.EX2 R156, R156 ;  /* 0x0000009c009c7308 */ /* 0x000e220000000800 */
[----:B-1----:R-:W-:Y:S01]  /*f620*/  LOP3.LUT R8, R183, 0x1f, RZ, 0xc0, !PT ;  /* 0x0000001fb7087812 */ /* 0x002fe200078ec0ff */
[----:B0-----:R-:W-:-:S03]  /*f630*/  FFMA R17, R156, R17, R157 ;  /* 0x000000119c117223 */ /* 0x001fc6000000009d */
[----:B------:R-:W-:Y:S01]  /*f640*/  LEA R8, R8, UR7, 0x7 ;  /* 0x0000000708087c11 */ /* 0x000fe2000f8e38ff */
[----:B------:R-:W-:Y:S01]  /*f650*/  LDS R157, [R169+0x8200] ;  /* 0x00820000a99d7984 */ /* 0x000fe20000000800 */
[----:B------:R-:W-:-:S03]  /*f660*/  IMAD.SHL.U32 R252, R183, 0x2, RZ ;  /* 0x00000002b7fc7824 */ /* 0x000fc600078e00ff */
[----:B------:R-:W-:Y:S01]  /*f670*/  LDS R169, [R169+0x8300] ;  /* 0x00830000a9a97984 */ /* 0x000fe20000000800 */
[----:B------:R-:W-:Y:S02]  /*f680*/  IMAD.IADD R181, R181, 0x1, R8 ;  /* 0x00000001b5b57824 */ /* 0x000fe400078e0208 */
[----:B------:R-:W-:Y:S01]  /*f690*/  IMAD.SHL.U32 R8, R183, 0x8, RZ ;  /* 0x00000008b7087824 */ /* 0x000fe200078e00ff */
[----:B------:R-:W-:Y:S04]  /*f6a0*/  BAR.SYNC.DEFER_BLOCKING 0x0 ;  /* 0x0000000000007b1d */ /* 0x000fe80000010000 */
[----:B------:R-:W-:Y:S02]  /*f6b0*/  LOP3.LUT R183, R8, 0x30, R252, 0x48, !PT ;  /* 0x0000003008b77812 */ /* 0x000fe400078e48fc */
[----:B------:R-:W0:Y:S01]  /*f6c0*/  S2R R8, SR_TID.X ;  /* 0x0000000000087919 */ /* 0x000e220000002100 */
[----:B------:R1:W-:Y:S04]  /*f6d0*/  STS.U8 [R247+UR7+0x8400], R0 ;  /* 0x00840000f7007988 */ /* 0x0003e80008000007 */
[----:B------:R-:W-:Y:S01]  /*f6e0*/  STS.U8 [R247+UR7+0x8000], R168 ;  /* 0x008000a8f7007988 */ /* 0x000fe20008000007 */
[----:B-1----:R-:W-:-:S03]  /*f6f0*/  LOP3.LUT R0, R247, 0x20, RZ, 0x3c, !PT ;  /* 0x00000020f7007812 */ /* 0x002fc600078e3cff */
        /* <DEDUP_REMOVED lines=61> */
[----:B---3--:R-:W-:Y:S04]  /*fad0*/  STS.U8 [R247+UR7+0xfe00], R235 ;  /* 0x00fe00ebf7007988 */ /* 0x008fe80008000007 */
        /* <DEDUP_REMOVED lines=58> */
[----:B----4-:R-:W-:Y:S04]  /*fe80*/  STS.U8 [R0+UR7+0xf500], R237 ;  /* 0x00f500ed00007988 */ /* 0x010fe80008000007 */
[----:B------:R-:W-:Y:S04]  /*fe90*/  STS.U8 [R0+UR7+0xf700], R239 ;  /* 0x00f700ef00007988 */ /* 0x000fe80008000007 */
[----:B--2---:R-:W-:Y:S04]  /*fea0*/  STS.U8 [R0+UR7+0xf900], R241 ;  /* 0x00f900f100007988 */ /* 0x004fe80008000007 */
[----:B-----5:R-:W-:Y:S04]  /*feb0*/  STS.U8 [R0+UR7+0xfb00], R243 ;  /* 0x00fb00f300007988 */ /* 0x020fe80008000007 */
[----:B------:R-:W-:Y:S04]  /*fec0*/  STS.U8 [R0+UR7+0xfd00], R245 ;  /* 0x00fd00f500007988 */ /* 0x000fe80008000007 */
[----:B------:R2:W-:Y:S01]  /*fed0*/  STS.U8 [R0+UR7+0xff00], R246 ;  /* 0x00ff00f600007988 */ /* 0x0005e20008000007 */
[----:B0-----:R-:W-:-:S02]  /*fee0*/  LOP3.LUT R252, R8, 0x7, RZ, 0xc0, !PT ;  /* 0x0000000708fc7812 */ /* 0x001fc400078ec0ff */
[----:B------:R-:W-:Y:S02]  /*fef0*/  LOP3.LUT R8, R8, 0xe0, RZ, 0xc0, !PT ;  /* 0x000000e008087812 */ /* 0x000fe400078ec0ff */
[----:B------:R-:W-:-:S03]  /*ff00*/  LEA R252, R252, UR7, 0x6 ;  /* 0x00000007fcfc7c11 */ /* 0x000fc6000f8e30ff */
[----:B------:R-:W-:-:S05]  /*ff10*/  IMAD.SHL.U32 R8, R8, 0x10, RZ ;  /* 0x0000001008087824 */ /* 0x000fca00078e00ff */
[----:B------:R-:W-:Y:S01]  /*ff20*/  IADD3 R183, R183, R252, R8 ;  /* 0x000000fcb7b77210 */ /* 0x000fe20007ffe008 */
[----:B------:R-:W-:Y:S06]  /*ff30*/  BAR.SYNC.DEFER_BLOCKING 0x0 ;  /* 0x0000000000007b1d */ /* 0x000fec0000010000 */
[----:B------:R-:W0:Y:S01]  /*ff40*/  S2R R8, SR_TID.X ;  /* 0x0000000000087919 */ /* 0x000e220000002100 */
[----:B------:R-:W3:Y:S01]  /*ff50*/  S2R R252, SR_TID.X ;  /* 0x0000000000fc7919 */ /* 0x000ee20000002100 */
[----:B------:R-:W4:Y:S04]  /*ff60*/  LDSM.16.M88.4 R40, [R183+0x8000] ;  /* 0x00800000b728783b */ /* 0x000f280000000200 */
[----:B------:R-:W-:Y:S04]  /*ff70*/  LDSM.16.M88.4 R44, [R183+0x9000] ;  /* 0x00900000b72c783b */ /* 0x000fe80000000200 */
[----:B------:R-:W-:Y:S04]  /*ff80*/  LDSM.16.M88.4 R128, [R183+0xa000] ;  /* 0x00a00000b780783b */ /* 0x000fe80000000200 */
[----:B------:R-:W-:Y:S04]  /*ff90*/  LDSM.16.M88.4 R112, [R183+0xb000] ;  /* 0x00b00000b770783b */ /* 0x000fe80000000200 */
[----:B------:R-:W-:Y:S04]  /*ffa0*/  LDSM.16.M88.4 R124, [R183+0xc000] ;  /* 0x00c00000b77c783b */ /* 0x000fe80000000200 */
[----:B------:R-:W-:Y:S04]  /*ffb0*/  LDSM.16.M88.4 R132, [R183+0xd000] ;  /* 0x00d00000b784783b */ /* 0x000fe80000000200 */
[----:B------:R-:W-:Y:S04]  /*ffc0*/  LDSM.16.M88.4 R120, [R183+0xe000] ;  /* 0x00e00000b778783b */ /* 0x000fe80000000200 */
[----:B------:R-:W-:Y:S01]  /*ffd0*/  LDSM.16.M88.4 R116, [R183+0xf000] ;  /* 0x00f00000b774783b */ /* 0x000fe20000000200 */
[----:B------:R-:W-:-:S02]  /*ffe0*/  F2FP.SATFINITE.E4M3.F32.PACK_AB_MERGE_C R177, R177, R179, RZ ;  /* 0x000000b3b1b1723e */ /* 0x000fc400048070ff */
[----:B------:R-:W-:Y:S02]  /*fff0*/  F2FP.SATFINITE.E4M3.F32.PACK_AB_MERGE_C R173, R173, R175, RZ ;  /* 0x000000afadad723e */ /* 0x000fe400048070ff */
[----:B-1----:R-:W-:Y:S02]  /*10000*/  F2FP.F16.E4M3.UNPACK_B R20, R248 ;  /* 0x000000f8ff14723e */ /* 0x002fe400020006ff */
[----:B------:R-:W-:Y:S02]  /*10010*/  F2FP.F16.E4M3.UNPACK_B R21, R177 ;  /* 0x000000b1ff15723e */ /* 0x000fe400020006ff */
[----:B------:R-:W-:Y:S02]  /*10020*/  F2FP.F16.E4M3.UNPACK_B R22, R173 ;  /* 0x000000adff16723e */ /* 0x000fe400020006ff */
[----:B------:R-:W-:Y:S01]  /*10030*/  F2FP.F16.E4M3.UNPACK_B R23, R171 ;  /* 0x000000abff17723e */ /* 0x000fe200020006ff */
[----:B------:R-:W-:Y:S01]  /*10040*/  BAR.SYNC.DEFER_BLOCKING 0x0 ;  /* 0x0000000000007b1d */ /* 0x000fe20000010000 */
[----:B0-----:R-:W-:Y:S01]  /*10050*/  IMAD.SHL.U32 R8, R8, 0x8, RZ ;  /* 0x0000000808087824 */ /* 0x001fe200078e00ff */
[----:B---3--:R-:W-:-:S04]  /*10060*/  LOP3.LUT R252, R252, 0x1c, RZ, 0xc0, !PT ;  /* 0x0000001cfcfc7812 */ /* 0x008fc800078ec0ff */
[----:B------:R-:W-:Y:S01]  /*10070*/  LOP3.LUT R8, R8, 0x78, RZ, 0xc0, !PT ;  /* 0x0000007808087812 */ /* 0x000fe200078ec0ff */
[----:B------:R-:W-:Y:S04]  /*10080*/  STSM.16.M88.4 [R181+0x8000], R20 ;  /* 0x00800014b5007844 */ /* 0x000fe80000000200 */
[----:B------:R-:W-:Y:S01]  /*10090*/  IMAD R8, R252, 0x20, R8 ;  /* 0x00000020fc087824 */ /* 0x000fe200078e0208 */
[----:B------:R-:W-:Y:S04]  /*100a0*/  BAR.SYNC.DEFER_BLOCKING 0x0 ;  /* 0x0000000000007b1d */ /* 0x000fe80000010000 */
[----:B------:R-:W-:Y:S01]  /*100b0*/  LOP3.LUT R148, R8, 0x20, RZ, 0x3c, !PT ;  /* 0x0000002008947812 */ /* 0x000fe200078e3cff */
[----:B--2---:R-:W-:-:S04]  /*100c0*/  FADD R0, -R3, R9 ;  /* 0x0000000903007221 */ /* 0x004fc80000000100 */
[----:B------:R-:W-:Y:S01]  /*100d0*/  FMUL R0, R0, 1.4426950216293334961 ;  /* 0x3fb8aa3b00007820 */ /* 0x000fe20000400000 */
[----:B------:R-:W0:Y:S04]  /*100e0*/  LDS.64 R20, [R8+UR7+0x8000] ;  /* 0x0080000708147984 */ /* 0x000e280008000a00 */
[----:B------:R-:W1:Y:S04]  /*100f0*/  LDS.64 R24, [R8+UR7+0x8400] ;  /* 0x0084000708187984 */ /* 0x000e680008000a00 */
[----:B------:R-:W2:Y:S04]  /*10100*/  LDS.64 R18, [R148+UR7+0x8000] ;  /* 0x0080000794127984 */ /* 0x000ea80008000a00 */
[----:B------:R-:W3:Y:S01]  /*10110*/  LDS.64 R22, [R148+UR7+0x8400] ;  /* 0x0084000794167984 */ /* 0x000ee20008000a00 */
[----:B------:R-:W5:Y:S01]  /*10120*/  MUFU.EX2 R0, R0 ;  /* 0x0000000000007308 */ /* 0x000f620000000800 */
[C---:B------:R-:W-:Y:S01]  /*10130*/  FMUL R92, R156.reuse, R92 ;  /* 0x0000005c9c5c7220 */ /* 0x040fe20000400000 */
[C---:B------:R-:W-:Y:S01]  /*10140*/  FMUL R93, R156.reuse, R93 ;  /* 0x0000005d9c5d7220 */ /* 0x040fe20000400000 */
[----:B----4-:R-:W-:Y:S01]  /*10150*/  F2FP.F16.E4M3.UNPACK_B R26, R40 ;  /* 0x00000028ff1a723e */ /* 0x010fe200020006ff */
[C---:B------:R-:W-:Y:S01]  /*10160*/  FMUL R64, R156.reuse, R64 ;  /* 0x000000409c407220 */ /* 0x040fe20000400000 */
[----:B------:R-:W-:Y:S01]  /*10170*/  F2FP.F16.E4M3.UNPACK_B R27, R41 ;  /* 0x00000029ff1b723e */ /* 0x000fe200020006ff */
[C---:B------:R-:W-:Y:S01]  /*10180*/  FMUL R65, R156.reuse, R65 ;  /* 0x000000419c417220 */ /* 0x040fe20000400000 */
        /* <DEDUP_REMOVED lines=9> */
[----:B------:R-:W-:Y:S01]  /*10220*/  FMUL R105, R156, R105 ;  /* 0x000000699c697220 */ /* 0x000fe20000400000 */
[C---:B-----5:R-:W-:Y:S01]  /*10230*/  FMUL R94, R0.reuse, R94 ;  /* 0x0000005e005e7220 */ /* 0x060fe20000400000 */
[C---:B------:R-:W-:Y:S01]  /*10240*/  FMUL R95, R0.reuse, R95 ;  /* 0x0000005f005f7220 */ /* 0x040fe20000400000 */
[----:B------:R-:W-:Y:S01]  /*10250*/  FMUL R66, R0, R66 ;  /* 0x0000004200427220 */ /* 0x000fe20000400000 */
[----:B------:R-:W-:Y:S01]  /*10260*/  LDS.64 R150, [R8+UR7+0x8800] ;  /* 0x0088000708967984 */ /* 0x000fe20008000a00 */
[----:B0-----:R-:W-:-:S02]  /*10270*/  IMAD.MOV.U32 R28, RZ, RZ, R20 ;  /* 0x000000ffff1c7224 */ /* 0x001fc400078e0014 */
[----:B-1----:R-:W-:Y:S02]  /*10280*/  IMAD.MOV.U32 R29, RZ, RZ, R24 ;  /* 0x000000ffff1d7224 */ /* 0x002fe400078e0018 */
[----:B--2---:R-:W-:Y:S02]  /*10290*/  IMAD.MOV.U32 R30, RZ, RZ, R18 ;  /* 0x000000ffff1e7224 */ /* 0x004fe400078e0012 */
[----:B---3--:R-:W-:Y:S02]  /*102a0*/  IMAD.MOV.U32 R31, RZ, RZ, R22 ;  /* 0x000000ffff1f7224 */ /* 0x008fe400078e0016 */
[----:B------:R-:W-:Y:S01]  /*102b0*/  FMUL R67, R0, R67 ;  /* 0x0000004300437220 */ /* 0x000fe20000400000 */
[----:B------:R-:W-:Y:S02]  /*102c0*/  IMAD.MOV.U32 R32, RZ, RZ, R20 ;  /* 0x000000ffff207224 */ /* 0x000fe400078e0014 */
[----:B------:R-:W-:Y:S02]  /*102d0*/  IMAD.MOV.U32 R33, RZ, RZ, R24 ;  /* 0x000000ffff217224 */ /* 0x000fe400078e0018 */
[----:B------:R-:W-:Y:S01]  /*102e0*/  IMAD.MOV.U32 R34, RZ, RZ, R18 ;  /* 0x000000ffff227224 */ /* 0x000fe200078e0012 */
[----:B------:R-:W-:Y:S01]  /*102f0*/  HMMA.16816.F32 R92, R28, R26, R92 ;  /* 0x0000001a1c5c723c */ /* 0x000fe2000000185c */
[----:B------:R-:W-:-:S06]  /*10300*/  IMAD.MOV.U32 R35, RZ, RZ, R22 ;  /* 0x000000ffff237224 */ /* 0x000fcc00078e0016 */
[----:B------:R-:W-:Y:S02]  /*10310*/  F2FP.F16.E4M3.UNPACK_B R28, R128 ;  /* 0x00000080ff1c723e */ /* 0x000fe400020006ff */
[----:B------:R-:W-:Y:S01]  /*10320*/  F2FP.F16.E4M3.UNPACK_B R29, R129 ;  /* 0x00000081ff1d723e */ /* 0x000fe200020006ff */
[C---:B------:R-:W-:Y:S01]  /*10330*/  FMUL R74, R0.reuse, R74 ;  /* 0x0000004a004a7220 */ /* 0x040fe20000400000 */
[----:B------:R-:W-:Y:S01]  /*10340*/  FMUL R75, R0, R75 ;  /* 0x0000004b004b7220 */ /* 0x000fe20000400000 */
[----:B------:R-:W-:Y:S01]  /*10350*/  F2FP.F16.E4M3.UNPACK_B R30, R44 ;  /* 0x0000002cff1e723e */ /* 0x000fe200020006ff */
[----:B------:R-:W-:Y:S01]  /*10360*/  IMAD.MOV.U32 R36, RZ, RZ, R20 ;  /* 0x000000ffff247224 */ /* 0x000fe200078e0014 */
[----:B------:R-:W-:Y:S01]  /*10370*/  F2FP.F16.E4M3.UNPACK_B R31, R45 ;  /* 0x0000002dff1f723e */ /* 0x000fe200020006ff */
[----:B------:R-:W-:Y:S01]  /*10380*/  IMAD.MOV.U32 R37, RZ, RZ, R24 ;  /* 0x000000ffff257224 */ /* 0x000fe200078e0018 */
[----:B------:R-:W-:Y:S01]  /*10390*/  HMMA.16816.F32 R64, R32, R28, R64 ;  /* 0x0000001c2040723c */ /* 0x000fe20000001840 */
[----:B------:R-:W-:-:S02]  /*103a0*/  IMAD.MOV.U32 R38, RZ, RZ, R18 ;  /* 0x000000ffff267224 */ /* 0x000fc400078e0012 */
[C---:B------:R-:W-:Y:S01]  /*103b0*/  FMUL R78, R0.reuse, R78 ;  /* 0x0000004e004e7220 */ /* 0x040fe20000400000 */
[----:B------:R-:W-:Y:S02]  /*103c0*/  IMAD.MOV.U32 R39, RZ, RZ, R22 ;  /* 0x000000ffff277224 */ /* 0x000fe400078e0016 */
[C---:B------:R-:W-:Y:S01]  /*103d0*/  FMUL R79, R0.reuse, R79 ;  /* 0x0000004f004f7220 */ /* 0x040fe20000400000 */
[----:B------:R-:W-:Y:S02]  /*103e0*/  F2FP.F16.E4M3.UNPACK_B R34, R124 ;  /* 0x0000007cff22723e */ /* 0x000fe400020006ff */
[----:B------:R-:W-:Y:S02]  /*103f0*/  F2FP.F16.E4M3.UNPACK_B R35, R125 ;  /* 0x0000007dff23723e */ /* 0x000fe400020006ff */
[C---:B------:R-:W-:Y:S01]  /*10400*/  HMMA.16816.F32 R72, R36.reuse, R30, R72 ;  /* 0x0000001e2448723c */ /* 0x040fe20000001848 */
[C---:B------:R-:W-:Y:S01]  /*10410*/  FMUL R138, R0.reuse, R50 ;  /* 0x00000032008a7220 */ /* 0x040fe20000400000 */
[C---:B------:R-:W-:Y:S01]  /*10420*/  FMUL R139, R0.reuse, R51 ;  /* 0x00000033008b7220 */ /* 0x040fe20000400000 */
[C---:B------:R-:W-:Y:S01]  /*10430*/  FMUL R142, R0.reuse, R54 ;  /* 0x00000036008e7220 */ /* 0x040fe20000400000 */
[----:B------:R-:W-:Y:S01]  /*10440*/  FMUL R143, R0, R55 ;  /* 0x00000037008f7220 */ /* 0x000fe20000400000 */
[----:B------:R-:W-:Y:S01]  /*10450*/  F2FP.F16.E4M3.UNPACK_B R32, R112 ;  /* 0x00000070ff20723e */ /* 0x000fe200020006ff */
[----:B------:R-:W-:Y:S01]  /*10460*/  HMMA.16816.F32 R76, R36, R34, R76 ;  /* 0x00000022244c723c */ /* 0x000fe2000000184c */
[----:B------:R-:W-:Y:S01]  /*10470*/  F2FP.F16.E4M3.UNPACK_B R33, R113 ;  /* 0x00000071ff21723e */ /* 0x000fe200020006ff */
[----:B------:R-:W-:-:S02]  /*10480*/  IMAD.MOV.U32 R48, RZ, RZ, R20 ;  /* 0x000000ffff307224 */ /* 0x000fc400078e0014 */
[C---:B------:R-:W-:Y:S01]  /*10490*/  FMUL R52, R156.reuse, R80 ;  /* 0x000000509c347220 */ /* 0x040fe20000400000 */
[----:B------:R-:W-:Y:S02]  /*104a0*/  IMAD.MOV.U32 R49, RZ, RZ, R24 ;  /* 0x000000ffff317224 */ /* 0x000fe400078e0018 */
[----:B------:R-:W-:Y:S01]  /*104b0*/  FMUL R53, R156, R81 ;  /* 0x000000519c357220 */ /* 0x000fe20000400000 */
[----:B------:R-:W-:Y:S02]  /*104c0*/  IMAD.MOV.U32 R50, RZ, RZ, R18 ;  /* 0x000000ffff327224 */ /* 0x000fe400078e0012 */
[C---:B------:R-:W-:Y:S01]  /*104d0*/  FMUL R54, R0.reuse, R82 ;  /* 0x0000005200367220 */ /* 0x040fe20000400000 */
[----:B------:R-:W-:Y:S02]  /*104e0*/  IMAD.MOV.U32 R51, RZ, RZ, R22 ;  /* 0x000000ffff337224 */ /* 0x000fe400078e0016 */
[----:B------:R-:W-:Y:S01]  /*104f0*/  FMUL R55, R0, R83 ;  /* 0x0000005300377220 */ /* 0x000fe20000400000 */
[----:B------:R-:W-:-:S02]  /*10500*/  F2FP.F16.E4M3.UNPACK_B R38, R120 ;  /* 0x00000078ff26723e */ /* 0x000fc400020006ff */
[----:B------:R-:W-:Y:S01]  /*10510*/  F2FP.F16.E4M3.UNPACK_B R39, R121 ;  /* 0x00000079ff27723e */ /* 0x000fe200020006ff */
[C---:B------:R-:W-:Y:S01]  /*10520*/  FMUL R106, R0.reuse, R106 ;  /* 0x0000006a006a7220 */ /* 0x040fe20000400000 */
[----:B------:R-:W-:Y:S01]  /*10530*/  FMUL R107, R0, R107 ;  /* 0x0000006b006b7220 */ /* 0x000fe20000400000 */
[C---:B------:R-:W-:Y:S01]  /*10540*/  HMMA.16816.F32 R136, R48.reuse, R32, R136 ;  /* 0x000000203088723c */ /* 0x040fe20000001888 */
[----:B------:R-:W-:Y:S02]  /*10550*/  IMAD.MOV.U32 R144, RZ, RZ, R20 ;  /* 0x000000ffff907224 */ /* 0x000fe400078e0014 */
[----:B------:R-:W-:Y:S02]  /*10560*/  IMAD.MOV.U32 R145, RZ, RZ, R24 ;  /* 0x000000ffff917224 */ /* 0x000fe400078e0018 */
[----:B------:R-:W-:Y:S01]  /*10570*/  IMAD.MOV.U32 R146, RZ, RZ, R18 ;  /* 0x000000ffff927224 */ /* 0x000fe200078e0012 */
[----:B------:R-:W-:Y:S01]  /*10580*/  HMMA.16816.F32 R52, R48, R38, R52 ;  /* 0x000000263034723c */ /* 0x000fe20000001834 */
[----:B------:R-:W-:Y:S01]  /*10590*/  IMAD.MOV.U32 R147, RZ, RZ, R22 ;  /* 0x000000ffff937224 */ /* 0x000fe200078e0016 */
[----:B------:R-:W-:Y:S01]  /*105a0*/  F2FP.F16.E4M3.UNPACK_B R44, R44.H1 ;  /* 0x0000002cff2c723e */ /* 0x000fe200030006ff */
[----:B------:R-:W0:Y:S04]  /*105b0*/  LDS.64 R50, [R148+UR7+0x8800] ;  /* 0x0088000794327984 */ /* 0x000e280008000a00 */
[----:B------:R-:W-:Y:S01]  /*105c0*/  F2FP.F16.E4M3.UNPACK_B R48, R116 ;  /* 0x00000074ff30723e */ /* 0x000fe200020006ff */
[----:B------:R-:W1:Y:S01]  /*105d0*/  LDS.64 R148, [R148+UR7+0x8c00] ;  /* 0x008c000794947984 */ /* 0x000e620008000a00 */
[----:B------:R-:W-:-:S02]  /*105e0*/  F2FP.F16.E4M3.UNPACK_B R49, R117 ;  /* 0x00000075ff31723e */ /* 0x000fc400020006ff */
[----:B------:R-:W-:Y:S02]  /*105f0*/  F2FP.F16.E4M3.UNPACK_B R45, R45.H1 ;  /* 0x0000002dff2d723e */ /* 0x000fe400030006ff */
[----:B------:R-:W-:Y:S02]  /*10600*/  F2FP.F16.E4M3.UNPACK_B R124, R124.H1 ;  /* 0x0000007cff7c723e */ /* 0x000fe400030006ff */
[----:B------:R-:W-:Y:S01]  /*10610*/  F2FP.F16.E4M3.UNPACK_B R125, R125.H1 ;  /* 0x0000007dff7d723e */ /* 0x000fe200030006ff */
[----:B------:R-:W-:Y:S07]  /*10620*/  HMMA.16816.F32 R104, R144, R48, R104 ;  /* 0x000000309068723c */ /* 0x000fee0000001868 */
[----:B------:R-:W-:-:S02]  /*10630*/  IMAD.MOV.U32 R144, RZ, RZ, R21 ;  /* 0x000000ffff907224 */ /* 0x000fc400078e0015 */
[----:B------:R-:W-:Y:S02]  /*10640*/  IMAD.MOV.U32 R145, RZ, RZ, R25 ;  /* 0x000000ffff917224 */ /* 0x000fe400078e0019 */
[----:B------:R-:W-:Y:S02]  /*10650*/  IMAD.MOV.U32 R146, RZ, RZ, R19 ;  /* 0x000000ffff927224 */ /* 0x000fe400078e0013 */
[----:B------:R-:W-:-:S07]  /*10660*/  IMAD.MOV.U32 R147, RZ, RZ, R23 ;  /* 0x000000ffff937224 */ /* 0x000fce00078e0017 */
[C---:B------:R-:W-:Y:S06]  /*10670*/  HMMA.16816.F32 R72, R144.reuse, R44, R72 ;  /* 0x0000002c9048723c */ /* 0x040fec0000001848 */
[----:B------:R-:W-:Y:S01]  /*10680*/  HMMA.16816.F32 R76, R144, R124, R76 ;  /* 0x0000007c904c723c */ /* 0x000fe2000000184c */
[----:B------:R-:W2:Y:S01]  /*10690*/  LDS.64 R144, [R8+UR7+0x8c00] ;  /* 0x008c000708907984 */ /* 0x000ea20008000a00 */
[----:B------:R-:W-:Y:S01]  /*106a0*/  FADD R6, -R4, R6 ;  /* 0x0000000604067221 */ /* 0x000fe20000000100 */
[----:B------:R-:W-:-:S03]  /*106b0*/  FADD R7, -R5, R7 ;  /* 0x0000000705077221 */ /* 0x000fc60000000100 */
[----:B------:R-:W-:Y:S01]  /*106c0*/  FMUL R6, R6, 1.4426950216293334961 ;  /* 0x3fb8aa3b06067820 */ /* 0x000fe20000400000 */
[----:B------:R-:W-:Y:S01]  /*106d0*/  FMUL R7, R7, 1.4426950216293334961 ;  /* 0x3fb8aa3b07077820 */ /* 0x000fe20000400000 */
[----:B------:R-:W-:Y:S01]  /*106e0*/  F2FP.F16.E4M3.UNPACK_B R36, R132 ;  /* 0x00000084ff24723e */ /* 0x000fe200020006ff */
[----:B------:R-:W-:Y:S01]  /*106f0*/  IMAD.MOV.U32 R80, RZ, RZ, R20 ;  /* 0x000000ffff507224 */ /* 0x000fe200078e0014 */
[----:B------:R-:W-:Y:S01]  /*10700*/  F2FP.F16.E4M3.UNPACK_B R37, R133 ;  /* 0x00000085ff25723e */ /* 0x000fe200020006ff */
[----:B------:R-:W-:Y:S01]  /*10710*/  IMAD.MOV.U32 R81, RZ, RZ, R24 ;  /* 0x000000ffff517224 */ /* 0x000fe200078e0018 */
[----:B------:R-:W3:Y:S01]  /*10720*/  MUFU.EX2 R6, R6 ;  /* 0x0000000600067308 */ /* 0x000ee20000000800 */
[----:B------:R-:W-:Y:S02]  /*10730*/  IMAD.MOV.U32 R82, RZ, RZ, R18 ;  /* 0x000000ffff527224 */ /* 0x000fe400078e0012 */
[----:B------:R-:W-:-:S05]  /*10740*/  IMAD.MOV.U32 R83, RZ, RZ, R22 ;  /* 0x000000ffff537224 */ /* 0x000fca00078e0016 */
[----:B------:R-:W4:Y:S01]  /*10750*/  MUFU.EX2 R7, R7 ;  /* 0x0000000700077308 */ /* 0x000f220000000800 */
[----:B------:R-:W-:Y:S01]  /*10760*/  IMAD.MOV.U32 R20, RZ, RZ, R21 ;  /* 0x000000ffff147224 */ /* 0x000fe200078e0015 */
[----:B------:R-:W-:Y:S01]  /*10770*/  HMMA.16816.F32 R80, R80, R36, R140 ;  /* 0x000000245050723c */ /* 0x000fe2000000188c */
[----:B------:R-:W-:Y:S01]  /*10780*/  F2FP.F16.E4M3.UNPACK_B R120, R120.H1 ;  /* 0x00000078ff78723e */ /* 0x000fe200030006ff */
[----:B------:R-:W-:Y:S01]  /*10790*/  IMAD.MOV.U32 R22, RZ, RZ, R19 ;  /* 0x000000ffff167224 */ /* 0x000fe200078e0013 */
[----:B------:R-:W-:-:S04]  /*107a0*/  F2FP.F16.E4M3.UNPACK_B R121, R121.H1 ;  /* 0x00000079ff79723e */ /* 0x000fc800030006ff */
[----:B------:R-:W-:Y:S02]  /*107b0*/  IMAD.MOV.U32 R140, RZ, RZ, R21 ;  /* 0x000000ffff8c7224 */ /* 0x000fe400078e0015 */
[----:B------:R-:W-:Y:S02]  /*107c0*/  IMAD.MOV.U32 R21, RZ, RZ, R25 ;  /* 0x000000ffff157224 */ /* 0x000fe400078e0019 */
[----:B------:R-:W-:Y:S02]  /*107d0*/  IMAD.MOV.U32 R143, RZ, RZ, R23 ;  /* 0x000000ffff8f7224 */ /* 0x000fe400078e0017 */
[C---:B---3--:R-:W-:Y:S01]  /*107e0*/  FMUL R100, R6.reuse, R100 ;  /* 0x0000006406647220 */ /* 0x048fe20000400000 */
[----:B------:R-:W-:Y:S01]  /*107f0*/  FMUL R101, R6, R101 ;  /* 0x0000006506657220 */ /* 0x000fe20000400000 */
[C---:B----4-:R-:W-:Y:S01]  /*10800*/  FMUL R102, R7.reuse, R102 ;  /* 0x0000006607667220 */ /* 0x050fe20000400000 */
[----:B------:R-:W-:Y:S01]  /*10810*/  HMMA.16816.F32 R20, R20, R120, R52 ;  /* 0x000000781414723c */ /* 0x000fe20000001834 */
[----:B------:R-:W-:-:S06]  /*10820*/  FMUL R103, R7, R103 ;  /* 0x0000006707677220 */ /* 0x000fcc0000400000 */
[----:B0-----:R-:W-:Y:S02]  /*10830*/  IMAD.MOV.U32 R54, RZ, RZ, R50 ;  /* 0x000000ffff367224 */ /* 0x001fe400078e0032 */
[----:B-1----:R-:W-:Y:S02]  /*10840*/  IMAD.MOV.U32 R55, RZ, RZ, R148 ;  /* 0x000000ffff377224 */ /* 0x002fe400078e0094 */
[----:B------:R-:W-:Y:S02]  /*10850*/  IMAD.MOV.U32 R52, RZ, RZ, R150 ;  /* 0x000000ffff347224 */ /* 0x000fe400078e0096 */
[----:B--2---:R-:W-:Y:S01]  /*10860*/  IMAD.MOV.U32 R53, RZ, RZ, R144 ;  /* 0x000000ffff357224 */ /* 0x004fe200078e0090 */
[----:B------:R-:W-:Y:S01]  /*10870*/  F2FP.F16.E4M3.UNPACK_B R40, R40.H1 ;  /* 0x00000028ff28723e */ /* 0x000fe200030006ff */
[----:B------:R-:W-:Y:S01]  /*10880*/  IMAD.MOV.U32 R141, RZ, RZ, R25 ;  /* 0x000000ffff8d7224 */ /* 0x000fe200078e0019 */
[----:B------:R-:W-:Y:S01]  /*10890*/  F2FP.F16.E4M3.UNPACK_B R41, R41.H1 ;  /* 0x00000029ff29723e */ /* 0x000fe200030006ff */
[----:B------:R-:W-:Y:S01]  /*108a0*/  IMAD.MOV.U32 R142, RZ, RZ, R19 ;  /* 0x000000ffff8e7224 */ /* 0x000fe200078e0013 */
[----:B------:R-:W-:-:S02]  /*108b0*/  F2FP.F16.E4M3.UNPACK_B R128, R128.H1 ;  /* 0x00000080ff80723e */ /* 0x000fc400030006ff */
[----:B------:R-:W-:Y:S01]  /*108c0*/  HMMA.16816.F32 R100, R52, R26, R100 ;  /* 0x0000001a3464723c */ /* 0x000fe20000001864 */
[----:B------:R-:W-:Y:S02]  /*108d0*/  F2FP.F16.E4M3.UNPACK_B R129, R129.H1 ;  /* 0x00000081ff81723e */ /* 0x000fe400030006ff */
[----:B------:R-:W-:Y:S02]  /*108e0*/  F2FP.F16.E4M3.UNPACK_B R112, R112.H1 ;  /* 0x00000070ff70723e */ /* 0x000fe400030006ff */
[----:B------:R-:W-:Y:S02]  /*108f0*/  F2FP.F16.E4M3.UNPACK_B R113, R113.H1 ;  /* 0x00000071ff71723e */ /* 0x000fe400030006ff */
[----:B------:R-:W-:Y:S02]  /*10900*/  F2FP.F16.E4M3.UNPACK_B R132, R132.H1 ;  /* 0x00000084ff84723e */ /* 0x000fe400030006ff */
[----:B------:R-:W-:Y:S02]  /*10910*/  F2FP.F16.E4M3.UNPACK_B R133, R133.H1 ;  /* 0x00000085ff85723e */ /* 0x000fe400030006ff */
[----:B------:R-:W-:-:S02]  /*10920*/  F2FP.F16.E4M3.UNPACK_B R116, R116.H1 ;  /* 0x00000074ff74723e */ /* 0x000fc400030006ff */
[----:B------:R-:W-:Y:S01]  /*10930*/  F2FP.F16.E4M3.UNPACK_B R117, R117.H1 ;  /* 0x00000075ff75723e */ /* 0x000fe200030006ff */
[C---:B------:R-:W-:Y:S01]  /*10940*/  HMMA.16816.F32 R92, R140.reuse, R40, R92 ;  /* 0x000000288c5c723c */ /* 0x040fe2000000185c */
[C---:B------:R-:W-:Y:S01]  /*10950*/  FMUL R68, R6.reuse, R68 ;  /* 0x0000004406447220 */ /* 0x040fe20000400000 */
[C---:B------:R-:W-:Y:S01]  /*10960*/  FMUL R69, R6.reuse, R69 ;  /* 0x0000004506457220 */ /* 0x040fe20000400000 */
[C---:B------:R-:W-:Y:S01]  /*10970*/  FMUL R70, R7.reuse, R70 ;  /* 0x0000004607467220 */ /* 0x040fe20000400000 */
[C---:B------:R-:W-:Y:S01]  /*10980*/  FMUL R71, R7.reuse, R71 ;  /* 0x0000004707477220 */ /* 0x040fe20000400000 */
[C---:B------:R-:W-:Y:S01]  /*10990*/  FMUL R84, R6.reuse, R84 ;  /* 0x0000005406547220 */ /* 0x040fe20000400000 */
[C---:B------:R-:W-:Y:S01]  /*109a0*/  HMMA.16816.F32 R64, R140.reuse, R128, R64 ;  /* 0x000000808c40723c */ /* 0x040fe20000001840 */
[C---:B------:R-:W-:Y:S01]  /*109b0*/  FMUL R85, R6.reuse, R85 ;  /* 0x0000005506557220 */ /* 0x040fe20000400000 */
[C---:B------:R-:W-:Y:S01]  /*109c0*/  FMUL R96, R6.reuse, R96 ;  /* 0x0000006006607220 */ /* 0x040fe20000400000 */
[----:B------:R-:W-:Y:S01]  /*109d0*/  FMUL R97, R6, R97 ;  /* 0x0000006106617220 */ /* 0x000fe20000400000 */
[C---:B------:R-:W-:Y:S01]  /*109e0*/  FMUL R86, R7.reuse, R86 ;  /* 0x0000005607567220 */ /* 0x040fe20000400000 */
[C---:B------:R-:W-:Y:S01]  /*109f0*/  FMUL R87, R7.reuse, R87 ;  /* 0x0000005707577220 */ /* 0x040fe20000400000 */
[----:B------:R-:W-:Y:S01]  /*10a00*/  HMMA.16816.F32 R136, R140, R112, R136 ;  /* 0x000000708c88723c */ /* 0x000fe20000001888 */
[C---:B------:R-:W-:Y:S01]  /*10a10*/  FMUL R98, R7.reuse, R98 ;  /* 0x0000006207627220 */ /* 0x040fe20000400000 */
[----:B------:R-:W-:Y:S01]  /*10a20*/  FMUL R99, R7, R99 ;  /* 0x0000006307637220 */ /* 0x000fe20000400000 */
[----:B------:R-:W-:-:S02]  /*10a30*/  IMAD.MOV.U32 R26, RZ, RZ, R50 ;  /* 0x000000ffff1a7224 */ /* 0x000fc400078e0032 */
[C---:B------:R-:W-:Y:S01]  /*10a40*/  FMUL R56, R6.reuse, R56 ;  /* 0x0000003806387220 */ /* 0x040fe20000400000 */
[----:B------:R-:W-:Y:S01]  /*10a50*/  IMAD.MOV.U32 R27, RZ, RZ, R148 ;  /* 0x000000ffff1b7224 */ /* 0x000fe200078e0094 */
[C---:B------:R-:W-:Y:S01]  /*10a60*/  HMMA.16816.F32 R80, R140.reuse, R132, R80 ;  /* 0x000000848c50723c */ /* 0x040fe20000001850 */
[----:B------:R-:W-:Y:S02]  /*10a70*/  IMAD.MOV.U32 R24, RZ, RZ, R150 ;  /* 0x000000ffff187224 */ /* 0x000fe400078e0096 */
[----:B------:R-:W-:Y:S01]  /*10a80*/  FMUL R57, R6, R57 ;  /* 0x0000003906397220 */ /* 0x000fe20000400000 */
[----:B------:R-:W-:Y:S02]  /*10a90*/  IMAD.MOV.U32 R25, RZ, RZ, R144 ;  /* 0x000000ffff197224 */ /* 0x000fe400078e0090 */
[C---:B------:R-:W-:Y:S01]  /*10aa0*/  FMUL R58, R7.reuse, R58 ;  /* 0x0000003a073a7220 */ /* 0x040fe20000400000 */
[----:B------:R-:W-:Y:S01]  /*10ab0*/  FMUL R59, R7, R59 ;  /* 0x0000003b073b7220 */ /* 0x000fe20000400000 */
[----:B------:R-:W-:Y:S07]  /*10ac0*/  HMMA.16816.F32 R104, R140, R116, R104 ;  /* 0x000000748c68723c */ /* 0x000fee0000001868 */
[----:B------:R-:W-:-:S02]  /*10ad0*/  IMAD.MOV.U32 R142, RZ, RZ, R50 ;  /* 0x000000ffff8e7224 */ /* 0x000fc400078e0032 */
[----:B------:R-:W-:Y:S02]  /*10ae0*/  IMAD.MOV.U32 R143, RZ, RZ, R148 ;  /* 0x000000ffff8f7224 */ /* 0x000fe400078e0094 */
[----:B------:R-:W-:Y:S02]  /*10af0*/  IMAD.MOV.U32 R140, RZ, RZ, R150 ;  /* 0x000000ffff8c7224 */ /* 0x000fe400078e0096 */
[----:B------:R-:W-:Y:S01]  /*10b00*/  IMAD.MOV.U32 R141, RZ, RZ, R144 ;  /* 0x000000ffff8d7224 */ /* 0x000fe200078e0090 */
[----:B------:R-:W-:Y:S01]  /*10b10*/  HMMA.16816.F32 R84, R24, R28, R84 ;  /* 0x0000001c1854723c */ /* 0x000fe20000001854 */
[C---:B------:R-:W-:Y:S01]  /*10b20*/  FMUL R108, R6.reuse, R108 ;  /* 0x0000006c066c7220 */ /* 0x040fe20000400000 */
[C---:B------:R-:W-:Y:S01]  /*10b30*/  FMUL R109, R6.reuse, R109 ;  /* 0x0000006d066d7220 */ /* 0x040fe20000400000 */
[C---:B------:R-:W-:Y:S01]  /*10b40*/  FMUL R110, R7.reuse, R110 ;  /* 0x0000006e076e7220 */ /* 0x040fe20000400000 */
[----:B------:R-:W-:Y:S01]  /*10b50*/  FMUL R111, R7, R111 ;  /* 0x0000006f076f7220 */ /* 0x000fe20000400000 */
[----:B------:R-:W-:Y:S01]  /*10b60*/  FMUL R88, R6, R88 ;  /* 0x0000005806587220 */ /* 0x000fe20000400000 */
[----:B------:R-:W-:Y:S01]  /*10b70*/  HMMA.16816.F32 R68, R140, R30, R68 ;  /* 0x0000001e8c44723c */ /* 0x000fe20000001844 */
[----:B------:R-:W-:-:S02]  /*10b80*/  IMAD.MOV.U32 R28, RZ, RZ, R150 ;  /* 0x000000ffff1c7224 */ /* 0x000fc400078e0096 */
[----:B------:R-:W-:Y:S01]  /*10b90*/  FMUL R89, R6, R89 ;  /* 0x0000005906597220 */ /* 0x000fe20000400000 */
[----:B------:R-:W-:Y:S02]  /*10ba0*/  IMAD.MOV.U32 R29, RZ, RZ, R144 ;  /* 0x000000ffff1d7224 */ /* 0x000fe400078e0090 */
[C---:B------:R-:W-:Y:S01]  /*10bb0*/  FMUL R90, R7.reuse, R90 ;  /* 0x0000005a075a7220 */ /* 0x040fe20000400000 */
[----:B------:R-:W-:Y:S01]  /*10bc0*/  FMUL R91, R7, R91 ;  /* 0x0000005b075b7220 */ /* 0x000fe20000400000 */
[----:B------:R-:W-:Y:S01]  /*10bd0*/  HMMA.16816.F32 R96, R52, R32, R96 ;  /* 0x000000203460723c */ /* 0x000fe20000001860 */
[----:B------:R-:W-:Y:S02]  /*10be0*/  IMAD.MOV.U32 R30, RZ, RZ, R50 ;  /* 0x000000ffff1e7224 */ /* 0x000fe400078e0032 */
[----:B------:R-:W-:-:S03]  /*10bf0*/  IMAD.MOV.U32 R31, RZ, RZ, R148 ;  /* 0x000000ffff1f7224 */ /* 0x000fc600078e0094 */
[----:B------:R-:W-:Y:S01]  /*10c00*/  HMMA.16816.F32 R56, R24, R34, R56 ;  /* 0x000000221838723c */ /* 0x000fe20000001838 */
[----:B------:R-:W-:Y:S02]  /*10c10*/  IMAD.MOV.U32 R32, RZ, RZ, R151 ;  /* 0x000000ffff207224 */ /* 0x000fe400078e0097 */
[----:B------:R-:W-:Y:S01]  /*10c20*/  IMAD.MOV.U32 R33, RZ, RZ, R145 ;  /* 0x000000ffff217224 */ /* 0x000fe200078e0091 */
[----:B------:R-:W-:-:S03]  /*10c30*/  LOP3.LUT R9, R8, 0x40, RZ, 0x3c, !PT ;  /* 0x0000004008097812 */ /* 0x000fc600078e3cff */
[----:B------:R-:W-:Y:S02]  /*10c40*/  IMAD.MOV.U32 R34, RZ, RZ, R51 ;  /* 0x000000ffff227224 */ /* 0x000fe400078e0033 */
[----:B------:R-:W-:Y:S01]  /*10c50*/  IMAD.MOV.U32 R35, RZ, RZ, R149 ;  /* 0x000000ffff237224 */ /* 0x000fe200078e0095 */
[----:B------:R-:W-:Y:S01]  /*10c60*/  LOP3.LUT R8, R8, 0x60, RZ, 0x3c, !PT ;  /* 0x0000006008087812 */ /* 0x000fe200078e3cff */
[C---:B------:R-:W-:Y:S01]  /*10c70*/  HMMA.16816.F32 R108, R28.reuse, R36, R108 ;  /* 0x000000241c6c723c */ /* 0x040fe2000000186c */
[----:B------:R-:W0:Y:S04]  /*10c80*/  LDS.64 R36, [R9+UR7+0x8000] ;  /* 0x0080000709247984 */ /* 0x000e280008000a00 */
[----:B------:R-:W1:Y:S01]  /*10c90*/  LDS.64 R18, [R9+UR7+0x8400] ;  /* 0x0084000709127984 */ /* 0x000e620008000a00 */
[----:B------:R-:W-:Y:S03]  /*10ca0*/  HMMA.16816.F32 R88, R28, R38, R88 ;  /* 0x000000261c58723c */ /* 0x000fe60000001858 */
[----:B------:R-:W-:Y:S03]  /*10cb0*/  LDS.64 R38, [R8+UR7+0x8400] ;  /* 0x0084000708267984 */ /* 0x000fe60008000a00 */
[----:B------:R-:W-:Y:S01]  /*10cc0*/  HMMA.16816.F32 R100, R32, R40, R100 ;  /* 0x000000282064723c */ /* 0x000fe20000001864 */
[----:B------:R-:W2:Y:S01]  /*10cd0*/  LDS.64 R40, [R8+UR7+0x8000] ;  /* 0x0080000708287984 */ /* 0x000ea20008000a00 */
[C---:B------:R-:W-:Y:S01]  /*10ce0*/  FMUL R60, R6.reuse, R60 ;  /* 0x0000003c063c7220 */ /* 0x040fe20000400000 */
[----:B------:R-:W-:Y:S01]  /*10cf0*/  FMUL R61, R6, R61 ;  /* 0x0000003d063d7220 */ /* 0x000fe20000400000 */
[C---:B------:R-:W-:Y:S01]  /*10d00*/  FMUL R62, R7.reuse, R62 ;  /* 0x0000003e073e7220 */ /* 0x040fe20000400000 */
[----:B------:R-:W-:-:S07]  /*10d10*/  FMUL R63, R7, R63 ;  /* 0x0000003f073f7220 */ /* 0x000fce0000400000 */
[----:B------:R-:W-:Y:S01]  /*10d20*/  HMMA.16816.F32 R24, R24, R48, R60 ;  /* 0x000000301818723c */ /* 0x000fe2000000183c */
[----:B------:R-:W-:Y:S02]  /*10d30*/  IMAD.MOV.U32 R30, RZ, RZ, R51 ;  /* 0x000000ffff1e7224 */ /* 0x000fe400078e0033 */
[----:B------:R-:W-:Y:S02]  /*10d40*/  IMAD.MOV.U32 R31, RZ, RZ, R149 ;  /* 0x000000ffff1f7224 */ /* 0x000fe400078e0095 */
[----:B------:R-:W-:Y:S02]  /*10d50*/  IMAD.MOV.U32 R28, RZ, RZ, R151 ;  /* 0x000000ffff1c7224 */ /* 0x000fe400078e0097 */
[----:B------:R-:W-:Y:S01]  /*10d60*/  IMAD.MOV.U32 R29, RZ, RZ, R145 ;  /* 0x000000ffff1d7224 */ /* 0x000fe200078e0091 */
[----:B------:R-:W-:Y:S06]  /*10d70*/  HMMA.16816.F32 R84, R32, R128, R84 ;  /* 0x000000802054723c */ /* 0x000fec0000001854 */
[C---:B------:R-:W-:Y:S06]  /*10d80*/  HMMA.16816.F32 R68, R28.reuse, R44, R68 ;  /* 0x0000002c1c44723c */ /* 0x040fec0000001844 */
[----:B------:R-:W-:Y:S06]  /*10d90*/  HMMA.16816.F32 R96, R28, R112, R96 ;  /* 0x000000701c60723c */ /* 0x000fec0000001860 */
[----:B------:R-:W-:Y:S06]  /*10da0*/  HMMA.16816.F32 R56, R32, R124, R56 ;  /* 0x0000007c2038723c */ /* 0x000fec0000001838 */
[----:B------:R-:W-:Y:S06]  /*10db0*/  HMMA.16816.F32 R108, R28, R132, R108 ;  /* 0x000000841c6c723c */ /* 0x000fec000000186c */
[----:B------:R-:W-:Y:S01]  /*10dc0*/  HMMA.16816.F32 R88, R32, R120, R88 ;  /* 0x000000782058723c */ /* 0x000fe20000001858 */
[----:B0-----:R-:W-:Y:S01]  /*10dd0*/  IMAD.MOV.U32 R48, RZ, RZ, R36 ;  /* 0x000000ffff307224 */ /* 0x001fe200078e0024 */
[----:B------:R-:W-:Y:S01]  /*10de0*/  F2FP.F16.E4M3.UNPACK_B R62, R126 ;  /* 0x0000007eff3e723e */ /* 0x000fe200020006ff */
[----:B-1----:R-:W-:Y:S01]  /*10df0*/  IMAD.MOV.U32 R49, RZ, RZ, R18 ;  /* 0x000000ffff317224 */ /* 0x002fe200078e0012 */
[----:B------:R-:W-:Y:S01]  /*10e00*/  F2FP.F16.E4M3.UNPACK_B R63, R127 ;  /* 0x0000007fff3f723e */ /* 0x000fe200020006ff */
[----:B--2---:R-:W-:Y:S01]  /*10e10*/  IMAD.MOV.U32 R50, RZ, RZ, R40 ;  /* 0x000000ffff327224 */ /* 0x004fe200078e0028 */
[----:B------:R-:W-:Y:S01]  /*10e20*/  HMMA.16816.F32 R24, R28, R116, R24 ;  /* 0x000000741c18723c */ /* 0x000fe20000001818 */
[----:B------:R-:W-:Y:S01]  /*10e30*/  IMAD.MOV.U32 R32, RZ, RZ, R36 ;  /* 0x000000ffff207224 */ /* 0x000fe200078e0024 */
[----:B------:R-:W0:Y:S01]  /*10e40*/  LDS.64 R116, [R9+UR7+0x8800] ;  /* 0x0088000709747984 */ /* 0x000e220008000a00 */
[----:B------:R-:W-:-:S02]  /*10e50*/  IMAD.MOV.U32 R33, RZ, RZ, R18 ;  /* 0x000000ffff217224 */ /* 0x000fc400078e0012 */
[----:B------:R-:W-:Y:S01]  /*10e60*/  IMAD.MOV.U32 R34, RZ, RZ, R40 ;  /* 0x000000ffff227224 */ /* 0x000fe200078e0028 */
[----:B------:R-:W1:Y:S01]  /*10e70*/  LDS.64 R132, [R9+UR7+0x8c00] ;  /* 0x008c000709847984 */ /* 0x000e620008000a00 */
[----:B------:R-:W-:Y:S01]  /*10e80*/  F2FP.F16.E4M3.UNPACK_B R30, R130 ;  /* 0x00000082ff1e723e */ /* 0x000fe200020006ff */
[--C-:B------:R-:W-:Y:S01]  /*10e90*/  IMAD.MOV.U32 R35, RZ, RZ, R38.reuse ;  /* 0x000000ffff237224 */ /* 0x100fe200078e0026 */
[----:B------:R-:W-:Y:S01]  /*10ea0*/  F2FP.F16.E4M3.UNPACK_B R31, R131 ;  /* 0x00000083ff1f723e */ /* 0x000fe200020006ff */
[----:B------:R-:W-:Y:S01]  /*10eb0*/  IMAD.MOV.U32 R51, RZ, RZ, R38 ;  /* 0x000000ffff337224 */ /* 0x000fe200078e0026 */
[----:B------:R-:W-:Y:S01]  /*10ec0*/  F2FP.F16.E4M3.UNPACK_B R28, R42 ;  /* 0x0000002aff1c723e */ /* 0x000fe200020006ff */
[----:B------:R-:W-:Y:S01]  /*10ed0*/  IMAD.MOV.U32 R52, RZ, RZ, R36 ;  /* 0x000000ffff347224 */ /* 0x000fe200078e0024 */
[----:B------:R-:W-:Y:S01]  /*10ee0*/  F2FP.F16.E4M3.UNPACK_B R29, R43 ;  /* 0x0000002bff1d723e */ /* 0x000fe200020006ff */
[----:B------:R-:W-:Y:S01]  /*10ef0*/  IMAD.MOV.U32 R53, RZ, RZ, R18 ;  /* 0x000000ffff357224 */ /* 0x000fe200078e0012 */
[----:B------:R-:W2:Y:S01]  /*10f00*/  LDS.64 R120, [R8+UR7+0x8800] ;  /* 0x0088000708787984 */ /* 0x000ea20008000a00 */
[----:B------:R-:W-:Y:S01]  /*10f10*/  HMMA.16816.F32 R64, R32, R30, R64 ;  /* 0x0000001e2040723c */ /* 0x000fe20000001840 */
[----:B------:R-:W-:-:S02]  /*10f20*/  IMAD.MOV.U32 R54, RZ, RZ, R40 ;  /* 0x000000ffff367224 */ /* 0x000fc400078e0028 */
[----:B------:R-:W-:Y:S01]  /*10f30*/  IMAD.MOV.U32 R55, RZ, RZ, R38 ;  /* 0x000000ffff377224 */ /* 0x000fe200078e0026 */
[----:B------:R-:W3:Y:S03]  /*10f40*/  LDS.64 R8, [R8+UR7+0x8c00] ;  /* 0x008c000708087984 */ /* 0x000ee60008000a00 */
[----:B------:R-:W-:Y:S02]  /*10f50*/  F2FP.F16.E4M3.UNPACK_B R34, R134 ;  /* 0x00000086ff22723e */ /* 0x000fe400020006ff */
[----:B------:R-:W-:Y:S01]  /*10f60*/  F2FP.F16.E4M3.UNPACK_B R35, R135 ;  /* 0x00000087ff23723e */ /* 0x000fe200020006ff */
[----:B------:R-:W-:Y:S01]  /*10f70*/  HMMA.16816.F32 R92, R48, R28, R92 ;  /* 0x0000001c305c723c */ /* 0x000fe2000000185c */
[----:B------:R-:W-:Y:S02]  /*10f80*/  F2FP.F16.E4M3.UNPACK_B R112, R118 ;  /* 0x00000076ff70723e */ /* 0x000fe400020006ff */
[----:B------:R-:W-:-:S03]  /*10f90*/  F2FP.F16.E4M3.UNPACK_B R113, R119 ;  /* 0x00000077ff71723e */ /* 0x000fc600020006ff */
[----:B------:R-:W-:Y:S06]  /*10fa0*/  HMMA.16816.F32 R76, R52, R62, R76 ;  /* 0x0000003e344c723c */ /* 0x000fec000000184c */
[C---:B------:R-:W-:Y:S01]  /*10fb0*/  HMMA.16816.F32 R80, R48.reuse, R34, R80 ;  /* 0x000000223050723c */ /* 0x040fe20000001850 */
[----:B------:R-:W-:Y:S02]  /*10fc0*/  F2FP.F16.E4M3.UNPACK_B R32, R114 ;  /* 0x00000072ff20723e */ /* 0x000fe400020006ff */
[----:B------:R-:W-:Y:S02]  /*10fd0*/  F2FP.F16.E4M3.UNPACK_B R33, R115 ;  /* 0x00000073ff21723e */ /* 0x000fe400020006ff */
[----:B------:R-:W-:Y:S01]  /*10fe0*/  F2FP.F16.E4M3.UNPACK_B R60, R122 ;  /* 0x0000007aff3c723e */ /* 0x000fe200020006ff */
[----:B------:R-:W-:Y:S01]  /*10ff0*/  HMMA.16816.F32 R104, R48, R112, R104 ;  /* 0x000000703068723c */ /* 0x000fe20000001868 */
[----:B------:R-:W-:-:S02]  /*11000*/  F2FP.F16.E4M3.UNPACK_B R61, R123 ;  /* 0x0000007bff3d723e */ /* 0x000fc400020006ff */
[----:B------:R-:W-:Y:S02]  /*11010*/  F2FP.F16.E4M3.UNPACK_B R128, R114.H1 ;  /* 0x00000072ff80723e */ /* 0x000fe400030006ff */
[----:B------:R-:W-:Y:S01]  /*11020*/  F2FP.F16.E4M3.UNPACK_B R129, R115.H1 ;  /* 0x00000073ff81723e */ /* 0x000fe200030006ff */
[C---:B------:R-:W-:Y:S01]  /*11030*/  HMMA.16816.F32 R136, R52.reuse, R32, R136 ;  /* 0x000000203488723c */ /* 0x040fe20000001888 */
[----:B------:R-:W-:Y:S01]  /*11040*/  F2FP.F16.E4M3.UNPACK_B R42, R42.H1 ;  /* 0x0000002aff2a723e */ /* 0x000fe200030006ff */
[----:B------:R-:W-:Y:S01]  /*11050*/  IMAD.MOV.U32 R124, RZ, RZ, R37 ;  /* 0x000000ffff7c7224 */ /* 0x000fe200078e0025 */
[----:B------:R-:W-:Y:S01]  /*11060*/  F2FP.F16.E4M3.UNPACK_B R43, R43.H1 ;  /* 0x0000002bff2b723e */ /* 0x000fe200030006ff */
[----:B------:R-:W-:Y:S01]  /*11070*/  IMAD.MOV.U32 R125, RZ, RZ, R19 ;  /* 0x000000ffff7d7224 */ /* 0x000fe200078e0013 */
[----:B------:R-:W-:Y:S01]  /*11080*/  F2FP.F16.E4M3.UNPACK_B R130, R130.H1 ;  /* 0x00000082ff82723e */ /* 0x000fe200030006ff */
[----:B------:R-:W-:Y:S01]  /*11090*/  HMMA.16816.F32 R20, R52, R60, R20 ;  /* 0x0000003c3414723c */ /* 0x000fe20000001814 */
[----:B------:R-:W-:-:S02]  /*110a0*/  F2FP.F16.E4M3.UNPACK_B R131, R131.H1 ;  /* 0x00000083ff83723e */ /* 0x000fc400030006ff */
[----:B------:R-:W-:Y:S01]  /*110b0*/  F2FP.F16.E4M3.UNPACK_B R114, R126.H1 ;  /* 0x0000007eff72723e */ /* 0x000fe200030006ff */
[----:B------:R-:W-:Y:S01]  /*110c0*/  IMAD.MOV.U32 R126, RZ, RZ, R41 ;  /* 0x000000ffff7e7224 */ /* 0x000fe200078e0029 */
[----:B------:R-:W-:Y:S01]  /*110d0*/  F2FP.F16.E4M3.UNPACK_B R115, R127.H1 ;  /* 0x0000007fff73723e */ /* 0x000fe200030006ff */
[----:B------:R-:W-:Y:S01]  /*110e0*/  IMAD.MOV.U32 R127, RZ, RZ, R39 ;  /* 0x000000ffff7f7224 */ /* 0x000fe200078e0027 */
[----:B------:R-:W-:Y:S01]  /*110f0*/  F2FP.F16.E4M3.UNPACK_B R44, R46 ;  /* 0x0000002eff2c723e */ /* 0x000fe200020006ff */
[----:B------:R-:W-:Y:S01]  /*11100*/  IMAD.MOV.U32 R52, RZ, RZ, R37 ;  /* 0x000000ffff347224 */ /* 0x000fe200078e0025 */
[----:B------:R-:W-:Y:S01]  /*11110*/  F2FP.F16.E4M3.UNPACK_B R45, R47 ;  /* 0x0000002fff2d723e */ /* 0x000fe200020006ff */
[----:B------:R-:W-:Y:S01]  /*11120*/  IMAD.MOV.U32 R53, RZ, RZ, R19 ;  /* 0x000000ffff357224 */ /* 0x000fe200078e0013 */
[----:B------:R-:W-:Y:S01]  /*11130*/  F2FP.F16.E4M3.UNPACK_B R134, R134.H1 ;  /* 0x00000086ff86723e */ /* 0x000fe200030006ff */
[----:B------:R-:W-:Y:S01]  /*11140*/  IMAD.MOV.U32 R54, RZ, RZ, R41 ;  /* 0x000000ffff367224 */ /* 0x000fe200078e0029 */
[----:B------:R-:W-:Y:S01]  /*11150*/  F2FP.F16.E4M3.UNPACK_B R135, R135.H1 ;  /* 0x00000087ff87723e */ /* 0x000fe200030006ff */
[----:B------:R-:W-:-:S02]  /*11160*/  IMAD.MOV.U32 R55, RZ, RZ, R39 ;  /* 0x000000ffff377224 */ /* 0x000fc400078e0027 */
[----:B------:R-:W-:Y:S01]  /*11170*/  HMMA.16816.F32 R72, R48, R44, R72 ;  /* 0x0000002c3048723c */ /* 0x000fe20000001848 */
[----:B------:R-:W-:Y:S01]  /*11180*/  IMAD.MOV.U32 R36, RZ, RZ, R37 ;  /* 0x000000ffff247224 */ /* 0x000fe200078e0025 */
[----:B------:R-:W-:Y:S01]  /*11190*/  F2FP.F16.E4M3.UNPACK_B R118, R118.H1 ;  /* 0x00000076ff76723e */ /* 0x000fe200030006ff */
[----:B------:R-:W-:-:S03]  /*111a0*/  IMAD.MOV.U32 R38, RZ, RZ, R41 ;  /* 0x000000ffff267224 */ /* 0x000fc600078e0029 */
[----:B------:R-:W-:Y:S01]  /*111b0*/  HMMA.16816.F32 R92, R52, R42, R92 ;  /* 0x0000002a345c723c */ /* 0x000fe2000000185c */
[----:B------:R-:W-:Y:S01]  /*111c0*/  IMAD.MOV.U32 R48, RZ, RZ, R37 ;  /* 0x000000ffff307224 */ /* 0x000fe200078e0025 */
[----:B------:R-:W-:-:S04]  /*111d0*/  F2FP.F16.E4M3.UNPACK_B R119, R119.H1 ;  /* 0x00000077ff77723e */ /* 0x000fc800030006ff */
[C---:B------:R-:W-:Y:S06]  /*111e0*/  HMMA.16816.F32 R64, R52.reuse, R130, R64 ;  /* 0x000000823440723c */ /* 0x040fec0000001840 */
[----:B------:R-:W-:Y:S06]  /*111f0*/  HMMA.16816.F32 R76, R52, R114, R76 ;  /* 0x00000072344c723c */ /* 0x000fec000000184c */
[----:B------:R-:W-:Y:S07]  /*11200*/  HMMA.16816.F32 R52, R124, R134, R80 ;  /* 0x000000867c34723c */ /* 0x000fee0000001850 */
[----:B------:R-:W-:-:S02]  /*11210*/  IMAD.MOV.U32 R80, RZ, RZ, R37 ;  /* 0x000000ffff507224 */ /* 0x000fc400078e0025 */
[--C-:B------:R-:W-:Y:S01]  /*11220*/  IMAD.MOV.U32 R37, RZ, RZ, R19.reuse ;  /* 0x000000ffff257224 */ /* 0x100fe200078e0013 */
[----:B------:R-:W-:Y:S01]  /*11230*/  F2FP.F16.E4M3.UNPACK_B R122, R122.H1 ;  /* 0x0000007aff7a723e */ /* 0x000fe200030006ff */
[----:B------:R-:W-:Y:S01]  /*11240*/  IMAD.MOV.U32 R81, RZ, RZ, R19 ;  /* 0x000000ffff517224 */ /* 0x000fe200078e0013 */
[----:B------:R-:W-:Y:S01]  /*11250*/  F2FP.F16.E4M3.UNPACK_B R123, R123.H1 ;  /* 0x0000007bff7b723e */ /* 0x000fe200030006ff */
[----:B------:R-:W-:Y:S02]  /*11260*/  IMAD.MOV.U32 R82, RZ, RZ, R41 ;  /* 0x000000ffff527224 */ /* 0x000fe400078e0029 */
[--C-:B------:R-:W-:Y:S01]  /*11270*/  IMAD.MOV.U32 R83, RZ, RZ, R39.reuse ;  /* 0x000000ffff537224 */ /* 0x100fe200078e0027 */
[----:B------:R-:W-:Y:S06]  /*11280*/  HMMA.16816.F32 R104, R36, R118, R104 ;  /* 0x000000762468723c */ /* 0x000fec0000001868 */
[----:B------:R-:W-:-:S02]  /*11290*/  IMAD.MOV.U32 R51, RZ, RZ, R39 ;  /* 0x000000ffff337224 */ /* 0x000fc400078e0027 */
[----:B0-----:R-:W-:Y:S02]  /*112a0*/  IMAD.MOV.U32 R36, RZ, RZ, R116 ;  /* 0x000000ffff247224 */ /* 0x001fe400078e0074 */
[----:B-1----:R-:W-:Y:S02]  /*112b0*/  IMAD.MOV.U32 R37, RZ, RZ, R132 ;  /* 0x000000ffff257224 */ /* 0x002fe400078e0084 */
[----:B--2---:R-:W-:Y:S02]  /*112c0*/  IMAD.MOV.U32 R38, RZ, RZ, R120 ;  /* 0x000000ffff267224 */ /* 0x004fe400078e0078 */
[----:B---3--:R-:W-:Y:S01]  /*112d0*/  IMAD.MOV.U32 R39, RZ, RZ, R8 ;  /* 0x000000ffff277224 */ /* 0x008fe200078e0008 */
[----:B------:R-:W-:Y:S06]  /*112e0*/  HMMA.16816.F32 R80, R80, R122, R20 ;  /* 0x0000007a5050723c */ /* 0x000fec0000001814 */
[----:B------:R-:W-:Y:S01]  /*112f0*/  HMMA.16816.F32 R84, R36, R30, R84 ;  /* 0x0000001e2454723c */ /* 0x000fe20000001854 */
[----:B------:R-:W-:-:S02]  /*11300*/  IMAD.MOV.U32 R20, RZ, RZ, R116 ;  /* 0x000000ffff147224 */ /* 0x000fc400078e0074 */
[----:B------:R-:W-:Y:S02]  /*11310*/  IMAD.MOV.U32 R21, RZ, RZ, R132 ;  /* 0x000000ffff157224 */ /* 0x000fe400078e0084 */
[----:B------:R-:W-:Y:S02]  /*11320*/  IMAD.MOV.U32 R22, RZ, RZ, R120 ;  /* 0x000000ffff167224 */ /* 0x000fe400078e0078 */
[--C-:B------:R-:W-:Y:S02]  /*11330*/  IMAD.MOV.U32 R23, RZ, RZ, R8.reuse ;  /* 0x000000ffff177224 */ /* 0x100fe400078e0008 */
[----:B------:R-:W-:Y:S02]  /*11340*/  IMAD.MOV.U32 R31, RZ, RZ, R8 ;  /* 0x000000ffff1f7224 */ /* 0x000fe400078e0008 */
[----:B------:R-:W0:Y:S01]  /*11350*/  LDC R8, c[0x0][0x280] ;  /* 0x0000a000ff087b82 */ /* 0x000e220000000800 */
[----:B------:R-:W-:Y:S02]  /*11360*/  IMAD.MOV.U32 R30, RZ, RZ, R120 ;  /* 0x000000ffff1e7224 */ /* 0x000fe400078e0078 */
[----:B------:R-:W-:Y:S07]  /*11370*/  HMMA.16816.F32 R100, R20, R28, R100 ;  /* 0x0000001c1464723c */ /* 0x000fee0000001864 */
[----:B------:R-:W-:-:S02]  /*11380*/  IMAD.MOV.U32 R28, RZ, RZ, R116 ;  /* 0x000000ffff1c7224 */ /* 0x000fc400078e0074 */
[----:B------:R-:W-:Y:S01]  /*11390*/  IMAD.MOV.U32 R29, RZ, RZ, R132 ;  /* 0x000000ffff1d7224 */ /* 0x000fe200078e0084 */
[----:B------:R-:W-:Y:S06]  /*113a0*/  HMMA.16816.F32 R108, R20, R34, R108 ;  /* 0x00000022146c723c */ /* 0x000fec000000186c */
[C---:B------:R-:W-:Y:S06]  /*113b0*/  HMMA.16816.F32 R96, R28.reuse, R32, R96 ;  /* 0x000000201c60723c */ /* 0x040fec0000001860 */
[----:B------:R-:W-:Y:S06]  /*113c0*/  HMMA.16816.F32 R88, R28, R60, R88 ;  /* 0x0000003c1c58723c */ /* 0x000fec0000001858 */
[----:B------:R-:W-:Y:S06]  /*113d0*/  HMMA.16816.F32 R68, R20, R44, R68 ;  /* 0x0000002c1444723c */ /* 0x000fec0000001844 */
[----:B------:R-:W-:Y:S06]  /*113e0*/  HMMA.16816.F32 R56, R28, R62, R56 ;  /* 0x0000003e1c38723c */ /* 0x000fec0000001838 */
[----:B------:R-:W-:Y:S01]  /*113f0*/  HMMA.16816.F32 R24, R20, R112, R24 ;  /* 0x000000701418723c */ /* 0x000fe20000001818 */
[----:B------:R-:W-:Y:S01]  /*11400*/  UIADD3 UR6, UR6, 0x40, URZ ;  /* 0x0000004006067890 */ /* 0x000fe2000fffe03f */
[----:B------:R-:W-:Y:S01]  /*11410*/  F2FP.F16.E4M3.UNPACK_B R46, R46.H1 ;  /* 0x0000002eff2e723e */ /* 0x000fe200030006ff */
[----:B------:R-:W-:-:S04]  /*11420*/  IMAD.MOV.U32 R49, RZ, RZ, R19 ;  /* 0x000000ffff317224 */ /* 0x000fc800078e0013 */
[----:B0-----:R-:W-:Y:S01]  /*11430*/  ISETP.LE.AND P2, PT, R8, UR6, PT ;  /* 0x0000000608007c0c */ /* 0x001fe2000bf43270 */
[----:B------:R-:W-:Y:S01]  /*11440*/  IMAD.MOV.U32 R50, RZ, RZ, R41 ;  /* 0x000000ffff327224 */ /* 0x000fe200078e0029 */
[----:B------:R-:W-:Y:S01]  /*11450*/  F2FP.F16.E4M3.UNPACK_B R47, R47.H1 ;  /* 0x0000002fff2f723e */ /* 0x000fe200030006ff */
[--C-:B------:R-:W-:Y:S02]  /*11460*/  IMAD.MOV.U32 R28, RZ, RZ, R117.reuse ;  /* 0x000000ffff1c7224 */ /* 0x100fe400078e0075 */
[----:B------:R-:W-:Y:S02]  /*11470*/  IMAD.MOV.U32 R20, RZ, RZ, R117 ;  /* 0x000000ffff147224 */ /* 0x000fe400078e0075 */
[--C-:B------:R-:W-:Y:S02]  /*11480*/  IMAD.MOV.U32 R29, RZ, RZ, R133.reuse ;  /* 0x000000ffff1d7224 */ /* 0x100fe400078e0085 */
[----:B------:R-:W-:Y:S02]  /*11490*/  IMAD.MOV.U32 R21, RZ, RZ, R133 ;  /* 0x000000ffff157224 */ /* 0x000fe400078e0085 */
[----:B------:R-:W-:-:S02]  /*114a0*/  IMAD.MOV.U32 R30, RZ, RZ, R121 ;  /* 0x000000ffff1e7224 */ /* 0x000fc400078e0079 */
[----:B------:R-:W-:Y:S02]  /*114b0*/  IMAD.MOV.U32 R22, RZ, RZ, R121 ;  /* 0x000000ffff167224 */ /* 0x000fe400078e0079 */
[--C-:B------:R-:W-:Y:S02]  /*114c0*/  IMAD.MOV.U32 R31, RZ, RZ, R9.reuse ;  /* 0x000000ffff1f7224 */ /* 0x100fe400078e0009 */
[----:B------:R-:W-:Y:S02]  /*114d0*/  IMAD.MOV.U32 R23, RZ, RZ, R9 ;  /* 0x000000ffff177224 */ /* 0x000fe400078e0009 */
[----:B------:R-:W-:Y:S02]  /*114e0*/  IMAD.MOV.U32 R60, RZ, RZ, R117 ;  /* 0x000000ffff3c7224 */ /* 0x000fe400078e0075 */
[----:B------:R-:W-:Y:S02]  /*114f0*/  IMAD.MOV.U32 R61, RZ, RZ, R133 ;  /* 0x000000ffff3d7224 */ /* 0x000fe400078e0085 */
[----:B------:R-:W-:-:S02]  /*11500*/  IMAD.MOV.U32 R62, RZ, RZ, R121 ;  /* 0x000000ffff3e7224 */ /* 0x000fc400078e0079 */
[----:B------:R-:W-:Y:S01]  /*11510*/  IMAD.MOV.U32 R63, RZ, RZ, R9 ;  /* 0x000000ffff3f7224 */ /* 0x000fe200078e0009 */
[C---:B------:R-:W-:Y:S01]  /*11520*/  HMMA.16816.F32 R72, R48.reuse, R46, R72 ;  /* 0x0000002e3048723c */ /* 0x040fe20000001848 */
[----:B------:R-:W-:Y:S02]  /*11530*/  ULEA UR5, UR13, UR5, 0x6 ;  /* 0x000000050d057291 */ /* 0x000fe4000f8e303f */
[----:B------:R-:W-:Y:S01]  /*11540*/  ULEA UR4, UR14, UR4, 0x6 ;  /* 0x000000040e047291 */ /* 0x000fe2000f8e303f */
[----:B------:R-:W-:Y:S02]  /*11550*/  FFMA R11, R6, R11, R157 ;  /* 0x0000000b060b7223 */ /* 0x000fe4000000009d */
[----:B------:R-:W-:Y:S01]  /*11560*/  HMMA.16816.F32 R48, R48, R128, R136 ;  /* 0x000000803030723c */ /* 0x000fe20000001888 */
[----:B------:R-:W-:Y:S01]  /*11570*/  FFMA R16, R7, R16, R169 ;  /* 0x0000001007107223 */ /* 0x000fe200000000a9 */
[----:B------:R-:W-:Y:S01]  /*11580*/  FFMA R10, R0, R10, R170 ;  /* 0x0000000a000a7223 */ /* 0x000fe200000000aa */
[----:B------:R-:W-:-:S03]  /*11590*/  IMAD.MOV.U32 R8, RZ, RZ, R2 ;  /* 0x000000ffff087224 */ /* 0x000fc600078e0002 */
[----:B------:R-:W-:Y:S01]  /*115a0*/  HMMA.16816.F32 R100, R28, R42, R100 ;  /* 0x0000002a1c64723c */ /* 0x000fe20000001864 */
[----:B------:R-:W-:Y:S02]  /*115b0*/  IMAD.MOV.U32 R9, RZ, RZ, R3 ;  /* 0x000000ffff097224 */ /* 0x000fe400078e0003 */
[----:B------:R-:W-:-:S03]  /*115c0*/  IMAD.MOV.U32 R6, RZ, RZ, R4 ;  /* 0x000000ffff067224 */ /* 0x000fc600078e0004 */
[----:B------:R-:W-:Y:S01]  /*115d0*/  HMMA.16816.F32 R68, R20, R46, R68 ;  /* 0x0000002e1444723c */ /* 0x000fe20000001844 */
[----:B------:R-:W-:-:S05]  /*115e0*/  IMAD.MOV.U32 R7, RZ, RZ, R5 ;  /* 0x000000ffff077224 */ /* 0x000fca00078e0005 */
[----:B------:R-:W-:Y:S06]  /*115f0*/  HMMA.16816.F32 R84, R28, R130, R84 ;  /* 0x000000821c54723c */ /* 0x000fec0000001854 */
[----:B------:R-:W-:Y:S06]  /*11600*/  HMMA.16816.F32 R96, R20, R128, R96 ;  /* 0x000000801460723c */ /* 0x000fec0000001860 */
[----:B------:R-:W-:Y:S06]  /*11610*/  HMMA.16816.F32 R56, R28, R114, R56 ;  /* 0x000000721c38723c */ /* 0x000fec0000001838 */
[C---:B------:R-:W-:Y:S06]  /*11620*/  HMMA.16816.F32 R108, R20.reuse, R134, R108 ;  /* 0x00000086146c723c */ /* 0x040fec000000186c */
[----:B------:R-:W-:Y:S06]  /*11630*/  HMMA.16816.F32 R88, R20, R122, R88 ;  /* 0x0000007a1458723c */ /* 0x000fec0000001858 */
[----:B------:R-:W-:Y:S01]  /*11640*/  HMMA.16816.F32 R60, R60, R118, R24 ;  /* 0x000000763c3c723c */ /* 0x000fe20000001818 */
[----:B------:R-:W-:-:S08]  /*11650*/  NOP ;  /* 0x0000000000007918 */ /* 0x000fd00000000000 */
[----:B------:R-:W-:-:S15]  /*11660*/  @!P2 BRA `(.L_x_1) ;  /* 0xffffff600004a947 */ /* 0x000fde000383ffff */
.L_x_0:
[----:B------:R-:W0:Y:S01]  /*11670*/  S2R R6, SR_TID.X ;  /* 0x0000000000067919 */ /* 0x000e220000002100 */
[----:B------:R-:W-:Y:S01]  /*11680*/  IMAD.MOV.U32 R23, RZ, RZ, R10 ;  /* 0x000000ffff177224 */ /* 0x000fe200078e000a */
[----:B------:R-:W-:Y:S01]  /*11690*/  ULDC.64 UR4, c[0x0][0x270] ;  /* 0x00009c0000047ab9 */ /* 0x000fe20000000a00 */
[----:B------:R-:W-:Y:S01]  /*116a0*/  IMAD.MOV.U32 R21, RZ, RZ, R16 ;  /* 0x000000ffff157224 */ /* 0x000fe200078e0010 */
[----:B------:R-:W1:Y:S01]  /*116b0*/  S2R R167, SR_TID.X ;  /* 0x0000000000a77919 */ /* 0x000e620000002100 */
[C---:B------:R-:W-:Y:S01]  /*116c0*/  FMUL R10, R23.reuse, 8388608 ;  /* 0x4b000000170a7820 */ /* 0x040fe20000400000 */
[----:B------:R-:W-:Y:S01]  /*116d0*/  FSETP.GEU.AND P3, PT, R23, 1.175494350822287508e-38, PT ;  /* 0x008000001700780b */ /* 0x000fe20003f6e000 */
[----:B------:R-:W-:Y:S01]  /*116e0*/  IMAD.MOV.U32 R140, RZ, RZ, R17 ;  /* 0x000000ffff8c7224 */ /* 0x000fe200078e0011 */
[C---:B------:R-:W-:Y:S01]  /*116f0*/  FSETP.GT.AND P1, PT, |R21|.reuse, 8.50705917302346158658e+37, PT ;  /* 0x7e8000001500780b */ /* 0x040fe20003f24200 */
[----:B------:R-:W-:Y:S01]  /*11700*/  IMAD.MOV.U32 R26, RZ, RZ, R11 ;  /* 0x000000ffff1a7224 */ /* 0x000fe200078e000b */
[----:B------:R-:W-:Y:S01]  /*11710*/  FSEL R10, R10, R23, !P3 ;  /* 0x000000170a0a7208 */ /* 0x000fe20005800000 */
[----:B------:R-:W-:Y:S01]  /*11720*/  FMUL R11, R140, 8388608 ;  /* 0x4b0000008c0b7820 */ /* 0x000fe20000400000 */
[----:B------:R-:W-:Y:S01]  /*11730*/  FSEL R16, RZ, -23, P3 ;  /* 0xc1b80000ff107808 */ /* 0x000fe20001800000 */
[----:B------:R-:W-:Y:S01]  /*11740*/  IMAD.MOV.U32 R122, RZ, RZ, R48 ;  /* 0x000000ffff7a7224 */ /* 0x000fe200078e0030 */
[C---:B------:R-:W-:Y:S01]  /*11750*/  FSETP.GEU.AND P3, PT, |R21|.reuse, 1.175494350822287508e-38, PT ;  /* 0x008000001500780b */ /* 0x040fe20003f6e200 */
[----:B------:R-:W-:Y:S01]  /*11760*/  VIADD R47, R10, 0xc0cafb0d ;  /* 0xc0cafb0d0a2f7836 */ /* 0x000fe20000000000 */
[----:B------:R-:W-:Y:S01]  /*11770*/  FSETP.GEU.AND P5, PT, R21, 1.175494350822287508e-38, PT ;  /* 0x008000001500780b */ /* 0x000fe20003fae000 */
[----:B------:R-:W-:Y:S01]  /*11780*/  IMAD.MOV.U32 R48, RZ, RZ, R56 ;  /* 0x000000ffff307224 */ /* 0x000fe200078e0038 */
[----:B------:R-:W-:Y:S01]  /*11790*/  FSETP.GEU.AND P2, PT, R140, 1.175494350822287508e-38, PT ;  /* 0x008000008c00780b */ /* 0x000fe20003f4e000 */
[----:B------:R-:W-:Y:S01]  /*117a0*/  IMAD.MOV.U32 R28, RZ, RZ, R60 ;  /* 0x000000ffff1c7224 */ /* 0x000fe200078e003c */
[----:B------:R-:W-:Y:S01]  /*117b0*/  LOP3.LUT R47, R47, 0xff800000, RZ, 0xc0, !PT ;  /* 0xff8000002f2f7812 */ /* 0x000fe200078ec0ff */
[----:B------:R-:W-:Y:S01]  /*117c0*/  @P1 FMUL R63, R63, 0.25 ;  /* 0x3e8000003f3f1820 */ /* 0x000fe20000400000 */
[----:B------:R-:W-:Y:S01]  /*117d0*/  FSEL R11, R11, R140, !P2 ;  /* 0x0000008c0b0b7208 */ /* 0x000fe20005000000 */
[----:B------:R-:W-:Y:S01]  /*117e0*/  @P1 FMUL R62, R62, 0.25 ;  /* 0x3e8000003e3e1820 */ /* 0x000fe20000400000 */
[----:B------:R-:W-:Y:S01]  /*117f0*/  FSEL R19, RZ, -23, P2 ;  /* 0xc1b80000ff137808 */ /* 0x000fe20001000000 */
[----:B------:R-:W-:Y:S01]  /*11800*/  @P1 FMUL R91, R91, 0.25 ;  /* 0x3e8000005b5b1820 */ /* 0x000fe20000400000 */
[----:B------:R-:W-:Y:S01]  /*11810*/  @P1 FMUL R90, R90, 0.25 ;  /* 0x3e8000005a5a1820 */ /* 0x000fe20000400000 */
[----:B------:R-:W-:Y:S01]  /*11820*/  @P1 FMUL R111, R111, 0.25 ;  /* 0x3e8000006f6f1820 */ /* 0x000fe20000400000 */
[----:B------:R-:W-:Y:S01]  /*11830*/  @P1 FMUL R110, R110, 0.25 ;  /* 0x3e8000006e6e1820 */ /* 0x000fe20000400000 */
[----:B------:R-:W-:Y:S01]  /*11840*/  @P1 FMUL R59, R59, 0.25 ;  /* 0x3e8000003b3b1820 */ /* 0x000fe20000400000 */
[----:B------:R-:W-:Y:S01]  /*11850*/  @P1 FMUL R58, R58, 0.25 ;  /* 0x3e8000003a3a1820 */ /* 0x000fe20000400000 */
[----:B------:R-:W-:Y:S01]  /*11860*/  @P1 FMUL R99, R99, 0.25 ;  /* 0x3e80000063631820 */ /* 0x000fe20000400000 */
[--C-:B0-----:R-:W-:Y:S01]  /*11870*/  SHF.R.S32.HI R7, RZ, 0x4, R6.reuse ;  /* 0x00000004ff077819 */ /* 0x101fe20000011406 */
[C---:B------:R-:W-:Y:S01]  /*11880*/  IMAD.SHL.U32 R9, R6.reuse, 0x20, RZ ;  /* 0x0000002006097824 */ /* 0x040fe200078e00ff */
[----:B------:R-:W-:Y:S01]  /*11890*/  LOP3.LUT R8, R6, 0xe0, RZ, 0xc0, !PT ;  /* 0x000000e006087812 */ /* 0x000fe200078ec0ff */
[----:B------:R-:W-:Y:S01]  /*118a0*/  @P1 FMUL R98, R98, 0.25 ;  /* 0x3e80000062621820 */ /* 0x000fe20000400000 */
[----:B------:R-:W-:Y:S01]  /*118b0*/  SGXT R7, R7, 0x1 ;  /* 0x000000010707781a */ /* 0x000fe20000000200 */
[----:B------:R-:W-:Y:S01]  /*118c0*/  @P1 FMUL R87, R87, 0.25 ;  /* 0x3e80000057571820 */ /* 0x000fe20000400000 */
[----:B------:R-:W-:Y:S01]  /*118d0*/  LOP3.LUT R0, R6, 0xc, RZ, 0xc0, !PT ;  /* 0x0000000c06007812 */ /* 0x000fe200078ec0ff */
[----:B------:R-:W-:Y:S01]  /*118e0*/  IMAD.SHL.U32 R8, R8, 0x10, RZ ;  /* 0x0000001008087824 */ /* 0x000fe200078e00ff */
[----:B------:R-:W-:Y:S01]  /*118f0*/  LOP3.LUT R13, R6, 0x3f, RZ, 0xc0, !PT ;  /* 0x0000003f060d7812 */ /* 0x000fe200078ec0ff */
[----:B------:R-:W-:Y:S01]  /*11900*/  @P1 FMUL R86, R86, 0.25 ;  /* 0x3e80000056561820 */ /* 0x000fe20000400000 */
[----:B------:R-:W-:Y:S01]  /*11910*/  LOP3.LUT R7, R7, 0x1020, RZ, 0xc0, !PT ;  /* 0x0000102007077812 */ /* 0x000fe200078ec0ff */
[----:B------:R-:W-:Y:S01]  /*11920*/  @P1 FMUL R71, R71, 0.25 ;  /* 0x3e80000047471820 */ /* 0x000fe20000400000 */
[----:B------:R-:W-:Y:S01]  /*11930*/  LOP3.LUT R12, R8, 0x60, R9, 0xf8, !PT ;  /* 0x00000060080c7812 */ /* 0x000fe200078ef809 */
[C---:B------:R-:W-:Y:S01]  /*11940*/  IMAD R14, R0.reuse, 0x80, R13 ;  /* 0x00000080000e7824 */ /* 0x040fe200078e020d */
[----:B------:R-:W-:Y:S01]  /*11950*/  SHF.R.U32.HI R13, RZ, 0x1, R6 ;  /* 0x00000001ff0d7819 */ /* 0x000fe20000011606 */
[----:B------:R-:W-:Y:S01]  /*11960*/  IMAD R9, R0, 0x2, R7 ;  /* 0x0000000200097824 */ /* 0x000fe200078e0207 */
[C---:B------:R-:W-:Y:S01]  /*11970*/  LOP3.LUT R7, R6.reuse, 0xc0, RZ, 0xc0, !PT ;  /* 0x000000c006077812 */ /* 0x040fe200078ec0ff */
[----:B------:R-:W-:Y:S01]  /*11980*/  IMAD.SHL.U32 R8, R6, 0x10, RZ ;  /* 0x0000001006087824 */ /* 0x000fe200078e00ff */
[----:B------:R-:W-:Y:S01]  /*11990*/  LOP3.LUT R13, R13, 0xc, RZ, 0xc0, !PT ;  /* 0x0000000c0d0d7812 */ /* 0x000fe200078ec0ff */
[----:B------:R-:W-:Y:S01]  /*119a0*/  IMAD.SHL.U32 R0, R14, 0x8, RZ ;  /* 0x000000080e007824 */ /* 0x000fe200078e00ff */
[----:B------:R-:W-:Y:S01]  /*119b0*/  SHF.R.U32.HI R7, RZ, 0x1, R7 ;  /* 0x00000001ff077819 */ /* 0x000fe20000011607 */
[----:B------:R-:W-:Y:S01]  /*119c0*/  @P1 FMUL R70, R70, 0.25 ;  /* 0x3e80000046461820 */ /* 0x000fe20000400000 */
[----:B------:R-:W-:Y:S01]  /*119d0*/  LOP3.LUT R8, R8, 0x70, RZ, 0xc0, !PT ;  /* 0x0000007008087812 */ /* 0x000fe200078ec0ff */
[----:B------:R-:W-:Y:S01]  /*119e0*/  @P1 FMUL R103, R103, 0.25 ;  /* 0x3e80000067671820 */ /* 0x000fe20000400000 */
[----:B------:R-:W-:Y:S01]  /*119f0*/  LOP3.LUT R7, R0, R7, RZ, 0x3c, !PT ;  /* 0x0000000700077212 */ /* 0x000fe200078e3cff */
[----:B------:R-:W-:Y:S01]  /*11a00*/  @P1 FMUL R102, R102, 0.25 ;  /* 0x3e80000066661820 */ /* 0x000fe20000400000 */
[----:B------:R-:W-:Y:S01]  /*11a10*/  IADD3 R0, R13, UR7, R8 ;  /* 0x000000070d007c10 */ /* 0x000fe2000fffe008 */
[----:B------:R-:W-:Y:S01]  /*11a20*/  FMUL R8, R21, 8388608 ;  /* 0x4b00000015087820 */ /* 0x000fe20000400000 */
[----:B------:R-:W-:Y:S01]  /*11a30*/  I2FP.F32.S32 R13, R47 ;  /* 0x0000002f000d7245 */ /* 0x000fe20000201400 */
[----:B------:R-:W-:Y:S01]  /*11a40*/  @!P3 FMUL R63, R63, 16777216 ;  /* 0x4b8000003f3fb820 */ /* 0x000fe20000400000 */
[----:B------:R-:W-:Y:S01]  /*11a50*/  FSETP.GT.AND P2, PT, |R26|, 8.50705917302346158658e+37, PT ;  /* 0x7e8000001a00780b */ /* 0x000fe20003f44200 */
[----:B------:R-:W-:Y:S01]  /*11a60*/  @!P3 FMUL R62, R62, 16777216 ;  /* 0x4b8000003e3eb820 */ /* 0x000fe20000400000 */
[----:B------:R-:W-:Y:S01]  /*11a70*/  FSEL R8, R8, R21, !P5 ;  /* 0x0000001508087208 */ /* 0x000fe20006800000 */
[----:B------:R-:W-:Y:S01]  /*11a80*/  @P1 FMUL R21, R21, 0.25 ;  /* 0x3e80000015151820 */ /* 0x000fe20000400000 */
[----:B------:R-:W-:Y:S01]  /*11a90*/  FFMA.FTZ R16, R13, 1.1920928955078125e-07, R16 ;  /* 0x340000000d107823 */ /* 0x000fe20000010010 */
[----:B------:R-:W-:Y:S01]  /*11aa0*/  @!P3 FMUL R91, R91, 16777216 ;  /* 0x4b8000005b5bb820 */ /* 0x000fe20000400000 */
[----:B------:R-:W-:Y:S01]  /*11ab0*/  @!P3 FMUL R90, R90, 16777216 ;  /* 0x4b8000005a5ab820 */ /* 0x000fe20000400000 */
[----:B------:R-:W-:Y:S01]  /*11ac0*/  @!P3 FMUL R21, R21, 16777216 ;  /* 0x4b8000001515b820 */ /* 0x000fe20000400000 */
[----:B------:R-:W-:Y:S01]  /*11ad0*/  @!P3 FMUL R111, R111, 16777216 ;  /* 0x4b8000006f6fb820 */ /* 0x000fe20000400000 */
[----:B------:R-:W-:Y:S01]  /*11ae0*/  @!P3 FMUL R110, R110, 16777216 ;  /* 0x4b8000006e6eb820 */ /* 0x000fe20000400000 */
[----:B------:R-:W-:Y:S01]  /*11af0*/  @!P3 FMUL R59, R59, 16777216 ;  /* 0x4b8000003b3bb820 */ /* 0x000fe20000400000 */
[----:B------:R-:W0:Y:S01]  /*11b00*/  MUFU.RCP R13, R21 ;  /* 0x00000015000d7308 */ /* 0x000e220000001000 */
[----:B------:R-:W-:Y:S01]  /*11b10*/  @!P3 FMUL R58, R58, 16777216 ;  /* 0x4b8000003a3ab820 */ /* 0x000fe20000400000 */
        /* <DEDUP_REMOVED lines=8> */
[C---:B------:R-:W-:Y:S01]  /*11ba0*/  FSETP.GEU.AND P3, PT, |R26|.reuse, 1.175494350822287508e-38, PT ;  /* 0x008000001a00780b */ /* 0x040fe20003f6e200 */
[----:B------:R-:W-:Y:S01]  /*11bb0*/  IMAD.MOV.U32 R36, RZ, RZ, R61 ;  /* 0x000000ffff247224 */ /* 0x000fe200078e003d */
[----:B------:R-:W-:Y:S01]  /*11bc0*/  LOP3.LUT R12, R9, R12, RZ, 0x3c, !PT ;  /* 0x0000000c090c7212 */ /* 0x000fe200078e3cff */
[C---:B------:R-:W-:Y:S01]  /*11bd0*/  FMUL R9, R26.reuse, 8388608 ;  /* 0x4b0000001a097820 */ /* 0x040fe20000400000 */
[----:B------:R-:W-:Y:S01]  /*11be0*/  FSETP.GEU.AND P4, PT, R26, 1.175494350822287508e-38, PT ;  /* 0x008000001a00780b */ /* 0x000fe20003f8e000 */
[----:B------:R-:W-:-:S02]  /*11bf0*/  IMAD.MOV.U32 R114, RZ, RZ, R76 ;  /* 0x000000ffff727224 */ /* 0x000fc400078e004c */
[----:B------:R-:W-:Y:S01]  /*11c00*/  @P2 FMUL R36, R36, 0.25 ;  /* 0x3e80000024242820 */ /* 0x000fe20000400000 */
[----:B------:R-:W-:Y:S01]  /*11c10*/  IMAD.MOV.U32 R138, RZ, RZ, R94 ;  /* 0x000000ffff8a7224 */ /* 0x000fe200078e005e */
[----:B------:R-:W-:Y:S01]  /*11c20*/  FSEL R9, R9, R26, !P4 ;  /* 0x0000001a09097208 */ /* 0x000fe20006000000 */
[----:B------:R-:W-:Y:S01]  /*11c30*/  @P2 FMUL R26, R26, 0.25 ;  /* 0x3e8000001a1a2820 */ /* 0x000fe20000400000 */
[----:B------:R-:W-:Y:S02]  /*11c40*/  IMAD.MOV.U32 R76, RZ, RZ, R78 ;  /* 0x000000ffff4c7224 */ /* 0x000fe400078e004e */
[----:B------:R-:W-:Y:S01]  /*11c50*/  @P2 FMUL R28, R28, 0.25 ;  /* 0x3e8000001c1c2820 */ /* 0x000fe20000400000 */
[----:B------:R-:W-:Y:S01]  /*11c60*/  @P2 FMUL R89, R89, 0.25 ;  /* 0x3e80000059592820 */ /* 0x000fe20000400000 */
[----:B------:R-:W-:Y:S01]  /*11c70*/  @!P3 FMUL R26, R26, 16777216 ;  /* 0x4b8000001a1ab820 */ /* 0x000fe20000400000 */
[----:B------:R-:W-:Y:S01]  /*11c80*/  @P2 FMUL R88, R88, 0.25 ;  /* 0x3e80000058582820 */ /* 0x000fe20000400000 */
        /* <DEDUP_REMOVED lines=12> */
[----:B------:R-:W-:-:S02]  /*11d50*/  IMAD.MOV.U32 R116, RZ, RZ, R51 ;  /* 0x000000ffff747224 */ /* 0x000fc400078e0033 */
[----:B0-----:R-:W-:Y:S01]  /*11d60*/  FMUL R46, R13, R59 ;  /* 0x0000003b0d2e7220 */ /* 0x001fe20000400000 */
[----:B------:R-:W-:Y:S01]  /*11d70*/  IMAD.MOV.U32 R94, RZ, RZ, R52 ;  /* 0x000000ffff5e7224 */ /* 0x000fe200078e0034 */
[----:B------:R-:W-:Y:S01]  /*11d80*/  FSETP.GT.AND P1, PT, |R23|, 8.50705917302346158658e+37, PT ;  /* 0x7e8000001700780b */ /* 0x000fe20003f24200 */
[----:B------:R-:W-:Y:S02]  /*11d90*/  IMAD.MOV.U32 R78, RZ, RZ, R53 ;  /* 0x000000ffff4e7224 */ /* 0x000fe400078e0035 */
[----:B------:R-:W-:Y:S01]  /*11da0*/  FMUL R34, R13, R63 ;  /* 0x0000003f0d227220 */ /* 0x000fe20000400000 */
[----:B------:R-:W-:Y:S02]  /*11db0*/  VIADD R24, R11, 0xc0cafb0d ;  /* 0xc0cafb0d0b187836 */ /* 0x000fe40000000000 */
        /* <DEDUP_REMOVED lines=32> */
[----:B------:R-:W-:Y:S01]  /*11fc0*/  @P1 FMUL R23, R23, 0.25 ;  /* 0x3e80000017171820 */ /* 0x000fe20000400000 */
[----:B------:R-:W-:Y:S01]  /*11fd0*/  LOP3.LUT R24, R24, 0xff800000, RZ, 0xc0, !PT ;  /* 0xff80000018187812 */ /* 0x000fe200078ec0ff */
[----:B------:R-:W-:-:S02]  /*11fe0*/  VIADD R22, R9, 0xc0cafb0d ;  /* 0xc0cafb0d09167836 */ /* 0x000fc40000000000 */
[C---:B0-----:R-:W-:Y:S01]  /*11ff0*/  FMUL R33, R13.reuse, R57 ;  /* 0x000000390d217220 */ /* 0x041fe20000400000 */
[----:B------:R-:W-:Y:S01]  /*12000*/  IMAD.MOV.U32 R134, RZ, RZ, R74 ;  /* 0x000000ffff867224 */ /* 0x000fe200078e004a */
[----:B------:R-:W-:Y:S01]  /*12010*/  I2FP.F32.S32 R14, R24 ;  /* 0x00000018000e7245 */ /* 0x000fe20000201400 */
[----:B------:R-:W-:Y:S01]  /*12020*/  IMAD.MOV.U32 R130, RZ, RZ, R64 ;  /* 0x000000ffff827224 */ /* 0x000fe200078e0040 */
[----:B------:R-:W-:Y:S01]  /*12030*/  LOP3.LUT R15, R6, 0xff, RZ, 0xc0, !PT ;  /* 0x000000ff060f7812 */ /* 0x000fe200078ec0ff */
[----:B------:R-:W-:Y:S02]  /*12040*/  IMAD.MOV.U32 R132, RZ, RZ, R75 ;  /* 0x000000ffff847224 */ /* 0x000fe400078e004b */
[----:B------:R-:W-:Y:S01]  /*12050*/  FMUL R36, R13, R36 ;  /* 0x000000240d247220 */ /* 0x000fe20000400000 */
[----:B------:R-:W-:Y:S01]  /*12060*/  FFMA.FTZ R19, R14, 1.1920928955078125e-07, R19 ;  /* 0x340000000e137823 */ /* 0x000fe20000010013 */
[----:B------:R-:W-:Y:S01]  /*12070*/  IMAD.MOV.U32 R126, RZ, RZ, R66 ;  /* 0x000000ffff7e7224 */ /* 0x000fe200078e0042 */
[----:B------:R-:W0:Y:S01]  /*12080*/  LDC R14, c[0x0][0x278] ;  /* 0x00009e00ff0e7b82 */ /* 0x000e220000000800 */
[----:B------:R-:W-:Y:S01]  /*12090*/  @!P3 FMUL R23, R23, 16777216 ;  /* 0x4b8000001717b820 */ /* 0x000fe20000400000 */
[----:B------:R-:W-:-:S02]  /*120a0*/  IMAD.MOV.U32 R124, RZ, RZ, R67 ;  /* 0x000000ffff7c7224 */ /* 0x000fc400078e0043 */
[C---:B------:R-:W-:Y:S01]  /*120b0*/  FMUL R37, R13.reuse, R28 ;  /* 0x0000001c0d257220 */ /* 0x040fe20000400000 */
[----:B------:R-:W-:Y:S02]  /*120c0*/  IMAD.MOV.U32 R120, RZ, RZ, R49 ;  /* 0x000000ffff787224 */ /* 0x000fe400078e0031 */
[C---:B------:R-:W-:Y:S01]  /*120d0*/  FMUL R40, R13.reuse, R89 ;  /* 0x000000590d287220 */ /* 0x040fe20000400000 */
[----:B------:R-:W-:Y:S02]  /*120e0*/  IMAD.MOV.U32 R118, RZ, RZ, R50 ;  /* 0x000000ffff767224 */ /* 0x000fe400078e0032 */
[C---:B------:R-:W-:Y:S01]  /*120f0*/  FMUL R45, R13.reuse, R88 ;  /* 0x000000580d2d7220 */ /* 0x040fe20000400000 */
[----:B------:R-:W-:Y:S02]  /*12100*/  IMAD.MOV.U32 R74, RZ, RZ, R54 ;  /* 0x000000ffff4a7224 */ /* 0x000fe400078e0036 */
[----:B------:R-:W-:Y:S01]  /*12110*/  FMUL R44, R13, R109 ;  /* 0x0000006d0d2c7220 */ /* 0x000fe20000400000 */
[----:B------:R-:W-:-:S02]  /*12120*/  IMAD.MOV.U32 R64, RZ, RZ, R55 ;  /* 0x000000ffff407224 */ /* 0x000fc400078e0037 */
        /* <DEDUP_REMOVED lines=10> */
[----:B------:R-:W-:Y:S01]  /*121d0*/  FSETP.GT.AND P2, PT, |R140|, 8.50705917302346158658e+37, PT ;  /* 0x7e8000008c00780b */ /* 0x000fe20003f44200 */
[----:B------:R-:W2:Y:S01]  /*121e0*/  MUFU.RCP R13, R23 ;  /* 0x00000017000d7308 */ /* 0x000ea20000001000 */
[----:B------:R-:W-:Y:S01]  /*121f0*/  LOP3.LUT R22, R22, 0xff800000, RZ, 0xc0, !PT ;  /* 0xff80000016167812 */ /* 0x000fe200078ec0ff */
        /* <DEDUP_REMOVED lines=16> */
[----:B------:R-:W-:Y:S01]  /*12300*/  ISETP.GE.U32.AND P0, PT, R15, 0x20, PT ;  /* 0x000000200f00780c */ /* 0x000fe20003f06070 */
[----:B------:R-:W-:Y:S01]  /*12310*/  VIADD R43, R8, 0xc0cafb0d ;  /* 0xc0cafb0d082b7836 */ /* 0x000fe20000000000 */
[C---:B------:R-:W-:Y:S01]  /*12320*/  FSETP.GEU.AND P1, PT, |R140|.reuse, 1.175494350822287508e-38, PT ;  /* 0x008000008c00780b */ /* 0x040fe20003f2e200 */
[----:B------:R-:W-:Y:S01]  /*12330*/  @P2 FMUL R140, R140, 0.25 ;  /* 0x3e8000008c8c2820 */ /* 0x000fe20000400000 */
[----:B------:R-:W-:Y:S01]  /*12340*/  FSEL R18, RZ, -23, P4 ;  /* 0xc1b80000ff127808 */ /* 0x000fe20002000000 */
[----:B------:R-:W-:Y:S01]  /*12350*/  @!P3 FMUL R83, R83, 16777216 ;  /* 0x4b8000005353b820 */ /* 0x000fe20000400000 */
[----:B------:R-:W-:Y:S01]  /*12360*/  I2FP.F32.S32 R15, R22 ;  /* 0x00000016000f7245 */ /* 0x000fe20000201400 */
[----:B------:R-:W-:Y:S01]  /*12370*/  @!P3 FMUL R82, R82, 16777216 ;  /* 0x4b8000005252b820 */ /* 0x000fe20000400000 */
[----:B------:R-:W-:Y:S01]  /*12380*/  LOP3.LUT R43, R43, 0xff800000, RZ, 0xc0, !PT ;  /* 0xff8000002b2b7812 */ /* 0x000fe200078ec0ff */
[----:B------:R-:W-:Y:S01]  /*12390*/  @!P3 FMUL R107, R107, 16777216 ;  /* 0x4b8000006b6bb820 */ /* 0x000fe20000400000 */
[----:B------:R-:W-:Y:S01]  /*123a0*/  FSEL R20, RZ, -23, P5 ;  /* 0xc1b80000ff147808 */ /* 0x000fe20002800000 */
[----:B------:R-:W-:Y:S01]  /*123b0*/  FFMA.FTZ R18, R15, 1.1920928955078125e-07, R18 ;  /* 0x340000000f127823 */ /* 0x000fe20000010012 */
[----:B------:R-:W-:Y:S01]  /*123c0*/  SHF.R.U32.HI R15, RZ, 0x5, R6 ;  /* 0x00000005ff0f7819 */ /* 0x000fe20000011606 */
[----:B------:R-:W-:Y:S01]  /*123d0*/  @!P3 FMUL R106, R106, 16777216 ;  /* 0x4b8000006a6ab820 */ /* 0x000fe20000400000 */
[----:B------:R-:W-:Y:S01]  /*123e0*/  I2FP.F32.S32 R17, R43 ;  /* 0x0000002b00117245 */ /* 0x000fe20000201400 */
[----:B------:R-:W-:Y:S01]  /*123f0*/  @!P3 FMUL R64, R64, 16777216 ;  /* 0x4b8000004040b820 */ /* 0x000fe20000400000 */
[----:B------:R-:W-:Y:S01]  /*12400*/  SGXT.U32 R15, R15, 0x3 ;  /* 0x000000030f0f781a */ /* 0x000fe20000000000 */
        /* <DEDUP_REMOVED lines=12> */
[----:B------:R-:W-:-:S02]  /*124d0*/  IMAD.MOV.U32 R112, RZ, RZ, R77 ;  /* 0x000000ffff707224 */ /* 0x000fc400078e004d */
[----:B------:R-:W-:Y:S01]  /*124e0*/  FFMA.FTZ R20, R17, 1.1920928955078125e-07, R20 ;  /* 0x3400000011147823 */ /* 0x000fe20000010014 */
[----:B------:R-:W-:Y:S02]  /*124f0*/  IMAD.MOV.U32 R32, RZ, RZ, R80 ;  /* 0x000000ffff207224 */ /* 0x000fe400078e0050 */
[C---:B--2---:R-:W-:Y:S01]  /*12500*/  FMUL R66, R13.reuse, R83 ;  /* 0x000000530d427220 */ /* 0x044fe20000400000 */
        /* <DEDUP_REMOVED lines=15> */
[----:B0-----:R-:W-:-:S02]  /*12600*/  IMAD R13, R15, R14, RZ ;  /* 0x0000000e0f0d7224 */ /* 0x001fc400078e02ff */
[----:B------:R-:W-:Y:S01]  /*12610*/  @P2 FMUL R81, R81, 0.25 ;  /* 0x3e80000051512820 */ /* 0x000fe20000400000 */
[----:B------:R-:W0:Y:S01]  /*12620*/  MUFU.RCP R15, R140 ;  /* 0x0000008c000f7308 */ /* 0x000e220000001000 */
[----:B------:R-:W-:Y:S02]  /*12630*/  IMAD.MOV.U32 R136, RZ, RZ, R73 ;  /* 0x000000ffff887224 */ /* 0x000fe400078e0049 */
[----:B------:R-:W-:Y:S01]  /*12640*/  @P2 FMUL R32, R32, 0.25 ;  /* 0x3e80000020202820 */ /* 0x000fe20000400000 */
[----:B------:R-:W-:Y:S02]  /*12650*/  IMAD.MOV.U32 R128, RZ, RZ, R65 ;  /* 0x000000ffff807224 */ /* 0x000fe400078e0041 */
        /* <DEDUP_REMOVED lines=30> */
[C---:B0-----:R-:W-:Y:S01]  /*12840*/  FMUL R25, R15.reuse, R81 ;  /* 0x000000510f197220 */ /* 0x041fe20000400000 */
        /* <DEDUP_REMOVED lines=15> */
[----:B------:R-:W-:Y:S01]  /*12940*/  IMAD R15, R14, 0x8, R13 ;  /* 0x000000080e0f7824 */ /* 0x000fe200078e020d */
[----:B------:R-:W-:Y:S01]  /*12950*/  F2FP.SATFINITE.E4M3.F32.PACK_AB_MERGE_C R82, R17, R82, RZ ;  /* 0x000000521152723e */ /* 0x000fe200048070ff */
[----:B------:R-:W-:Y:S01]  /*12960*/  IMAD.IADD R24, R11, 0x1, -R24 ;  /* 0x000000010b187824 */ /* 0x000fe200078e0a18 */
[----:B------:R-:W-:Y:S01]  /*12970*/  F2FP.SATFINITE.E4M3.F32.PACK_AB_MERGE_C R32, R32, R21, RZ ;  /* 0x000000152020723e */ /* 0x000fe200048070ff */
[C---:B------:R-:W-:Y:S01]  /*12980*/  IMAD R17, R14.reuse, 0x8, R15 ;  /* 0x000000080e117824 */ /* 0x040fe200078e020f */
[----:B------:R-:W-:Y:S01]  /*12990*/  F2FP.SATFINITE.E4M3.F32.PACK_AB_MERGE_C R76, R23, R76, RZ ;  /* 0x0000004c174c723e */ /* 0x000fe200048070ff */
[----:B------:R-:W-:Y:S01]  /*129a0*/  IMAD.MOV.U32 R119, RZ, RZ, 0x3dc6b27f ;  /* 0x3dc6b27fff777424 */ /* 0x000fe200078e00ff */
[----:B------:R-:W-:Y:S01]  /*129b0*/  F2FP.SATFINITE.E4M3.F32.PACK_AB_MERGE_C R68, R25, R68, RZ ;  /* 0x000000441944723e */ /* 0x000fe200048070ff */
[----:B------:R-:W-:Y:S01]  /*129c0*/  IMAD R21, R14, 0x8, R17 ;  /* 0x000000080e157824 */ /* 0x000fe200078e0211 */
[----:B------:R-:W-:Y:S01]  /*129d0*/  F2FP.SATFINITE.E4M3.F32.PACK_AB_MERGE_C R28, R28, R27, RZ ;  /* 0x0000001b1c1c723e */ /* 0x000fe200048070ff */
[----:B------:R-:W-:Y:S01]  /*129e0*/  FADD R24, R24, -1 ;  /* 0xbf80000018187421 */ /* 0x000fe20000000000 */
[----:B------:R-:W-:Y:S01]  /*129f0*/  F2FP.SATFINITE.E4M3.F32.PACK_AB_MERGE_C R58, R29, R58, RZ ;  /* 0x0000003a1d3a723e */ /* 0x000fe200048070ff */
[----:B------:R-:W-:Y:S01]  /*12a00*/  IMAD R23, R14, 0x8, R21 ;  /* 0x000000080e177824 */ /* 0x000fe200078e0215 */
[----:B------:R-:W-:Y:S01]  /*12a10*/  F2FP.SATFINITE.E4M3.F32.PACK_AB_MERGE_C R52, R31, R52, RZ ;  /* 0x000000341f34723e */ /* 0x000fe200048070ff */
[----:B------:R-:W-:Y:S01]  /*12a20*/  IMAD.IADD R47, R10, 0x1, -R47 ;  /* 0x000000010a2f7824 */ /* 0x000fe200078e0a2f */
[----:B------:R-:W-:Y:S01]  /*12a30*/  F2FP.SATFINITE.E4M3.F32.PACK_AB_MERGE_C R48, R33, R48, RZ ;  /* 0x000000302130723e */ /* 0x000fe200048070ff */
[C---:B------:R-:W-:Y:S01]  /*12a40*/  IMAD R25, R14.reuse, 0x8, R23 ;  /* 0x000000080e197824 */ /* 0x040fe200078e0217 */
[----:B------:R-:W-:Y:S01]  /*12a50*/  F2FP.SATFINITE.E4M3.F32.PACK_AB_MERGE_C R42, R35, R42, RZ ;  /* 0x0000002a232a723e */ /* 0x000fe200048070ff */
[----:B------:R-:W-:Y:S01]  /*12a60*/  FADD R47, R47, -1 ;  /* 0xbf8000002f2f7421 */ /* 0x000fe20000000000 */
[----:B------:R-:W-:Y:S01]  /*12a70*/  F2FP.SATFINITE.E4M3.F32.PACK_AB_MERGE_C R92, R93, R92, RZ ;  /* 0x0000005c5d5c723e */ /* 0x000fe200048070ff */
[C---:B------:R-:W-:Y:S01]  /*12a80*/  IMAD R27, R14.reuse, 0x8, R25 ;  /* 0x000000080e1b7824 */ /* 0x040fe200078e0219 */
[----:B------:R-:W-:Y:S01]  /*12a90*/  F2FP.SATFINITE.E4M3.F32.PACK_AB_MERGE_C R81, R81, R84, RZ ;  /* 0x000000545151723e */ /* 0x000fe200048070ff */
[----:B------:R-:W-:Y:S01]  /*12aa0*/  IMAD.IADD R22, R9, 0x1, -R22 ;  /* 0x0000000109167824 */ /* 0x000fe200078e0a16 */
[----:B------:R-:W-:Y:S01]  /*12ab0*/  F2FP.SATFINITE.E4M3.F32.PACK_AB_MERGE_C R72, R79, R72, RZ ;  /* 0x000000484f48723e */ /* 0x000fe200048070ff */
[----:B------:R-:W-:Y:S01]  /*12ac0*/  IMAD R29, R14, 0x8, R27 ;  /* 0x000000080e1d7824 */ /* 0x000fe200078e021b */
[----:B------:R-:W-:Y:S01]  /*12ad0*/  F2FP.SATFINITE.E4M3.F32.PACK_AB_MERGE_C R73, R73, R78, RZ ;  /* 0x0000004e4949723e */ /* 0x000fe200048070ff */
[----:B------:R-:W-:Y:S01]  /*12ae0*/  IMAD.IADD R43, R8, 0x1, -R43 ;  /* 0x00000001082b7824 */ /* 0x000fe200078e0a2b */
[----:B------:R-:W-:Y:S01]  /*12af0*/  F2FP.SATFINITE.E4M3.F32.PACK_AB_MERGE_C R71, R71, R74, RZ ;  /* 0x0000004a4747723e */ /* 0x000fe200048070ff */
[----:B------:R-:W-:Y:S01]  /*12b00*/  IMAD R31, R14, 0x8, R29 ;  /* 0x000000080e1f7824 */ /* 0x000fe200078e021d */
[----:B------:R-:W-:Y:S01]  /*12b10*/  F2FP.SATFINITE.E4M3.F32.PACK_AB_MERGE_C R69, R69, R70, RZ ;  /* 0x000000464545723e */ /* 0x000fe200048070ff */
[----:B------:R-:W-:Y:S01]  /*12b20*/  FADD R22, R22, -1 ;  /* 0xbf80000016167421 */ /* 0x000fe20000000000 */
[----:B------:R-:W-:Y:S01]  /*12b30*/  F2FP.SATFINITE.E4M3.F32.PACK_AB_MERGE_C R70, R36, R37, RZ ;  /* 0x000000252446723e */ /* 0x000fe200048070ff */
[----:B------:R-:W-:Y:S01]  /*12b40*/  IMAD R33, R14, 0x8, R31 ;  /* 0x000000080e217824 */ /* 0x000fe200078e021f */
[----:B------:R-:W-:Y:S01]  /*12b50*/  F2FP.SATFINITE.E4M3.F32.PACK_AB_MERGE_C R77, R77, R80, RZ ;  /* 0x000000504d4d723e */ /* 0x000fe200048070ff */
[----:B------:R-:W0:Y:S01]  /*12b60*/  S2R R166, SR_CTAID.X ;  /* 0x0000000000a67919 */ /* 0x000e220000002500 */
[----:B------:R-:W-:Y:S01]  /*12b70*/  F2FP.SATFINITE.E4M3.F32.PACK_AB_MERGE_C R56, R56, R59, RZ ;  /* 0x0000003b3838723e */ /* 0x000fe200048070ff */
[----:B------:R-:W-:Y:S01]  /*12b80*/  IMAD R35, R14, 0x8, R33 ;  /* 0x000000080e237824 */ /* 0x000fe200078e0221 */
[----:B------:R-:W-:Y:S01]  /*12b90*/  LOP3.LUT R92, R92, 0xffff, RZ, 0xc0, !PT ;  /* 0x0000ffff5c5c7812 */ /* 0x000fe200078ec0ff */
[----:B------:R-:W-:Y:S01]  /*12ba0*/  UIMAD UR4, UR8, UR4, URZ ;  /* 0x00000004080472a4 */ /* 0x000fe2000f8e023f */
[----:B------:R-:W-:Y:S01]  /*12bb0*/  LOP3.LUT R59, R81, 0xffff, RZ, 0xc0, !PT ;  /* 0x0000ffff513b7812 */ /* 0x000fe200078ec0ff */
[----:B------:R-:W-:Y:S01]  /*12bc0*/  IMAD R37, R14, 0x8, R35 ;  /* 0x000000080e257824 */ /* 0x000fe200078e0223 */
[----:B------:R-:W-:Y:S01]  /*12bd0*/  LOP3.LUT R74, R72, 0xffff, RZ, 0xc0, !PT ;  /* 0x0000ffff484a7812 */ /* 0x000fe200078ec0ff */
[----:B------:R-:W-:Y:S01]  /*12be0*/  IMAD.SHL.U32 R6, R6, 0x4, RZ ;  /* 0x0000000406067824 */ /* 0x000fe200078e00ff */
[----:B------:R-:W-:-:S02]  /*12bf0*/  LOP3.LUT R80, R68, 0xffff, RZ, 0xc0, !PT ;  /* 0x0000ffff44507812 */ /* 0x000fc400078ec0ff */
[----:B------:R-:W-:Y:S02]  /*12c00*/  LOP3.LUT R73, R73, 0xffff, RZ, 0xc0, !PT ;  /* 0x0000ffff49497812 */ /* 0x000fe400078ec0ff */
[----:B------:R-:W-:Y:S02]  /*12c10*/  LOP3.LUT R78, R71, 0xffff, RZ, 0xc0, !PT ;  /* 0x0000ffff474e7812 */ /* 0x000fe400078ec0ff */
[----:B------:R-:W-:Y:S02]  /*12c20*/  F2FP.SATFINITE.E4M3.F32.PACK_AB_MERGE_C R62, R62, R63, RZ ;  /* 0x0000003f3e3e723e */ /* 0x000fe400048070ff */
[----:B------:R-:W-:Y:S02]  /*12c30*/  F2FP.SATFINITE.E4M3.F32.PACK_AB_MERGE_C R54, R54, R57, RZ ;  /* 0x000000393636723e */ /* 0x000fe400048070ff */
[----:B------:R-:W-:Y:S02]  /*12c40*/  F2FP.SATFINITE.E4M3.F32.PACK_AB_MERGE_C R44, R44, R49, RZ ;  /* 0x000000312c2c723e */ /* 0x000fe400048070ff */
[----:B------:R-:W-:-:S02]  /*12c50*/  F2FP.SATFINITE.E4M3.F32.PACK_AB_MERGE_C R40, R40, R45, RZ ;  /* 0x0000002d2828723e */ /* 0x000fc400048070ff */
[----:B------:R-:W-:Y:S01]  /*12c60*/  F2FP.SATFINITE.E4M3.F32.PACK_AB_MERGE_C R38, R38, R39, RZ ;  /* 0x000000272626723e */ /* 0x000fe200048070ff */
[----:B------:R-:W-:Y:S01]  /*12c70*/  IMAD R39, R14, 0x8, R37 ;  /* 0x000000080e277824 */ /* 0x000fe200078e0225 */
[----:B------:R-:W-:Y:S02]  /*12c80*/  F2FP.SATFINITE.E4M3.F32.PACK_AB_MERGE_C R83, R83, R86, RZ ;  /* 0x000000565353723e */ /* 0x000fe400048070ff */
[----:B------:R-:W-:Y:S02]  /*12c90*/  F2FP.SATFINITE.E4M3.F32.PACK_AB_MERGE_C R64, R64, R65, RZ ;  /* 0x000000414040723e */ /* 0x000fe400048070ff */
[----:B------:R-:W-:Y:S02]  /*12ca0*/  F2FP.SATFINITE.E4M3.F32.PACK_AB_MERGE_C R60, R60, R61, RZ ;  /* 0x0000003d3c3c723e */ /* 0x000fe400048070ff */
[--C-:B------:R-:W-:Y:S02]  /*12cb0*/  PRMT R45, R74, 0x3340, R1.reuse ;  /* 0x000033404a2d7816 */ /* 0x100fe40000000001 */
[----:B------:R-:W-:-:S02]  /*12cc0*/  PRMT R72, R80, 0x3340, R1 ;  /* 0x0000334050487816 */ /* 0x000fc40000000001 */
[----:B------:R-:W-:Y:S02]  /*12cd0*/  PRMT R36, R92, 0x3340, R59 ;  /* 0x000033405c247816 */ /* 0x000fe4000000003b */
[----:B------:R-:W-:Y:S02]  /*12ce0*/  PRMT R49, R73, 0x3340, R78 ;  /* 0x0000334049317816 */ /* 0x000fe4000000004e */
[----:B------:R-:W-:Y:S01]  /*12cf0*/  F2FP.SATFINITE.E4M3.F32.PACK_AB_MERGE_C R68, R34, R41, RZ ;  /* 0x000000292244723e */ /* 0x000fe200048070ff */
[----:B------:R-:W-:Y:S01]  /*12d00*/  IMAD R41, R14, 0x8, R39 ;  /* 0x000000080e297824 */ /* 0x000fe200078e0227 */
[----:B------:R-:W-:Y:S02]  /*12d10*/  LOP3.LUT R62, R62, 0xffff, RZ, 0xc0, !PT ;  /* 0x0000ffff3e3e7812 */ /* 0x000fe400078ec0ff */
[----:B------:R-:W-:Y:S02]  /*12d20*/  LOP3.LUT R61, R58, 0xffff, RZ, 0xc0, !PT ;  /* 0x0000ffff3a3d7812 */ /* 0x000fe400078ec0ff */
[----:B------:R-:W-:-:S02]  /*12d30*/  LOP3.LUT R54, R54, 0xffff, RZ, 0xc0, !PT ;  /* 0x0000ffff36367812 */ /* 0x000fc400078ec0ff */
[----:B------:R-:W-:Y:S02]  /*12d40*/  LOP3.LUT R88, R40, 0xffff, RZ, 0xc0, !PT ;  /* 0x0000ffff28587812 */ /* 0x000fe400078ec0ff */
[----:B------:R-:W-:Y:S02]  /*12d50*/  LOP3.LUT R65, R48, 0xffff, RZ, 0xc0, !PT ;  /* 0x0000ffff30417812 */ /* 0x000fe400078ec0ff */
[----:B------:R-:W-:Y:S02]  /*12d60*/  LOP3.LUT R86, R44, 0xffff, RZ, 0xc0, !PT ;  /* 0x0000ffff2c567812 */ /* 0x000fe400078ec0ff */
[----:B------:R-:W-:Y:S02]  /*12d70*/  F2FP.SATFINITE.E4M3.F32.PACK_AB_MERGE_C R66, R66, R67, RZ ;  /* 0x000000434242723e */ /* 0x000fe400048070ff */
[----:B------:R-:W-:Y:S02]  /*12d80*/  F2FP.SATFINITE.E4M3.F32.PACK_AB_MERGE_C R46, R46, R51, RZ ;  /* 0x000000332e2e723e */ /* 0x000fe400048070ff */
[----:B------:R-:W-:-:S02]  /*12d90*/  F2FP.SATFINITE.E4M3.F32.PACK_AB_MERGE_C R26, R26, R75, RZ ;  /* 0x0000004b1a1a723e */ /* 0x000fc400048070ff */
[----:B------:R-:W-:Y:S02]  /*12da0*/  PRMT R75, R36, 0x5410, R45 ;  /* 0x00005410244b7816 */ /* 0x000fe4000000002d */
[----:B------:R-:W-:Y:S01]  /*12db0*/  PRMT R81, R49, 0x5410, R72 ;  /* 0x0000541031517816 */ /* 0x000fe20000000048 */
[----:B------:R-:W-:Y:S01]  /*12dc0*/  IMAD R49, R14, 0x8, R41 ;  /* 0x000000080e317824 */ /* 0x000fe200078e0229 */
[----:B------:R-:W-:Y:S02]  /*12dd0*/  LOP3.LUT R63, R83, 0xffff, RZ, 0xc0, !PT ;  /* 0x0000ffff533f7812 */ /* 0x000fe400078ec0ff */
[----:B------:R-:W-:Y:S02]  /*12de0*/  LOP3.LUT R82, R82, 0xffff, RZ, 0xc0, !PT ;  /* 0x0000ffff52527812 */ /* 0x000fe400078ec0ff */
[----:B------:R-:W-:Y:S02]  /*12df0*/  LOP3.LUT R72, R77, 0xffff, RZ, 0xc0, !PT ;  /* 0x0000ffff4d487812 */ /* 0x000fe400078ec0ff */
[----:B------:R-:W-:-:S02]  /*12e00*/  PRMT R45, R54, 0x3340, R1 ;  /* 0x00003340362d7816 */ /* 0x000fc40000000001 */
[----:B------:R-:W-:Y:S02]  /*12e10*/  PRMT R51, R88, 0x3340, R1 ;  /* 0x0000334058337816 */ /* 0x000fe40000000001 */
[----:B------:R-:W-:Y:S02]  /*12e20*/  PRMT R34, R62, 0x3340, R61 ;  /* 0x000033403e227816 */ /* 0x000fe4000000003d */
[----:B------:R-:W-:Y:S02]  /*12e30*/  PRMT R36, R65, 0x3340, R86 ;  /* 0x0000334041247816 */ /* 0x000fe40000000056 */
[----:B------:R-:W-:Y:S02]  /*12e40*/  LOP3.LUT R76, R76, 0xffff, RZ, 0xc0, !PT ;  /* 0x0000ffff4c4c7812 */ /* 0x000fe400078ec0ff */
[----:B------:R-:W-:Y:S02]  /*12e50*/  LOP3.LUT R69, R69, 0xffff, RZ, 0xc0, !PT ;  /* 0x0000ffff45457812 */ /* 0x000fe400078ec0ff */
[----:B------:R-:W-:-:S02]  /*12e60*/  LOP3.LUT R66, R66, 0xffff, RZ, 0xc0, !PT ;  /* 0x0000ffff42427812 */ /* 0x000fc400078ec0ff */
[----:B------:R-:W-:Y:S02]  /*12e70*/  LOP3.LUT R60, R60, 0xffff, RZ, 0xc0, !PT ;  /* 0x0000ffff3c3c7812 */ /* 0x000fe400078ec0ff */
[----:B------:R-:W-:Y:S02]  /*12e80*/  LOP3.LUT R71, R56, 0xffff, RZ, 0xc0, !PT ;  /* 0x0000ffff38477812 */ /* 0x000fe400078ec0ff */
[----:B------:R-:W-:Y:S02]  /*12e90*/  LOP3.LUT R58, R52, 0xffff, RZ, 0xc0, !PT ;  /* 0x0000ffff343a7812 */ /* 0x000fe400078ec0ff */
[----:B------:R-:W-:Y:S02]  /*12ea0*/  LOP3.LUT R84, R46, 0xffff, RZ, 0xc0, !PT ;  /* 0x0000ffff2e547812 */ /* 0x000fe400078ec0ff */
[----:B------:R-:W-:Y:S02]  /*12eb0*/  LOP3.LUT R90, R38, 0xffff, RZ, 0xc0, !PT ;  /* 0x0000ffff265a7812 */ /* 0x000fe400078ec0ff */
[----:B------:R-:W-:-:S02]  /*12ec0*/  LOP3.LUT R89, R42, 0xffff, RZ, 0xc0, !PT ;  /* 0x0000ffff2a597812 */ /* 0x000fc400078ec0ff */
[----:B------:R-:W-:Y:S02]  /*12ed0*/  F2FP.SATFINITE.E4M3.F32.PACK_AB_MERGE_C R30, R30, R53, RZ ;  /* 0x000000351e1e723e */ /* 0x000fe400048070ff */
[----:B------:R-:W-:Y:S02]  /*12ee0*/  F2FP.SATFINITE.E4M3.F32.PACK_AB_MERGE_C R50, R50, R55, RZ ;  /* 0x000000373232723e */ /* 0x000fe400048070ff */
[----:B------:R-:W-:Y:S02]  /*12ef0*/  PRMT R53, R72, 0x3340, R1 ;  /* 0x0000334048357816 */ /* 0x000fe40000000001 */
[----:B------:R-:W-:Y:S02]  /*12f00*/  PRMT R40, R63, 0x3340, R82 ;  /* 0x000033403f287816 */ /* 0x000fe40000000052 */
[----:B------:R-:W-:Y:S01]  /*12f10*/  PRMT R83, R34, 0x5410, R45 ;  /* 0x0000541022537816 */ /* 0x000fe2000000002d */
[----:B------:R-:W-:Y:S01]  /*12f20*/  IMAD R45, R14, 0x8, R49 ;  /* 0x000000080e2d7824 */ /* 0x000fe200078e0231 */
[----:B------:R-:W-:-:S02]  /*12f30*/  PRMT R85, R36, 0x5410, R51 ;  /* 0x0000541024557816 */ /* 0x000fc40000000033 */
[--C-:B------:R-:W-:Y:S02]  /*12f40*/  PRMT R51, R66, 0x3340, R1.reuse ;  /* 0x0000334042337816 */ /* 0x100fe40000000001 */
[--C-:B------:R-:W-:Y:S02]  /*12f50*/  PRMT R55, R58, 0x3340, R1.reuse ;  /* 0x000033403a377816 */ /* 0x100fe40000000001 */
[----:B------:R-:W-:Y:S02]  /*12f60*/  PRMT R57, R90, 0x3340, R1 ;  /* 0x000033405a397816 */ /* 0x000fe40000000001 */
[----:B------:R-:W-:Y:S02]  /*12f70*/  PRMT R34, R76, 0x3340, R69 ;  /* 0x000033404c227816 */ /* 0x000fe40000000045 */
[----:B------:R-:W-:Y:S02]  /*12f80*/  PRMT R36, R60, 0x3340, R71 ;  /* 0x000033403c247816 */ /* 0x000fe40000000047 */
[----:B------:R-:W-:-:S02]  /*12f90*/  PRMT R38, R84, 0x3340, R89 ;  /* 0x0000334054267816 */ /* 0x000fc40000000059 */
[----:B------:R-:W-:Y:S01]  /*12fa0*/  PRMT R95, R40, 0x5410, R53 ;  /* 0x00005410285f7816 */ /* 0x000fe20000000035 */
[----:B------:R-:W-:Y:S01]  /*12fb0*/  IMAD R53, R14, 0x8, R45 ;  /* 0x000000080e357824 */ /* 0x000fe200078e022d */
[----:B------:R-:W-:Y:S02]  /*12fc0*/  PRMT R101, R34, 0x5410, R51 ;  /* 0x0000541022657816 */ /* 0x000fe40000000033 */
[----:B------:R-:W-:Y:S01]  /*12fd0*/  PRMT R105, R36, 0x5410, R55 ;  /* 0x0000541024697816 */ /* 0x000fe20000000037 */
[----:B------:R-:W-:Y:S01]  /*12fe0*/  IMAD R51, R14, 0x8, R53 ;  /* 0x000000080e337824 */ /* 0x000fe200078e0235 */
[----:B------:R-:W-:Y:S02]  /*12ff0*/  PRMT R111, R38, 0x5410, R57 ;  /* 0x00005410266f7816 */ /* 0x000fe40000000039 */
[----:B------:R-:W-:Y:S01]  /*13000*/  SHF.R.U32.HI R34, RZ, 0x8, R92 ;  /* 0x00000008ff227819 */ /* 0x000fe2000001165c */
[----:B------:R-:W-:Y:S01]  /*13010*/  IMAD R55, R14, 0x8, R51 ;  /* 0x000000080e377824 */ /* 0x000fe200078e0233 */
[----:B------:R-:W-:-:S02]  /*13020*/  SHF.R.U32.HI R36, RZ, 0x8, R59 ;  /* 0x00000008ff247819 */ /* 0x000fc4000001163b */
[----:B------:R-:W-:Y:S02]  /*13030*/  SHF.R.U32.HI R38, RZ, 0x8, R74 ;  /* 0x00000008ff267819 */ /* 0x000fe4000001164a */
[----:B------:R-:W-:Y:S02]  /*13040*/  SHF.R.U32.HI R40, RZ, 0x8, R73 ;  /* 0x00000008ff287819 */ /* 0x000fe40000011649 */
[----:B------:R-:W-:Y:S02]  /*13050*/  LOP3.LUT R36, R36, 0xffff, RZ, 0xc0, !PT ;  /* 0x0000ffff24247812 */ /* 0x000fe400078ec0ff */
[----:B------:R-:W-:Y:S02]  /*13060*/  LOP3.LUT R57, R34, 0xffff, RZ, 0xc0, !PT ;  /* 0x0000ffff22397812 */ /* 0x000fe400078ec0ff */
[----:B------:R-:W-:Y:S02]  /*13070*/  LOP3.LUT R38, R38, 0xffff, RZ, 0xc0, !PT ;  /* 0x0000ffff26267812 */ /* 0x000fe400078ec0ff */
[----:B------:R-:W-:-:S02]  /*13080*/  SHF.R.U32.HI R42, RZ, 0x8, R78 ;  /* 0x00000008ff2a7819 */ /* 0x000fc4000001164e */
[----:B------:R-:W-:Y:S02]  /*13090*/  LOP3.LUT R59, R40, 0xffff, RZ, 0xc0, !PT ;  /* 0x0000ffff283b7812 */ /* 0x000fe400078ec0ff */
[----:B------:R-:W-:Y:S01]  /*130a0*/  PRMT R44, R57, 0x3340, R36 ;  /* 0x00003340392c7816 */ /* 0x000fe20000000024 */
[----:B------:R-:W-:Y:S01]  /*130b0*/  IMAD R57, R14, 0x8, R55 ;  /* 0x000000080e397824 */ /* 0x000fe200078e0237 */
[----:B------:R-:W-:Y:S02]  /*130c0*/  PRMT R77, R38, 0x3340, R1 ;  /* 0x00003340264d7816 */ /* 0x000fe40000000001 */
[----:B------:R-:W-:Y:S02]  /*130d0*/  SHF.R.U32.HI R34, RZ, 0x8, R80 ;  /* 0x00000008ff227819 */ /* 0x000fe40000011650 */
[----:B------:R-:W-:Y:S02]  /*130e0*/  SHF.R.U32.HI R38, RZ, 0x8, R61 ;  /* 0x00000008ff267819 */ /* 0x000fe4000001163d */
[----:B------:R-:W-:-:S02]  /*130f0*/  SHF.R.U32.HI R36, RZ, 0x8, R62 ;  /* 0x00000008ff247819 */ /* 0x000fc4000001163e */
[----:B------:R-:W-:Y:S02]  /*13100*/  SHF.R.U32.HI R40, RZ, 0x8, R54 ;  /* 0x00000008ff287819 */ /* 0x000fe40000011636 */
[----:B------:R-:W-:Y:S02]  /*13110*/  LOP3.LUT R42, R42, 0xffff, RZ, 0xc0, !PT ;  /* 0x0000ffff2a2a7812 */ /* 0x000fe400078ec0ff */
[----:B------:R-:W-:Y:S02]  /*13120*/  LOP3.LUT R34, R34, 0xffff, RZ, 0xc0, !PT ;  /* 0x0000ffff22227812 */ /* 0x000fe400078ec0ff */
[----:B------:R-:W-:Y:S02]  /*13130*/  LOP3.LUT R38, R38, 0xffff, RZ, 0xc0, !PT ;  /* 0x0000ffff26267812 */ /* 0x000fe400078ec0ff */
[----:B------:R-:W-:Y:S02]  /*13140*/  LOP3.LUT R61, R36, 0xffff, RZ, 0xc0, !PT ;  /* 0x0000ffff243d7812 */ /* 0x000fe400078ec0ff */
[----:B------:R-:W-:-:S02]  /*13150*/  LOP3.LUT R40, R40, 0xffff, RZ, 0xc0, !PT ;  /* 0x0000ffff28287812 */ /* 0x000fc400078ec0ff */
        /* <DEDUP_REMOVED lines=14> */
[----:B------:R-:W-:-:S02]  /*13240*/  LOP3.LUT R65, R38, 0xffff, RZ, 0xc0, !PT ;  /* 0x0000ffff26417812 */ /* 0x000fc400078ec0ff */
[----:B------:R-:W-:Y:S02]  /*13250*/  PRMT R54, R67, 0x3340, R36 ;  /* 0x0000334043367816 */ /* 0x000fe40000000024 */
[----:B------:R-:W-:Y:S02]  /*13260*/  SHF.R.U32.HI R34, RZ, 0x8, R72 ;  /* 0x00000008ff227819 */ /* 0x000fe40000011648 */
[----:B------:R-:W-:Y:S01]  /*13270*/  PRMT R52, R65, 0x3340, R40 ;  /* 0x0000334041347816 */ /* 0x000fe20000000028 */
[C---:B------:R-:W-:Y:S01]  /*13280*/  IMAD R65, R14.reuse, 0x8, R63 ;  /* 0x000000080e417824 */ /* 0x040fe200078e023f */
[----:B------:R-:W-:Y:S02]  /*13290*/  SHF.R.U32.HI R38, RZ, 0x8, R69 ;  /* 0x00000008ff267819 */ /* 0x000fe40000011645 */
[----:B------:R-:W-:Y:S01]  /*132a0*/  SHF.R.U32.HI R36, RZ, 0x8, R76 ;  /* 0x00000008ff247819 */ /* 0x000fe2000001164c */
[----:B------:R-:W-:Y:S01]  /*132b0*/  IMAD R67, R14, 0x8, R65 ;  /* 0x000000080e437824 */ /* 0x000fe200078e0241 */
[----:B------:R-:W-:-:S02]  /*132c0*/  LOP3.LUT R34, R34, 0xffff, RZ, 0xc0, !PT ;  /* 0x0000ffff22227812 */ /* 0x000fc400078ec0ff */
[----:B------:R-:W-:Y:S02]  /*132d0*/  LOP3.LUT R38, R38, 0xffff, RZ, 0xc0, !PT ;  /* 0x0000ffff26267812 */ /* 0x000fe400078ec0ff */
[----:B------:R-:W-:Y:S02]  /*132e0*/  LOP3.LUT R69, R36, 0xffff, RZ, 0xc0, !PT ;  /* 0x0000ffff24457812 */ /* 0x000fe400078ec0ff */
[----:B------:R-:W-:Y:S02]  /*132f0*/  PRMT R93, R34, 0x3340, R1 ;  /* 0x00003340225d7816 */ /* 0x000fe40000000001 */
        /* <DEDUP_REMOVED lines=8> */
[----:B------:R-:W-:Y:S01]  /*13380*/  PRMT R36, R71, 0x3340, R36 ;  /* 0x0000334047247816 */ /* 0x000fe20000000024 */
[----:B------:R-:W-:Y:S01]  /*13390*/  IMAD R71, R14, 0x8, R73 ;  /* 0x000000080e477824 */ /* 0x000fe200078e0249 */
[----:B------:R-:W-:Y:S02]  /*133a0*/  LOP3.LUT R50, R50, 0xffff, RZ, 0xc0, !PT ;  /* 0x0000ffff32327812 */ /* 0x000fe400078ec0ff */
[----:B------:R-:W-:Y:S02]  /*133b0*/  LOP3.LUT R70, R70, 0xffff, RZ, 0xc0, !PT ;  /* 0x0000ffff46467812 */ /* 0x000fe400078ec0ff */
[----:B------:R-:W-:Y:S01]  /*133c0*/  PRMT R80, R75, 0x4210, R32 ;  /* 0x000042104b507816 */ /* 0x000fe20000000020 */
[----:B------:R-:W-:Y:S01]  /*133d0*/  IMAD R75, R14, 0x8, R71 ;  /* 0x000000080e4b7824 */ /* 0x000fe200078e0247 */
[----:B------:R-:W-:-:S02]  /*133e0*/  SHF.R.U32.HI R42, RZ, 0x8, R88 ;  /* 0x00000008ff2a7819 */ /* 0x000fc40000011658 */
[----:B------:R-:W-:Y:S02]  /*133f0*/  SHF.R.U32.HI R40, RZ, 0x8, R66 ;  /* 0x00000008ff287819 */ /* 0x000fe40000011642 */
[----:B------:R-:W-:Y:S02]  /*13400*/  PRMT R82, R83, 0x4210, R50 ;  /* 0x0000421053527816 */ /* 0x000fe40000000032 */
[----:B------:R-:W-:Y:S02]  /*13410*/  LOP3.LUT R64, R64, 0xffff, RZ, 0xc0, !PT ;  /* 0x0000ffff40407812 */ /* 0x000fe400078ec0ff */
[----:B------:R-:W-:Y:S01]  /*13420*/  PRMT R83, R85, 0x4210, R70 ;  /* 0x0000421055537816 */ /* 0x000fe20000000046 */
[----:B------:R-:W-:Y:S01]  /*13430*/  BAR.SYNC.DEFER_BLOCKING 0x0 ;  /* 0x0000000000007b1d */ /* 0x000fe20000010000 */
[----:B------:R-:W-:Y:S01]  /*13440*/  PRMT R85, R44, 0x5410, R77 ;  /* 0x000054102c557816 */ /* 0x000fe2000000004d */
[----:B------:R-:W-:Y:S01]  /*13450*/  IMAD R77, R14, 0x8, R75 ;  /* 0x000000080e4d7824 */ /* 0x000fe200078e024b */
[----:B------:R-:W-:-:S02]  /*13460*/  LOP3.LUT R42, R42, 0xffff, RZ, 0xc0, !PT ;  /* 0x0000ffff2a2a7812 */ /* 0x000fc400078ec0ff */
[----:B------:R-:W-:Y:S02]  /*13470*/  LOP3.LUT R40, R40, 0xffff, RZ, 0xc0, !PT ;  /* 0x0000ffff28287812 */ /* 0x000fe400078ec0ff */
[----:B------:R-:W-:Y:S02]  /*13480*/  PRMT R81, R81, 0x4210, R64 ;  /* 0x0000421051517816 */ /* 0x000fe40000000040 */
[----:B------:R-:W-:Y:S01]  /*13490*/  PRMT R97, R46, 0x5410, R79 ;  /* 0x000054102e617816 */ /* 0x000fe2000000004f */
[----:B------:R-:W-:Y:S01]  /*134a0*/  IMAD R79, R14, 0x8, R77 ;  /* 0x000000080e4f7824 */ /* 0x000fe200078e024d */
[--C-:B------:R-:W-:Y:S02]  /*134b0*/  PRMT R91, R42, 0x3340, R1.reuse ;  /* 0x000033402a5b7816 */ /* 0x100fe40000000001 */
[----:B------:R-:W-:Y:S02]  /*134c0*/  PRMT R99, R40, 0x3340, R1 ;  /* 0x0000334028637816 */ /* 0x000fe40000000001 */
[----:B------:R-:W-:-:S02]  /*134d0*/  SHF.R.U32.HI R40, RZ, 0x8, R84 ;  /* 0x00000008ff287819 */ /* 0x000fc40000011654 */
[----:B------:R-:W-:Y:S02]  /*134e0*/  SHF.R.U32.HI R42, RZ, 0x8, R89 ;  /* 0x00000008ff2a7819 */ /* 0x000fe40000011659 */
[----:B------:R-:W-:Y:S02]  /*134f0*/  LOP3.LUT R89, R40, 0xffff, RZ, 0xc0, !PT ;  /* 0x0000ffff28597812 */ /* 0x000fe400078ec0ff */
[----:B------:R-:W-:Y:S02]  /*13500*/  LOP3.LUT R42, R42, 0xffff, RZ, 0xc0, !PT ;  /* 0x0000ffff2a2a7812 */ /* 0x000fe400078ec0ff */
[----:B------:R-:W-:Y:S01]  /*13510*/  PRMT R96, R85, 0x5210, R32 ;  /* 0x0000521055607816 */ /* 0x000fe20000000020 */
[----:B------:R2:W-:Y:S01]  /*13520*/  STS.64 [R12+UR7], R80 ;  /* 0x000000500c007988 */ /* 0x0005e20008000a07 */
[----:B------:R-:W-:Y:S02]  /*13530*/  PRMT R42, R89, 0x3340, R42 ;  /* 0x00003340592a7816 */ /* 0x000fe4000000002a */
[----:B------:R-:W-:Y:S01]  /*13540*/  PRMT R89, R48, 0x5410, R87 ;  /* 0x0000541030597816 */ /* 0x000fe20000000057 */
[----:B------:R3:W-:Y:S01]  /*13550*/  STS.64 [R12+UR7+0x80], R82 ;  /* 0x000080520c007988 */ /* 0x0007e20008000a07 */
[----:B------:R-:W-:Y:S01]  /*13560*/  FFMA.FTZ R87, R24, R119, -0.16845393180847167969 ;  /* 0xbe2c7f3018577423 */ /* 0x000fe20000010077 */
[----:B------:R-:W-:-:S02]  /*13570*/  PRMT R91, R52, 0x5410, R91 ;  /* 0x00005410345b7816 */ /* 0x000fc4000000005b */
[----:B------:R-:W-:Y:S01]  /*13580*/  PRMT R98, R89, 0x5210, R50 ;  /* 0x0000521059627816 */ /* 0x000fe20000000032 */
[----:B------:R-:W-:Y:S01]  /*13590*/  FFMA.FTZ R89, R24, R87, 0.1716887056827545166 ;  /* 0x3e2fcf2a18597423 */ /* 0x000fe20000010057 */
[----:B------:R-:W-:Y:S01]  /*135a0*/  PRMT R109, R56, 0x5410, R99 ;  /* 0x00005410386d7816 */ /* 0x000fe20000000063 */
[----:B--2---:R-:W-:Y:S01]  /*135b0*/  IMAD R81, R14, 0x8, R79 ;  /* 0x000000080e517824 */ /* 0x004fe200078e024f */
[----:B------:R-:W-:Y:S01]  /*135c0*/  PRMT R99, R91, 0x5210, R70 ;  /* 0x000052105b637816 */ /* 0x000fe20000000046 */
[----:B------:R-:W-:Y:S01]  /*135d0*/  FFMA.FTZ R91, R24, R89, -0.17900948226451873779 ;  /* 0xbe374e43185b7423 */ /* 0x000fe20000010059 */
[----:B------:R-:W-:Y:S01]  /*135e0*/  PRMT R103, R54, 0x5410, R93 ;  /* 0x0000541036677816 */ /* 0x000fe2000000005d */
[----:B---3--:R-:W-:Y:S01]  /*135f0*/  IMAD R83, R14, 0x8, R81 ;  /* 0x000000080e537824 */ /* 0x008fe200078e0251 */
[----:B------:R-:W-:Y:S01]  /*13600*/  LOP3.LUT R26, R26, 0xffff, RZ, 0xc0, !PT ;  /* 0x0000ffff1a1a7812 */ /* 0x000fe200078ec0ff */
[----:B------:R-:W-:Y:S01]  /*13610*/  FFMA.FTZ R93, R24, R91, 0.20512372255325317383 ;  /* 0x3e520bf4185d7423 */ /* 0x000fe2000001005b */
[----:B------:R-:W-:Y:S01]  /*13620*/  PRMT R97, R97, 0x5210, R64 ;  /* 0x0000521061617816 */ /* 0x000fe20000000040 */
[----:B------:R-:W-:Y:S01]  /*13630*/  IMAD R85, R14, 0x8, R83 ;  /* 0x000000080e557824 */ /* 0x000fe200078e0253 */
[----:B------:R-:W-:Y:S01]  /*13640*/  PRMT R100, R95, 0x4210, R26 ;  /* 0x000042105f647816 */ /* 0x000fe2000000001a */
[----:B------:R-:W-:Y:S01]  /*13650*/  FFMA.FTZ R93, R24, R93, -0.24046532809734344482 ;  /* 0xbe763c8b185d7423 */ /* 0x000fe2000001005d */
[----:B------:R-:W-:Y:S01]  /*13660*/  SHF.R.U32.HI R38, RZ, 0x8, R58 ;  /* 0x00000008ff267819 */ /* 0x000fe2000001163a */
[----:B------:R-:W-:Y:S01]  /*13670*/  IMAD R87, R14, 0x8, R85 ;  /* 0x000000080e577824 */ /* 0x000fe200078e0255 */
[----:B------:R2:W-:Y:S01]  /*13680*/  STS.64 [R12+UR7+0x100], R96 ;  /* 0x000100600c007988 */ /* 0x0005e20008000a07 */
[----:B------:R-:W-:Y:S01]  /*13690*/  FFMA.FTZ R93, R24, R93, 0.28857114911079406738 ;  /* 0x3e93bf99185d7423 */ /* 0x000fe2000001005d */
[----:B------:R-:W-:Y:S01]  /*136a0*/  LOP3.LUT R38, R38, 0xffff, RZ, 0xc0, !PT ;  /* 0x0000ffff26267812 */ /* 0x000fe200078ec0ff */
[----:B------:R-:W-:Y:S01]  /*136b0*/  IMAD R89, R14, 0x8, R87 ;  /* 0x000000080e597824 */ /* 0x000fe200078e0257 */
[----:B------:R3:W-:Y:S01]  /*136c0*/  STS.64 [R12+UR7+0x180], R98 ;  /* 0x000180620c007988 */ /* 0x0007e20008000a07 */
[----:B------:R-:W-:Y:S01]  /*136d0*/  PRMT R108, R103, 0x5210, R26 ;  /* 0x00005210676c7816 */ /* 0x000fe2000000001a */
[----:B------:R-:W-:Y:S01]  /*136e0*/  FFMA.FTZ R93, R24, R93, -0.36067417263984680176 ;  /* 0xbeb8aa49185d7423 */ /* 0x000fe2000001005d */
[----:B------:R-:W-:Y:S01]  /*136f0*/  IMAD R91, R14, 0x8, R89 ;  /* 0x000000080e5b7824 */ /* 0x000fe200078e0259 */
[----:B------:R-:W-:Y:S01]  /*13700*/  LOP3.LUT R30, R30, 0xffff, RZ, 0xc0, !PT ;  /* 0x0000ffff1e1e7812 */ /* 0x000fe200078ec0ff */
[----:B------:R-:W-:Y:S01]  /*13710*/  FADD R26, R43, -1 ;  /* 0xbf8000002b1a7421 */ /* 0x000fe20000000000 */
[----:B------:R-:W-:Y:S01]  /*13720*/  LOP3.LUT R28, R28, 0xffff, RZ, 0xc0, !PT ;  /* 0x0000ffff1c1c7812 */ /* 0x000fe200078ec0ff */
[----:B------:R-:W-:Y:S01]  /*13730*/  IMAD R95, R14, 0x8, R91 ;  /* 0x000000080e5f7824 */ /* 0x000fe200078e025b */
[----:B------:R-:W-:Y:S01]  /*13740*/  PRMT R107, R38, 0x3340, R1 ;  /* 0x00003340266b7816 */ /* 0x000fe20000000001 */
[----:B------:R-:W-:Y:S01]  /*13750*/  FFMA.FTZ R93, R24, R93, 0.48089820146560668945 ;  /* 0x3ef6384a185d7423 */ /* 0x000fe2000001005d */
[----:B------:R-:W-:Y:S01]  /*13760*/  PRMT R110, R105, 0x4210, R30 ;  /* 0x00004210696e7816 */ /* 0x000fe2000000001e */
[----:B--2---:R-:W-:Y:S01]  /*13770*/  IMAD R97, R14, 0x8, R95 ;  /* 0x000000080e617824 */ /* 0x004fe200078e025f */
[--C-:B------:R-:W-:Y:S01]  /*13780*/  PRMT R101, R101, 0x4210, R28.reuse ;  /* 0x0000421065657816 */ /* 0x100fe2000000001c */
[----:B------:R-:W-:Y:S01]  /*13790*/  FFMA.FTZ R93, R24, R93, -0.72134751081466674805 ;  /* 0xbf38aa3b185d7423 */ /* 0x000fe2000001005d */
[----:B------:R-:W-:Y:S01]  /*137a0*/  PRMT R109, R109, 0x5210, R28 ;  /* 0x000052106d6d7816 */ /* 0x000fe2000000001c */
[----:B---3--:R-:W-:Y:S01]  /*137b0*/  IMAD R99, R14, 0x8, R97 ;  /* 0x000000080e637824 */ /* 0x008fe200078e0261 */
[----:B------:R-:W-:Y:S01]  /*137c0*/  LOP3.LUT R28, R12, 0x40, RZ, 0x3c, !PT ;  /* 0x000000400c1c7812 */ /* 0x000fe200078e3cff */
[----:B------:R-:W-:Y:S01]  /*137d0*/  FFMA.FTZ R12, R47, R119, -0.16845393180847167969 ;  /* 0xbe2c7f302f0c7423 */ /* 0x000fe20000010077 */
[----:B------:R-:W-:Y:S01]  /*137e0*/  LOP3.LUT R68, R68, 0xffff, RZ, 0xc0, !PT ;  /* 0x0000ffff44447812 */ /* 0x000fe200078ec0ff */
[----:B------:R-:W-:Y:S01]  /*137f0*/  IMAD R103, R14, 0x8, R99 ;  /* 0x000000080e677824 */ /* 0x000fe200078e0263 */
[----:B------:R-:W-:Y:S01]  /*13800*/  SHF.R.U32.HI R34, RZ, 0x8, R90 ;  /* 0x00000008ff227819 */ /* 0x000fe2000001165a */
[----:B------:R2:W-:Y:S01]  /*13810*/  STS.64 [R28+UR7+0x2100], R108 ;  /* 0x0021006c1c007988 */ /* 0x0005e20008000a07 */
[----:B------:R-:W-:Y:S01]  /*13820*/  PRMT R115, R36, 0x5410, R107 ;  /* 0x0000541024737816 */ /* 0x000fe2000000006b */
[----:B------:R-:W-:Y:S01]  /*13830*/  IMAD R105, R14, 0x8, R103 ;  /* 0x000000080e697824 */ /* 0x000fe200078e0267 */
[----:B------:R-:W-:Y:S01]  /*13840*/  PRMT R111, R111, 0x4210, R68 ;  /* 0x000042106f6f7816 */ /* 0x000fe20000000044 */
[----:B------:R-:W-:Y:S01]  /*13850*/  FMUL R93, R24, R93 ;  /* 0x0000005d185d7220 */ /* 0x000fe20000400000 */
[----:B------:R-:W-:Y:S01]  /*13860*/  LOP3.LUT R34, R34, 0xffff, RZ, 0xc0, !PT ;  /* 0x0000ffff22227812 */ /* 0x000fe200078ec0ff */
[----:B------:R-:W-:-:S02]  /*13870*/  IMAD R107, R14, 0x8, R105 ;  /* 0x000000080e6b7824 */ /* 0x000fc400078e0269 */
[C---:B------:R-:W-:Y:S01]  /*13880*/  FFMA.FTZ R12, R47.reuse, R12, 0.1716887056827545166 ;  /* 0x3e2fcf2a2f0c7423 */ /* 0x040fe2000001000c */
[----:B------:R3:W-:Y:S01]  /*13890*/  STS.64 [R28+UR7+0x2080], R110 ;  /* 0x0020806e1c007988 */ /* 0x0007e20008000a07 */
[----:B------:R-:W-:Y:S01]  /*138a0*/  PRMT R113, R34, 0x3340, R1 ;  /* 0x0000334022717816 */ /* 0x000fe20000000001 */
[----:B------:R-:W-:Y:S01]  /*138b0*/  FMUL R93, R24, R93 ;  /* 0x0000005d185d7220 */ /* 0x000fe20000400000 */
[C---:B------:R-:W-:Y:S01]  /*138c0*/  FFMA.FTZ R12, R47.reuse, R12, -0.17900948226451873779 ;  /* 0xbe374e432f0c7423 */ /* 0x040fe2000001000c */
[----:B--2---:R-:W-:Y:S01]  /*138d0*/  IMAD R109, R14, 0x8, R107 ;  /* 0x000000080e6d7824 */ /* 0x004fe200078e026b */
[----:B------:R-:W-:Y:S01]  /*138e0*/  PRMT R117, R42, 0x5410, R113 ;  /* 0x000054102a757816 */ /* 0x000fe20000000071 */
[----:B------:R-:W-:Y:S01]  /*138f0*/  FFMA.FTZ R24, R24, 1.4426950216293334961, R93 ;  /* 0x3fb8aa3b18187823 */ /* 0x000fe2000001005d */
[-C--:B------:R-:W-:Y:S01]  /*13900*/  FFMA.FTZ R43, R22, R119.reuse, -0.16845393180847167969 ;  /* 0xbe2c7f30162b7423 */ /* 0x080fe20000010077 */
[----:B------:R-:W-:Y:S01]  /*13910*/  FFMA.FTZ R93, R26, R119, -0.16845393180847167969 ;  /* 0xbe2c7f301a5d7423 */ /* 0x000fe20000010077 */
[----:B------:R-:W-:Y:S01]  /*13920*/  FFMA.FTZ R12, R47, R12, 0.20512372255325317383 ;  /* 0x3e520bf42f0c7423 */ /* 0x000fe2000001000c */
[----:B------:R-:W-:Y:S01]  /*13930*/  ISETP.GE.U32.AND P1, PT, R11, 0x7f800000, PT ;  /* 0x7f8000000b00780c */ /* 0x000fe20003f26070 */
[----:B------:R-:W-:Y:S01]  /*13940*/  FFMA.FTZ R43, R22, R43, 0.1716887056827545166 ;  /* 0x3e2fcf2a162b7423 */ /* 0x000fe2000001002b */
[----:B---3--:R-:W-:-:S02]  /*13950*/  IMAD R111, R14, 0x8, R109 ;  /* 0x000000080e6f7824 */ /* 0x008fc400078e026d */
[C---:B------:R-:W-:Y:S01]  /*13960*/  FFMA.FTZ R12, R47.reuse, R12, -0.24046532809734344482 ;  /* 0xbe763c8b2f0c7423 */ /* 0x040fe2000001000c */
[----:B------:R-:W-:Y:S01]  /*13970*/  FFMA.FTZ R93, R26, R93, 0.1716887056827545166 ;  /* 0x3e2fcf2a1a5d7423 */ /* 0x000fe2000001005d */
[----:B------:R-:W-:Y:S01]  /*13980*/  FFMA.FTZ R43, R22, R43, -0.17900948226451873779 ;  /* 0xbe374e43162b7423 */ /* 0x000fe2000001002b */
[----:B------:R-:W-:Y:S02]  /*13990*/  IMAD R113, R14, 0x8, R111 ;  /* 0x000000080e717824 */ /* 0x000fe400078e026f */
[C---:B------:R-:W-:Y:S01]  /*139a0*/  FFMA.FTZ R12, R47.reuse, R12, 0.28857114911079406738 ;  /* 0x3e93bf992f0c7423 */ /* 0x040fe2000001000c */
[----:B------:R-:W-:Y:S01]  /*139b0*/  FFMA.FTZ R93, R26, R93, -0.17900948226451873779 ;  /* 0xbe374e431a5d7423 */ /* 0x000fe2000001005d */
[----:B------:R-:W-:Y:S01]  /*139c0*/  FFMA.FTZ R43, R22, R43, 0.20512372255325317383 ;  /* 0x3e520bf4162b7423 */ /* 0x000fe2000001002b */
[----:B------:R-:W-:Y:S02]  /*139d0*/  IMAD R119, R14, 0x8, R113 ;  /* 0x000000080e777824 */ /* 0x000fe400078e0271 */
[----:B------:R-:W-:Y:S01]  /*139e0*/  FFMA.FTZ R12, R47, R12, -0.36067417263984680176 ;  /* 0xbeb8aa492f0c7423 */ /* 0x000fe2000001000c */
[----:B------:R-:W-:Y:S01]  /*139f0*/  FFMA.FTZ R93, R26, R93, 0.20512372255325317383 ;  /* 0x3e520bf41a5d7423 */ /* 0x000fe2000001005d */
[----:B------:R-:W-:Y:S01]  /*13a00*/  FFMA.FTZ R43, R22, R43, -0.24046532809734344482 ;  /* 0xbe763c8b162b7423 */ /* 0x000fe2000001002b */
[----:B------:R-:W-:-:S02]  /*13a10*/  IMAD R123, R14, 0x8, R119 ;  /* 0x000000080e7b7824 */ /* 0x000fc400078e0277 */
[C---:B------:R-:W-:Y:S01]  /*13a20*/  FFMA.FTZ R12, R47.reuse, R12, 0.48089820146560668945 ;  /* 0x3ef6384a2f0c7423 */ /* 0x040fe2000001000c */
[----:B------:R-:W-:Y:S01]  /*13a30*/  FFMA.FTZ R93, R26, R93, -0.24046532809734344482 ;  /* 0xbe763c8b1a5d7423 */ /* 0x000fe2000001005d */
[----:B------:R-:W-:Y:S01]  /*13a40*/  FFMA.FTZ R43, R22, R43, 0.28857114911079406738 ;  /* 0x3e93bf99162b7423 */ /* 0x000fe2000001002b */
[----:B------:R-:W-:Y:S02]  /*13a50*/  IMAD R125, R14, 0x8, R123 ;  /* 0x000000080e7d7824 */ /* 0x000fe400078e027b */
[C---:B------:R-:W-:Y:S01]  /*13a60*/  FFMA.FTZ R12, R47.reuse, R12, -0.72134751081466674805 ;  /* 0xbf38aa3b2f0c7423 */ /* 0x040fe2000001000c */
[----:B------:R-:W-:Y:S01]  /*13a70*/  FFMA.FTZ R93, R26, R93, 0.28857114911079406738 ;  /* 0x3e93bf991a5d7423 */ /* 0x000fe2000001005d */
[----:B------:R-:W-:Y:S01]  /*13a80*/  FFMA.FTZ R43, R22, R43, -0.36067417263984680176 ;  /* 0xbeb8aa49162b7423 */ /* 0x000fe2000001002b */
[----:B------:R-:W-:Y:S02]  /*13a90*/  IMAD R133, R14, 0x8, R125 ;  /* 0x000000080e857824 */ /* 0x000fe400078e027d */
[----:B------:R-:W-:Y:S01]  /*13aa0*/  FMUL R12, R47, R12 ;  /* 0x0000000c2f0c7220 */ /* 0x000fe20000400000 */
[----:B------:R-:W-:Y:S01]  /*13ab0*/  ISETP.GE.U32.AND P4, PT, R9, 0x7f800000, PT ;  /* 0x7f8000000900780c */ /* 0x000fe20003f86070 */
[----:B------:R-:W-:Y:S01]  /*13ac0*/  FFMA.FTZ R43, R22, R43, 0.48089820146560668945 ;  /* 0x3ef6384a162b7423 */ /* 0x000fe2000001002b */
[----:B------:R-:W-:-:S02]  /*13ad0*/  IMAD R135, R14, 0x8, R133 ;  /* 0x000000080e877824 */ /* 0x000fc400078e0285 */
[C---:B------:R-:W-:Y:S01]  /*13ae0*/  FMUL R12, R47.reuse, R12 ;  /* 0x0000000c2f0c7220 */ /* 0x040fe20000400000 */
[----:B------:R-:W-:Y:S01]  /*13af0*/  FFMA.FTZ R93, R26, R93, -0.36067417263984680176 ;  /* 0xbeb8aa491a5d7423 */ /* 0x000fe2000001005d */
[----:B------:R-:W-:Y:S01]  /*13b00*/  FFMA.FTZ R43, R22, R43, -0.72134751081466674805 ;  /* 0xbf38aa3b162b7423 */ /* 0x000fe2000001002b */
[----:B------:R-:W-:Y:S02]  /*13b10*/  IMAD R137, R14, 0x8, R135 ;  /* 0x000000080e897824 */ /* 0x000fe400078e0287 */
[----:B------:R-:W-:Y:S01]  /*13b20*/  FFMA.FTZ R47, R47, 1.4426950216293334961, R12 ;  /* 0x3fb8aa3b2f2f7823 */ /* 0x000fe2000001000c */
[----:B------:R-:W-:Y:S01]  /*13b30*/  ISETP.GE.U32.AND P6, PT, R10, 0x7f800000, PT ;  /* 0x7f8000000a00780c */ /* 0x000fe20003fc6070 */
[----:B------:R-:W-:Y:S01]  /*13b40*/  FMUL R43, R22, R43 ;  /* 0x0000002b162b7220 */ /* 0x000fe20000400000 */
[----:B------:R-:W-:Y:S02]  /*13b50*/  IMAD R139, R14, 0x8, R137 ;  /* 0x000000080e8b7824 */ /* 0x000fe400078e0289 */
[----:B------:R-:W-:Y:S01]  /*13b60*/  FADD R84, R16, R47 ;  /* 0x0000002f10547221 */ /* 0x000fe20000000000 */
[----:B------:R-:W-:Y:S01]  /*13b70*/  FFMA.FTZ R93, R26, R93, 0.48089820146560668945 ;  /* 0x3ef6384a1a5d7423 */ /* 0x000fe2000001005d */
[----:B------:R-:W2:Y:S01]  /*13b80*/  LDC.64 R46, c[0x0][0x228] ;  /* 0x00008a00ff2e7b82 */ /* 0x000ea20000000a00 */
[----:B------:R-:W-:-:S02]  /*13b90*/  IMAD R141, R14, 0x8, R139 ;  /* 0x000000080e8d7824 */ /* 0x000fc400078e028b */
[----:B------:R-:W-:Y:S01]  /*13ba0*/  FMUL R43, R22, R43 ;  /* 0x0000002b162b7220 */ /* 0x000fe20000400000 */
[----:B------:R-:W-:Y:S01]  /*13bb0*/  @P1 IMAD.MOV.U32 R12, RZ, RZ, 0x7f800000 ;  /* 0x7f800000ff0c1424 */ /* 0x000fe200078e00ff */
[----:B-1----:R-:W-:Y:S01]  /*13bc0*/  LOP3.LUT R167, R167, 0x1f, RZ, 0xc0, !PT ;  /* 0x0000001fa7a77812 */ /* 0x002fe200078ec0ff */
[----:B------:R-:W-:Y:S02]  /*13bd0*/  IMAD R143, R14, 0x8, R141 ;  /* 0x000000080e8f7824 */ /* 0x000fe400078e028d */
[----:B------:R-:W-:Y:S01]  /*13be0*/  FADD R78, R19, R24 ;  /* 0x00000018134e7221 */ /* 0x000fe20000000000 */
[----:B------:R-:W-:Y:S01]  /*13bf0*/  FFMA.FTZ R93, R26, R93, -0.72134751081466674805 ;  /* 0xbf38aa3b1a5d7423 */ /* 0x000fe2000001005d */
[----:B------:R-:W-:Y:S01]  /*13c00*/  FFMA.FTZ R43, R22, 1.4426950216293334961, R43 ;  /* 0x3fb8aa3b162b7823 */ /* 0x000fe2000001002b */
[----:B------:R-:W-:Y:S02]  /*13c10*/  IMAD R145, R14, 0x8, R143 ;  /* 0x000000080e917824 */ /* 0x000fe400078e028f */
[----:B------:R-:W-:Y:S01]  /*13c20*/  @P1 FFMA.FTZ R78, R11, R12, +INF ;  /* 0x7f8000000b4e1423 */ /* 0x000fe2000001000c */
[----:B------:R-:W-:Y:S01]  /*13c30*/  ISETP.GE.U32.AND P5, PT, R8, 0x7f800000, PT ;  /* 0x7f8000000800780c */ /* 0x000fe20003fa6070 */
[----:B------:R-:W-:-:S02]  /*13c40*/  @P4 IMAD.MOV.U32 R12, RZ, RZ, 0x7f800000 ;  /* 0x7f800000ff0c4424 */ /* 0x000fc400078e00ff */
[----:B------:R-:W-:Y:S01]  /*13c50*/  FMUL R93, R26, R93 ;  /* 0x0000005d1a5d7220 */ /* 0x000fe20000400000 */
[----:B------:R-:W-:Y:S02]  /*13c60*/  IMAD R149, R14, 0x8, R145 ;  /* 0x000000080e957824 */ /* 0x000fe400078e0291 */
[----:B------:R-:W-:Y:S01]  /*13c70*/  FADD R76, R18, R43 ;  /* 0x0000002b124c7221 */ /* 0x000fe20000000000 */
[----:B0-----:R-:W-:Y:S01]  /*13c80*/  IMAD R166, R166, 0x20, R167 ;  /* 0x00000020a6a67824 */ /* 0x001fe200078e02a7 */
[----:B------:R-:W-:Y:S01]  /*13c90*/  FSETP.NEU.AND P3, PT, R11, RZ, PT ;  /* 0x000000ff0b00720b */ /* 0x000fe20003f6d000 */
[----:B------:R-:W-:Y:S01]  /*13ca0*/  IMAD R151, R14, 0x8, R149 ;  /* 0x000000080e977824 */ /* 0x000fe200078e0295 */
[C---:B------:R-:W-:Y:S01]  /*13cb0*/  FSETP.NEU.AND P1, PT, R9.reuse, RZ, PT ;  /* 0x000000ff0900720b */ /* 0x040fe20003f2d000 */
[----:B------:R-:W-:Y:S01]  /*13cc0*/  @P4 FFMA.FTZ R76, R9, R12, +INF ;  /* 0x7f800000094c4423 */ /* 0x000fe2000001000c */
[----:B------:R-:W-:Y:S02]  /*13cd0*/  @P6 IMAD.MOV.U32 R11, RZ, RZ, 0x7f800000 ;  /* 0x7f800000ff0b6424 */ /* 0x000fe400078e00ff */
[----:B------:R-:W-:Y:S01]  /*13ce0*/  FMUL R93, R26, R93 ;  /* 0x0000005d1a5d7220 */ /* 0x000fe20000400000 */
[----:B------:R-:W-:Y:S01]  /*13cf0*/  IMAD R157, R14, 0x8, R151 ;  /* 0x000000080e9d7824 */ /* 0x000fe200078e0297 */
[----:B------:R-:W-:Y:S01]  /*13d00*/  FSETP.NEU.AND P2, PT, R10, RZ, PT ;  /* 0x000000ff0a00720b */ /* 0x000fe20003f4d000 */
[----:B------:R-:W-:Y:S01]  /*13d10*/  IMAD R9, R166, UR5, RZ ;  /* 0x00000005a6097c24 */ /* 0x000fe2000f8e02ff */
[----:B------:R-:W-:Y:S01]  /*13d20*/  USHF.R.S32.HI UR5, URZ, 0x1f, UR4 ;  /* 0x0000001f3f057899 */ /* 0x000fe20008011404 */
[----:B------:R-:W-:-:S02]  /*13d30*/  IMAD R159, R14, 0x8, R157 ;  /* 0x000000080e9f7824 */ /* 0x000fc400078e029d */
[----:B------:R-:W-:Y:S01]  /*13d40*/  @P6 FFMA.FTZ R84, R10, R11, +INF ;  /* 0x7f8000000a546423 */ /* 0x000fe2000001000b */
[----:B------:R-:W-:Y:S01]  /*13d50*/  FFMA.FTZ R93, R26, 1.4426950216293334961, R93 ;  /* 0x3fb8aa3b1a5d7823 */ /* 0x000fe2000001005d */
[----:B--2---:R-:W-:Y:S01]  /*13d60*/  IADD3 R142, P4, P6, R9, UR4, R46 ;  /* 0x00000004098e7c10 */ /* 0x004fe2000fe9e02e */
[----:B------:R-:W-:Y:S01]  /*13d70*/  IMAD R161, R14, 0x8, R159 ;  /* 0x000000080ea17824 */ /* 0x000fe200078e029f */
[----:B------:R-:W-:Y:S01]  /*13d80*/  SHF.R.S32.HI R10, RZ, 0x1f, R9 ;  /* 0x0000001fff0a7819 */ /* 0x000fe20000011409 */
[----:B------:R-:W-:Y:S02]  /*13d90*/  @P5 IMAD.MOV.U32 R11, RZ, RZ, 0x7f800000 ;  /* 0x7f800000ff0b5424 */ /* 0x000fe400078e00ff */
[----:B------:R-:W-:Y:S01]  /*13da0*/  FADD R82, R20, R93 ;  /* 0x0000005d14527221 */ /* 0x000fe20000000000 */
[----:B------:R-:W-:Y:S01]  /*13db0*/  IMAD R163, R14, 0x8, R161 ;  /* 0x000000080ea37824 */ /* 0x000fe200078e02a1 */
[----:B------:R-:W-:Y:S01]  /*13dc0*/  IADD3.X R164, R10, UR5, R47, P4, P6 ;  /* 0x000000050aa47c10 */ /* 0x000fe2000a7ec42f */
[----:B------:R-:W-:Y:S01]  /*13dd0*/  @P5 FFMA.FTZ R82, R8, R11, +INF ;  /* 0x7f80000008525423 */ /* 0x000fe2000001000b */
[-C--:B------:R-:W-:Y:S01]  /*13de0*/  IADD3 R10, P4, R13, R142.reuse, RZ ;  /* 0x0000008e0d0a7210 */ /* 0x080fe20007f9e0ff */
[C---:B------:R-:W-:Y:S01]  /*13df0*/  IMAD R9, R14.reuse, 0x8, R163 ;  /* 0x000000080e097824 */ /* 0x040fe200078e02a3 */
[-C--:B------:R-:W-:Y:S01]  /*13e00*/  IADD3 R12, P6, R15, R142.reuse, RZ ;  /* 0x0000008e0f0c7210 */ /* 0x080fe20007fde0ff */
[----:B------:R-:W-:Y:S01]  /*13e10*/  STS.64 [R28+UR7+0x2000], R100 ;  /* 0x002000641c007988 */ /* 0x000fe20008000a07 */
[----:B------:R-:W-:Y:S01]  /*13e20*/  PRMT R18, R115, 0x5210, R30 ;  /* 0x0000521073127816 */ /* 0x000fe2000000001e */
[----:B------:R-:W-:Y:S01]  /*13e30*/  IMAD R162, R14, 0x8, R9 ;  /* 0x000000080ea27824 */ /* 0x000fe200078e0209 */
[----:B------:R-:W-:Y:S01]  /*13e40*/  PRMT R19, R117, 0x5210, R68 ;  /* 0x0000521075137816 */ /* 0x000fe20000000044 */
[----:B------:R-:W-:Y:S01]  /*13e50*/  ULDC UR4, c[0x0][0x27c] ;  /* 0x00009f0000047ab9 */ /* 0x000fe20000000800 */
[----:B------:R-:W-:Y:S01]  /*13e60*/  IADD3 R14, P5, R17, R142, RZ ;  /* 0x0000008e110e7210 */ /* 0x000fe20007fbe0ff */
[----:B------:R-:W-:Y:S01]  /*13e70*/  UIMAD UR4, UR8, UR4, URZ ;  /* 0x00000004080472a4 */ /* 0x000fe2000f8e023f */
[-C--:B------:R-:W-:Y:S01]  /*13e80*/  LEA.HI.X.SX32 R11, R13, R164.reuse, 0x1, P4 ;  /* 0x000000a40d0b7211 */ /* 0x080fe200020f0eff */
[----:B------:R0:W-:Y:S01]  /*13e90*/  STS.64 [R28+UR7+0x2180], R18 ;  /* 0x002180121c007988 */ /* 0x0001e20008000a07 */
[----:B------:R-:W-:Y:S01]  /*13ea0*/  LEA.HI.X.SX32 R13, R15, R164, 0x1, P6 ;  /* 0x000000a40f0d7211 */ /* 0x000fe200030f0eff */
[----:B------:R-:W-:Y:S01]  /*13eb0*/  USHF.L.U32 UR6, UR4, 0x2, URZ ;  /* 0x0000000204067899 */ /* 0x000fe2000800063f */
[----:B------:R-:W-:Y:S01]  /*13ec0*/  BAR.SYNC.DEFER_BLOCKING 0x0 ;  /* 0x0000000000007b1d */ /* 0x000fe20000010000 */
[----:B------:R-:W-:Y:S01]  /*13ed0*/  IADD3 R16, P4, R21, R142, RZ ;  /* 0x0000008e15107210 */ /* 0x000fe20007f9e0ff */
[----:B------:R-:W-:Y:S01]  /*13ee0*/  UIMAD.WIDE UR4, UR4, 0x4, URZ ;  /* 0x00000004040478a5 */ /* 0x000fe2000f8e023f */
[----:B------:R-:W-:-:S02]  /*13ef0*/  LEA.HI.X.SX32 R15, R17, R164, 0x1, P5 ;  /* 0x000000a4110f7211 */ /* 0x000fc400028f0eff */
[----:B------:R-:W-:Y:S02]  /*13f00*/  IADD3 R20, P5, R25, R142, RZ ;  /* 0x0000008e19147210 */ /* 0x000fe40007fbe0ff */
[----:B------:R-:W-:Y:S02]  /*13f10*/  LEA.HI.X.SX32 R17, R21, R164, 0x1, P4 ;  /* 0x000000a415117211 */ /* 0x000fe400020f0eff */
[-C--:B0-----:R-:W-:Y:S02]  /*13f20*/  IADD3 R18, P6, R23, R142.reuse, RZ ;  /* 0x0000008e17127210 */ /* 0x081fe40007fde0ff */
[----:B------:R-:W-:Y:S02]  /*13f30*/  IADD3 R22, P4, R27, R142, RZ ;  /* 0x0000008e1b167210 */ /* 0x000fe40007f9e0ff */
[-C--:B------:R-:W-:Y:S02]  /*13f40*/  LEA.HI.X.SX32 R21, R25, R164.reuse, 0x1, P5 ;  /* 0x000000a419157211 */ /* 0x080fe400028f0eff */
[----:B------:R-:W-:-:S02]  /*13f50*/  LEA.HI.X.SX32 R19, R23, R164, 0x1, P6 ;  /* 0x000000a417137211 */ /* 0x000fc400030f0eff */
[-C--:B------:R-:W-:Y:S02]  /*13f60*/  IADD3 R26, P5, R31, R142.reuse, RZ ;  /* 0x0000008e1f1a7210 */ /* 0x080fe40007fbe0ff */
[----:B------:R-:W-:Y:S02]  /*13f70*/  IADD3 R24, P6, R29, R142, RZ ;  /* 0x0000008e1d187210 */ /* 0x000fe40007fde0ff */
[----:B------:R-:W-:Y:S02]  /*13f80*/  LEA.HI.X.SX32 R23, R27, R164, 0x1, P4 ;  /* 0x000000a41b177211 */ /* 0x000fe400020f0eff */
[----:B------:R-:W-:Y:S01]  /*13f90*/  IADD3 R28, P4, R33, R142, RZ ;  /* 0x0000008e211c7210 */ /* 0x000fe20007f9e0ff */
[----:B------:R-:W0:Y:S01]  /*13fa0*/  LDS.64 R114, [R7+UR7] ;  /* 0x0000000707727984 */ /* 0x000e220008000a00 */
[-C--:B------:R-:W-:Y:S02]  /*13fb0*/  LEA.HI.X.SX32 R27, R31, R164.reuse, 0x1, P5 ;  /* 0x000000a41f1b7211 */ /* 0x080fe400028f0eff */
[----:B------:R-:W-:-:S02]  /*13fc0*/  LEA.HI.X.SX32 R25, R29, R164, 0x1, P6 ;  /* 0x000000a41d197211 */ /* 0x000fc400030f0eff */
[-C--:B------:R-:W-:Y:S02]  /*13fd0*/  IADD3 R32, P5, R37, R142.reuse, RZ ;  /* 0x0000008e25207210 */ /* 0x080fe40007fbe0ff */
[----:B------:R-:W-:Y:S02]  /*13fe0*/  IADD3 R30, P6, R35, R142, RZ ;  /* 0x0000008e231e7210 */ /* 0x000fe40007fde0ff */
[----:B------:R-:W-:Y:S02]  /*13ff0*/  LEA.HI.X.SX32 R29, R33, R164, 0x1, P4 ;  /* 0x000000a4211d7211 */ /* 0x000fe400020f0eff */
[----:B------:R-:W-:Y:S02]  /*14000*/  IADD3 R34, P4, R39, R142, RZ ;  /* 0x0000008e27227210 */ /* 0x000fe40007f9e0ff */
        /* <DEDUP_REMOVED lines=10> */
[-C--:B------:R-:W-:Y:S02]  /*140b0*/  LEA.HI.X.SX32 R41, R45, R164.reuse, 0x1, P4 ;  /* 0x000000a42d297211 */ /* 0x080fe400020f0eff */
[----:B------:R-:W-:Y:S02]  /*140c0*/  LEA.HI.X.SX32 R45, R51, R164, 0x1, P5 ;  /* 0x000000a4332d7211 */ /* 0x000fe400028f0eff */
[----:B------:R-:W-:Y:S02]  /*140d0*/  IADD3 R46, P4, R55, R142, RZ ;  /* 0x0000008e372e7210 */ /* 0x000fe40007f9e0ff */
        /* <DEDUP_REMOVED lines=52> */
[----:B------:R-:W-:Y:S01]  /*14420*/  LEA.HI.X.SX32 R117, R111, R164, 0x1, P5 ;  /* 0x000000a46f757211 */ /* 0x000fe200028f0eff */
[----:B------:R-:W-:Y:S01]  /*14430*/  LDS.64 R106, [R7+UR7+0x800] ;  /* 0x00080007076a7984 */ /* 0x000fe20008000a00 */
[----:B------:R-:W-:Y:S02]  /*14440*/  IADD3 R120, P4, R113, R142, RZ ;  /* 0x0000008e71787210 */ /* 0x000fe40007f9e0ff */
[----:B------:R-:W-:Y:S01]  /*14450*/  LEA.HI.X.SX32 R105, R109, R164, 0x1, P6 ;  /* 0x000000a46d697211 */ /* 0x000fe200030f0eff */
[----:B------:R-:W-:Y:S01]  /*14460*/  LDS.64 R110, [R7+UR7+0x400] ;  /* 0x00040007076e7984 */ /* 0x000fe20008000a00 */
[----:B------:R-:W-:-:S02]  /*14470*/  IADD3 R128, P5, R123, R142, RZ ;  /* 0x0000008e7b807210 */ /* 0x000fc40007fbe0ff */
[----:B------:R-:W-:Y:S01]  /*14480*/  IADD3 R130, P6, R119, R142, RZ ;  /* 0x0000008e77827210 */ /* 0x000fe20007fde0ff */
[----:B------:R-:W-:Y:S01]  /*14490*/  LDS.64 R108, [R7+UR7+0x600] ;  /* 0x00060007076c7984 */ /* 0x000fe20008000a00 */
[-C--:B------:R-:W-:Y:S02]  /*144a0*/  LEA.HI.X.SX32 R121, R113, R164.reuse, 0x1, P4 ;  /* 0x000000a471797211 */ /* 0x080fe400020f0eff */
[----:B------:R-:W-:Y:S01]  /*144b0*/  LEA.HI.X.SX32 R129, R123, R164, 0x1, P5 ;  /* 0x000000a47b817211 */ /* 0x000fe200028f0eff */
[----:B------:R-:W1:Y:S01]  /*144c0*/  LDS.64 R112, [R7+UR7+0x200] ;  /* 0x0002000707707984 */ /* 0x000e620008000a00 */
[----:B------:R-:W-:Y:S02]  /*144d0*/  IADD3 R126, P4, R125, R142, RZ ;  /* 0x0000008e7d7e7210 */ /* 0x000fe40007f9e0ff */
[----:B------:R-:W-:Y:S02]  /*144e0*/  LEA.HI.X.SX32 R131, R119, R164, 0x1, P6 ;  /* 0x000000a477837211 */ /* 0x000fe400030f0eff */
[-C--:B------:R-:W-:Y:S01]  /*144f0*/  IADD3 R122, P5, R135, R142.reuse, RZ ;  /* 0x0000008e877a7210 */ /* 0x080fe20007fbe0ff */
[----:B------:R-:W2:Y:S01]  /*14500*/  LDS.64 R118, [R7+UR7+0xa00] ;  /* 0x000a000707767984 */ /* 0x000ea20008000a00 */
[----:B------:R-:W-:-:S02]  /*14510*/  IADD3 R124, P6, R133, R142, RZ ;  /* 0x0000008e857c7210 */ /* 0x000fc40007fde0ff */
[-C--:B------:R-:W-:Y:S02]  /*14520*/  LEA.HI.X.SX32 R127, R125, R164.reuse, 0x1, P4 ;  /* 0x000000a47d7f7211 */ /* 0x080fe400020f0eff */
[-C--:B------:R-:W-:Y:S02]  /*14530*/  LEA.HI.X.SX32 R123, R135, R164.reuse, 0x1, P5 ;  /* 0x000000a4877b7211 */ /* 0x080fe400028f0eff */
[----:B------:R-:W-:Y:S01]  /*14540*/  LEA.HI.X.SX32 R125, R133, R164, 0x1, P6 ;  /* 0x000000a4857d7211 */ /* 0x000fe200030f0eff */
[----:B------:R-:W3:Y:S01]  /*14550*/  LDS.64 R134, [R7+UR7+0xc00] ;  /* 0x000c000707867984 */ /* 0x000ee20008000a00 */
[-C--:B------:R-:W-:Y:S02]  /*14560*/  IADD3 R140, P5, R141, R142.reuse, RZ ;  /* 0x0000008e8d8c7210 */ /* 0x080fe40007fbe0ff */
[----:B------:R-:W-:Y:S01]  /*14570*/  IADD3 R136, P4, R137, R142, RZ ;  /* 0x0000008e89887210 */ /* 0x000fe20007f9e0ff */
[----:B------:R0:W4:Y:S01]  /*14580*/  LDS.64 R132, [R7+UR7+0xe00] ;  /* 0x000e000707847984 */ /* 0x0001220008000a00 */
        /* <DEDUP_REMOVED lines=17> */
[----:B------:R-:W-:Y:S02]  /*146a0*/  LEA.HI.X.SX32 R151, R157, R164, 0x1, P6 ;  /* 0x000000a49d977211 */ /* 0x000fe400030f0eff */
[----:B0-----:R-:W-:-:S02]  /*146b0*/  PRMT R7, R114, 0x7770, RZ ;  /* 0x0000777072077816 */ /* 0x001fc400000000ff */
[----:B------:R-:W-:Y:S02]  /*146c0*/  LEA.HI.X.SX32 R159, R9, R164, 0x1, P5 ;  /* 0x000000a4099f7211 */ /* 0x000fe400028f0eff */
[----:B------:R-:W-:Y:S01]  /*146d0*/  IADD3 R160, P6, R163, R142, RZ ;  /* 0x0000008ea3a07210 */ /* 0x000fe20007fde0ff */
[----:B------:R0:W-:Y:S01]  /*146e0*/  STG.E.U8 desc[UR10][R10.64], R7 ;  /* 0x000000070a007986 */ /* 0x0001e2000c10110a */
[----:B-1----:R-:W-:Y:S02]  /*146f0*/  PRMT R9, R112, 0x7770, RZ ;  /* 0x0000777070097816 */ /* 0x002fe400000000ff */
[----:B------:R-:W-:Y:S02]  /*14700*/  PRMT R77, R110, 0x7770, RZ ;  /* 0x000077706e4d7816 */ /* 0x000fe400000000ff */
[----:B------:R-:W-:Y:S01]  /*14710*/  PRMT R79, R108, 0x7770, RZ ;  /* 0x000077706c4f7816 */ /* 0x000fe200000000ff */
[----:B------:R1:W-:Y:S01]  /*14720*/  STG.E.U8 desc[UR10][R12.64], R9 ;  /* 0x000000090c007986 */ /* 0x0003e2000c10110a */
[----:B------:R-:W-:-:S02]  /*14730*/  LEA.HI.X.SX32 R157, R161, R164, 0x1, P4 ;  /* 0x000000a4a19d7211 */ /* 0x000fc400020f0eff */
[----:B------:R-:W-:Y:S01]  /*14740*/  PRMT R83, R106, 0x7770, RZ ;  /* 0x000077706a537816 */ /* 0x000fe200000000ff */
[----:B------:R5:W-:Y:S01]  /*14750*/  STG.E.U8 desc[UR10][R14.64], R77 ;  /* 0x0000004d0e007986 */ /* 0x000be2000c10110a */
[----:B------:R-:W-:Y:S02]  /*14760*/  LEA.HI.X.SX32 R161, R163, R164, 0x1, P6 ;  /* 0x000000a4a3a17211 */ /* 0x000fe400030f0eff */
[----:B--2---:R-:W-:Y:S01]  /*14770*/  PRMT R85, R118, 0x7770, RZ ;  /* 0x0000777076557816 */ /* 0x004fe200000000ff */
[----:B------:R2:W-:Y:S01]  /*14780*/  STG.E.U8 desc[UR10][R16.64], R79 ;  /* 0x0000004f10007986 */ /* 0x0005e2000c10110a */
[----:B---3--:R-:W-:Y:S02]  /*14790*/  PRMT R163, R134, 0x7770, RZ ;  /* 0x0000777086a37816 */ /* 0x008fe400000000ff */
[----:B----4-:R-:W-:Y:S01]  /*147a0*/  PRMT R165, R132, 0x7770, RZ ;  /* 0x0000777084a57816 */ /* 0x010fe200000000ff */
[----:B------:R3:W-:Y:S01]  /*147b0*/  STG.E.U8 desc[UR10][R18.64], R83 ;  /* 0x0000005312007986 */ /* 0x0007e2000c10110a */
[----:B0-----:R-:W-:-:S02]  /*147c0*/  PRMT R7, R114, 0x7771, RZ ;  /* 0x0000777172077816 */ /* 0x001fc400000000ff */
[----:B-1----:R-:W-:Y:S01]  /*147d0*/  PRMT R9, R112, 0x7771, RZ ;  /* 0x0000777170097816 */ /* 0x002fe200000000ff */
[----:B------:R0:W-:Y:S01]  /*147e0*/  STG.E.U8 desc[UR10][R20.64], R85 ;  /* 0x0000005514007986 */ /* 0x0001e2000c10110a */
[----:B------:R-:W-:Y:S02]  /*147f0*/  PRMT R11, R110, 0x7771, RZ ;  /* 0x000077716e0b7816 */ /* 0x000fe400000000ff */
[----:B------:R-:W-:Y:S01]  /*14800*/  PRMT R13, R108, 0x7771, RZ ;  /* 0x000077716c0d7816 */ /* 0x000fe200000000ff */
[----:B------:R-:W-:Y:S01]  /*14810*/  STG.E.U8 desc[UR10][R22.64], R163 ;  /* 0x000000a316007986 */ /* 0x000fe2000c10110a */
[----:B-----5:R-:W-:Y:S02]  /*14820*/  PRMT R15, R106, 0x7771, RZ ;  /* 0x000077716a0f7816 */ /* 0x020fe400000000ff */
[----:B--2---:R-:W-:Y:S01]  /*14830*/  PRMT R17, R118, 0x7771, RZ ;  /* 0x0000777176117816 */ /* 0x004fe200000000ff */
[----:B------:R-:W-:Y:S01]  /*14840*/  STG.E.U8 desc[UR10][R24.64], R165 ;  /* 0x000000a518007986 */ /* 0x000fe2000c10110a */
[----:B---3--:R-:W-:-:S02]  /*14850*/  PRMT R19, R134, 0x7771, RZ ;  /* 0x0000777186137816 */ /* 0x008fc400000000ff */
[----:B------:R-:W-:Y:S01]  /*14860*/  IADD3 R142, P4, R162, R142, RZ ;  /* 0x0000008ea28e7210 */ /* 0x000fe20007f9e0ff */
[----:B------:R1:W-:Y:S01]  /*14870*/  STG.E.U8 desc[UR10][R26.64], R7 ;  /* 0x000000071a007986 */ /* 0x0003e2000c10110a */
[----:B0-----:R-:W-:Y:S02]  /*14880*/  PRMT R21, R132, 0x7771, RZ ;  /* 0x0000777184157816 */ /* 0x001fe400000000ff */
[----:B------:R-:W-:Y:S01]  /*14890*/  LEA.HI.X.SX32 R143, R162, R164, 0x1, P4 ;  /* 0x000000a4a28f7211 */ /* 0x000fe200020f0eff */
[----:B------:R0:W-:Y:S01]  /*148a0*/  STG.E.U8 desc[UR10][R28.64], R9 ;  /* 0x000000091c007986 */ /* 0x0001e2000c10110a */
[----:B------:R-:W-:Y:S02]  /*148b0*/  FSEL R84, R84, -INF , P2 ;  /* 0xff80000054547808 */ /* 0x000fe40001000000 */
[----:B------:R-:W-:Y:S01]  /*148c0*/  FSETP.NEU.AND P6, PT, R8, RZ, PT ;  /* 0x000000ff0800720b */ /* 0x000fe20003fcd000 */
[----:B------:R2:W-:Y:S01]  /*148d0*/  STG.E.U8 desc[UR10][R30.64], R11 ;  /* 0x0000000b1e007986 */ /* 0x0005e2000c10110a */
[----:B------:R-:W-:-:S02]  /*148e0*/  LOP3.LUT R6, R6, 0x70, RZ, 0xc0, !PT ;  /* 0x0000007006067812 */ /* 0x000fc400078ec0ff */
[----:B------:R-:W-:Y:S01]  /*148f0*/  FSEL R82, R82, -INF , P6 ;  /* 0xff80000052527808 */ /* 0x000fe20003000000 */
[----:B------:R3:W-:Y:S01]  /*14900*/  STG.E.U8 desc[UR10][R32.64], R13 ;  /* 0x0000000d20007986 */ /* 0x0007e2000c10110a */
[----:B-1----:R-:W-:-:S03]  /*14910*/  PRMT R7, R114, 0x7772, RZ ;  /* 0x0000777272077816 */ /* 0x002fc600000000ff */
[----:B------:R1:W-:Y:S01]  /*14920*/  STG.E.U8 desc[UR10][R34.64], R15 ;  /* 0x0000000f22007986 */ /* 0x0003e2000c10110a */
[----:B0-----:R-:W-:-:S03]  /*14930*/  PRMT R9, R112, 0x7772, RZ ;  /* 0x0000777270097816 */ /* 0x001fc600000000ff */
[----:B------:R0:W-:Y:S01]  /*14940*/  STG.E.U8 desc[UR10][R36.64], R17 ;  /* 0x0000001124007986 */ /* 0x0001e2000c10110a */
[----:B--2---:R-:W-:-:S03]  /*14950*/  PRMT R11, R110, 0x7772, RZ ;  /* 0x000077726e0b7816 */ /* 0x004fc600000000ff */
[----:B------:R2:W-:Y:S01]  /*14960*/  STG.E.U8 desc[UR10][R38.64], R19 ;  /* 0x0000001326007986 */ /* 0x0005e2000c10110a */
[----:B---3--:R-:W-:-:S03]  /*14970*/  PRMT R13, R108, 0x7772, RZ ;  /* 0x000077726c0d7816 */ /* 0x008fc600000000ff */
        /* <DEDUP_REMOVED lines=57> */
[C---:B-1----:R-:W-:Y:S02]  /*14d10*/  PRMT R7, R115.reuse, 0x7772, RZ ;  /* 0x0000777273077816 */ /* 0x042fe400000000ff */
[----:B------:R-:W-:Y:S01]  /*14d20*/  PRMT R115, R115, 0x7773, RZ ;  /* 0x0000777373737816 */ /* 0x000fe200000000ff */
[----:B------:R1:W-:Y:S01]  /*14d30*/  STG.E.U8 desc[UR10][R116.64], R15 ;  /* 0x0000000f74007986 */ /* 0x0003e2000c10110a */
[C---:B0-----:R-:W-:Y:S02]  /*14d40*/  PRMT R9, R113.reuse, 0x7772, RZ ;  /* 0x0000777271097816 */ /* 0x041fe400000000ff */
[----:B------:R-:W-:Y:S01]  /*14d50*/  PRMT R113, R113, 0x7773, RZ ;  /* 0x0000777371717816 */ /* 0x000fe200000000ff */
[----:B------:R0:W-:Y:S01]  /*14d60*/  STG.E.U8 desc[UR10][R120.64], R17 ;  /* 0x0000001178007986 */ /* 0x0001e2000c10110a */
[C---:B--2---:R-:W-:Y:S02]  /*14d70*/  PRMT R11, R111.reuse, 0x7772, RZ ;  /* 0x000077726f0b7816 */ /* 0x044fe400000000ff */
[----:B------:R-:W-:Y:S01]  /*14d80*/  PRMT R111, R111, 0x7773, RZ ;  /* 0x000077736f6f7816 */ /* 0x000fe200000000ff */
[----:B------:R2:W-:Y:S01]  /*14d90*/  STG.E.U8 desc[UR10][R130.64], R19 ;  /* 0x0000001382007986 */ /* 0x0005e2000c10110a */
[----:B---3--:R-:W-:-:S02]  /*14da0*/  PRMT R13, R109, 0x7772, RZ ;  /* 0x000077726d0d7816 */ /* 0x008fc400000000ff */
[----:B------:R-:W-:Y:S01]  /*14db0*/  PRMT R109, R109, 0x7773, RZ ;  /* 0x000077736d6d7816 */ /* 0x000fe200000000ff */
[----:B------:R-:W-:Y:S01]  /*14dc0*/  STG.E.U8 desc[UR10][R128.64], R21 ;  /* 0x0000001580007986 */ /* 0x000fe2000c10110a */
[C---:B-1----:R-:W-:Y:S02]  /*14dd0*/  PRMT R15, R107.reuse, 0x7772, RZ ;  /* 0x000077726b0f7816 */ /* 0x042fe400000000ff */
[----:B------:R-:W-:Y:S01]  /*14de0*/  PRMT R107, R107, 0x7773, RZ ;  /* 0x000077736b6b7816 */ /* 0x000fe200000000ff */
[----:B------:R1:W-:Y:S01]  /*14df0*/  STG.E.U8 desc[UR10][R126.64], R7 ;  /* 0x000000077e007986 */ /* 0x0003e2000c10110a */
[C---:B0-----:R-:W-:Y:S02]  /*14e00*/  PRMT R17, R119.reuse, 0x7772, RZ ;  /* 0x0000777277117816 */ /* 0x041fe400000000ff */
[----:B------:R-:W-:Y:S01]  /*14e10*/  PRMT R119, R119, 0x7773, RZ ;  /* 0x0000777377777816 */ /* 0x000fe200000000ff */
[----:B------:R0:W-:Y:S01]  /*14e20*/  STG.E.U8 desc[UR10][R124.64], R9 ;  /* 0x000000097c007986 */ /* 0x0001e2000c10110a */
[----:B--2---:R-:W-:-:S02]  /*14e30*/  PRMT R19, R135, 0x7772, RZ ;  /* 0x0000777287137816 */ /* 0x004fc400000000ff */
[----:B------:R-:W-:Y:S01]  /*14e40*/  PRMT R135, R135, 0x7773, RZ ;  /* 0x0000777387877816 */ /* 0x000fe200000000ff */
[----:B------:R2:W-:Y:S01]  /*14e50*/  STG.E.U8 desc[UR10][R122.64], R11 ;  /* 0x0000000b7a007986 */ /* 0x0005e2000c10110a */
[----:B-1----:R-:W-:-:S03]  /*14e60*/  PRMT R7, R133, 0x7772, RZ ;  /* 0x0000777285077816 */ /* 0x002fc600000000ff */
[----:B------:R1:W-:Y:S01]  /*14e70*/  STG.E.U8 desc[UR10][R136.64], R13 ;  /* 0x0000000d88007986 */ /* 0x0003e2000c10110a */
[----:B------:R-:W-:Y:S01]  /*14e80*/  PRMT R133, R133, 0x7773, RZ ;  /* 0x0000777385857816 */ /* 0x000fe200000000ff */
[----:B0-----:R-:W-:Y:S02]  /*14e90*/  FFMA R9, R84, 0.69314718246459960938, R3 ;  /* 0x3f31721854097823 */ /* 0x001fe40000000003 */
[----:B------:R-:W-:Y:S01]  /*14ea0*/  STG.E.U8 desc[UR10][R138.64], R15 ;  /* 0x0000000f8a007986 */ /* 0x000fe2000c10110a */
[----:B------:R-:W-:Y:S01]  /*14eb0*/  FSEL R3, R76, -INF , P1 ;  /* 0xff8000004c037808 */ /* 0x000fe20000800000 */
[----:B--2---:R-:W-:Y:S02]  /*14ec0*/  FFMA R11, R82, 0.69314718246459960938, R5 ;  /* 0x3f317218520b7823 */ /* 0x004fe40000000005 */
[----:B------:R-:W-:Y:S02]  /*14ed0*/  STG.E.U8 desc[UR10][R140.64], R17 ;  /* 0x000000118c007986 */ /* 0x000fe4000c10110a */
[----:B------:R-:W-:Y:S01]  /*14ee0*/  FFMA R10, R3, 0.69314718246459960938, R4 ;  /* 0x3f317218030a7823 */ /* 0x000fe20000000004 */
[C---:B------:R-:W-:Y:S01]  /*14ef0*/  IMAD.SHL.U32 R3, R166.reuse, 0x4, RZ ;  /* 0x00000004a6037824 */ /* 0x040fe200078e00ff */
[----:B------:R-:W-:Y:S01]  /*14f00*/  STG.E.U8 desc[UR10][R146.64], R19 ;  /* 0x0000001392007986 */ /* 0x000fe2000c10110a */
[----:B-1----:R-:W0:Y:S01]  /*14f10*/  LDC.64 R12, c[0x0][0x230] ;  /* 0x00008c00ff0c7b82 */ /* 0x002e220000000a00 */
[----:B------:R-:W-:-:S02]  /*14f20*/  IMAD.HI R4, R166, 0x4, RZ ;  /* 0x00000004a6047827 */ /* 0x000fc400078e02ff */
[----:B------:R1:W-:Y:S04]  /*14f30*/  STG.E.U8 desc[UR10][R144.64], R7 ;  /* 0x0000000790007986 */ /* 0x0003e8000c10110a */
[----:B------:R2:W-:Y:S04]  /*14f40*/  STG.E.U8 desc[UR10][R154.64], R115 ;  /* 0x000000739a007986 */ /* 0x0005e8000c10110a */
[----:B------:R2:W-:Y:S04]  /*14f50*/  STG.E.U8 desc[UR10][R152.64], R113 ;  /* 0x0000007198007986 */ /* 0x0005e8000c10110a */
[----:B------:R2:W-:Y:S01]  /*14f60*/  STG.E.U8 desc[UR10][R150.64], R111 ;  /* 0x0000006f96007986 */ /* 0x0005e2000c10110a */
[----:B-1----:R-:W-:-:S03]  /*14f70*/  FSEL R7, R78, -INF , P3 ;  /* 0xff8000004e077808 */ /* 0x002fc60001800000 */
[----:B------:R2:W-:Y:S02]  /*14f80*/  STG.E.U8 desc[UR10][R148.64], R109 ;  /* 0x0000006d94007986 */ /* 0x0005e4000c10110a */
[----:B------:R-:W-:Y:S02]  /*14f90*/  FFMA R8, R7, 0.69314718246459960938, R2 ;  /* 0x3f31721807087823 */ /* 0x000fe40000000002 */
[----:B------:R2:W-:Y:S01]  /*14fa0*/  STG.E.U8 desc[UR10][R156.64], R107 ;  /* 0x0000006b9c007986 */ /* 0x0005e2000c10110a */
[----:B0-----:R-:W-:-:S03]  /*14fb0*/  IADD3 R2, P1, P2, R3, UR6, R12 ;  /* 0x0000000603027c10 */ /* 0x001fc6000fa3e00c */
[----:B------:R2:W-:Y:S01]  /*14fc0*/  STG.E.U8 desc[UR10][R160.64], R119 ;  /* 0x00000077a0007986 */ /* 0x0005e2000c10110a */
[----:B------:R-:W-:-:S03]  /*14fd0*/  IADD3.X R3, R4, UR5, R13, P1, P2 ;  /* 0x0000000504037c10 */ /* 0x000fc60008fe440d */
[----:B------:R2:W-:Y:S04]  /*14fe0*/  STG.E.U8 desc[UR10][R158.64], R135 ;  /* 0x000000879e007986 */ /* 0x0005e8000c10110a */
[----:B------:R2:W-:Y:S01]  /*14ff0*/  STG.E.U8 desc[UR10][R142.64], R133 ;  /* 0x000000858e007986 */ /* 0x0005e2000c10110a */
[----:B------:R-:W-:Y:S06]  /*15000*/  BAR.SYNC.DEFER_BLOCKING 0x0 ;  /* 0x0000000000007b1d */ /* 0x000fec0000010000 */
[----:B------:R2:W-:Y:S02]  /*15010*/  STS.128 [R6+UR7], R8 ;  /* 0x0000000806007988 */ /* 0x0005e40008000c07 */
[----:B------:R-:W-:Y:S06]  /*15020*/  BAR.SYNC.DEFER_BLOCKING 0x0 ;  /* 0x0000000000007b1d */ /* 0x000fec0000010000 */
[----:B------:R-:W-:Y:S05]  /*15030*/  @P0 EXIT ;  /* 0x000000000000094d */ /* 0x000fea0003800000 */
[----:B------:R-:W0:Y:S04]  /*15040*/  LDS R5, [R0] ;  /* 0x0000000000057984 */ /* 0x000e280000000800 */
[----:B0-----:R-:W-:Y:S01]  /*15050*/  STG.E desc[UR10][R2.64], R5 ;  /* 0x0000000502007986 */ /* 0x001fe2000c10190a */
[----:B------:R-:W-:Y:S05]  /*15060*/  EXIT ;  /* 0x000000000000794d */ /* 0x000fea0003800000 */
.L_x_2:
[----:B------:R-:W-:-:S00]  /*15070*/  BRA `(.L_x_2) ;  /* 0xfffffffc00fc7947 */ /* 0x000fc0000383ffff */
[----:B------:R-:W-:-:S00]  /*15080*/  NOP ;  /* 0x0000000000007918 */ /* 0x000fc00000000000 */
[----:B------:R-:W-:-:S00]  /*15090*/  NOP ;  /* 0x0000000000007918 */ /* 0x000fc00000000000 */
[----:B------:R-:W-:-:S00]  /*150a0*/  NOP ;  /* 0x0000000000007918 */ /* 0x000fc00000000000 */
[----:B------:R-:W-:-:S00]  /*150b0*/  NOP ;  /* 0x0000000000007918 */ /* 0x000fc00000000000 */
[----:B------:R-:W-:-:S00]  /*150c0*/  NOP ;  /* 0x0000000000007918 */ /* 0x000fc00000000000 */
[----:B------:R-:W-:-:S00]  /*150d0*/  NOP ;  /* 0x0000000000007918 */ /* 0x000fc00000000000 */
[----:B------:R-:W-:-:S00]  /*150e0*/  NOP ;  /* 0x0000000000007918 */ /* 0x000fc00000000000 */
[----:B------:R-:W-:-:S00]  /*150f0*/  NOP ;  /* 0x0000000000007918 */ /* 0x000fc00000000000 */
.L_x_3:


//--------------------- .nv.global.init           --------------------------
	.section	.nv.global.init,"aw",@progbits
.nv.global.init:
	.type		_$_str,@object
	.size		_$_str,(.L_0 - _$_str)
_$_str:
        /*0000*/ 	.byte	0x5f, 0x5f, 0x43, 0x55, 0x44, 0x41, 0x5f, 0x46, 0x54, 0x5a, 0x00
.L_0:


//--------------------- .nv.shared.attn_fwd       --------------------------
	.section	.nv.shared.attn_fwd,"aw",@nobits
	.sectionflags	@""
	.align	16
	.zero		1024


//--------------------- .nv.shared.reserved.0     --------------------------
	.section	.nv.shared.reserved.0,"aw",@nobits
	.weak		__nv_reservedSMEM_offset_0_alias
	.size		__nv_reservedSMEM_offset_0_alias, 0, 0
	.other		__nv_reservedSMEM_offset_0_alias,@"STO_CUDA_RESERVED_SHARED STV_DEFAULT"
__nv_reservedSMEM_offset_0_alias:
	.zero		0


//--------------------- .nv.constant0.attn_fwd    --------------------------
	.section	.nv.constant0.attn_fwd,"a",@progbits
	.sectionflags	@""
	.align	4
.nv.constant0.attn_fwd:
	.zero		664


//--------------------- SYMBOLS --------------------------

	.type		.nv.reservedSmem.offset0,@object
	.size		.nv.reservedSmem.offset0,0x4
